// auto-generated by cutlass_sweep.fmha — config: {"arch": "sm_90", "direction": "fwd", "dtype": "bf16", "head_dim": 128, "mask": "causal", "schedule": "tma", "tile_kv": 256, "tile_q": 64}
#include "cutlass/cutlass.h"
#include "cute/tensor.hpp"
#include "cutlass/device_kernel.h"
#include "cutlass/kernel_hardware_info.h"
#include "88_hopper_fmha/collective/fmha_fusion.hpp"
#include "88_hopper_fmha/kernel/fmha_kernel_builder.hpp"

using namespace cute;
using Element = cutlass::bfloat16_t;
using TileShape = Shape<_64, _256, _128>;
using StrideQ = cute::tuple<int, _1, cute::tuple<int, int>>;
using StrideK = cute::tuple<int, _1, cute::tuple<int, int>>;
using StrideV = cute::tuple<int, cute::_1, cute::tuple<int, int>>;

using Kernel = typename cutlass::fmha::kernel::FmhaBuilder<
    Element, float, float,
    TileShape, StrideQ, StrideK, StrideV,
    cutlass::fmha::collective::CausalFusion,
    cutlass::gemm::KernelTma
  >::Kernel;

auto* _anchor = &cutlass::device_kernel<Kernel>;


// ===== COMPILED SASS (sm_90a) =====

	.target	sm_90a

	.elftype	@"ET_EXEC"


//--------------------- .note.nv.tkinfo           --------------------------
	.section	.note.nv.tkinfo,"",@"SHT_NOTE"
	.sectionflags	@"SHF_NOTE_NV_TKINFO"
	.tkinfo
        /*0018*/ 	.word	0x00000002
        /*0030*/ 	.string	""
        /*0030*/ 	.string	"ptxas"
        /*0030*/ 	.string	"Cuda compilation tools, release 13.0, V13.0.88"
        /*0030*/ 	.string	"Build cuda_13.0.r13.0/compiler.36424714_0"
        /*0030*/ 	.string	"-arch sm_90a -m 64 "



//--------------------- .note.nv.cuinfo           --------------------------
	.section	.note.nv.cuinfo,"",@"SHT_NOTE"
	.sectionflags	@"SHF_NOTE_NV_CUINFO"
        /*0018*/ 	.short	0x0002
        /*001a*/ 	.short	0x005a
        /*001c*/ 	.short	0x0082
	.zero		2


//--------------------- .nv.info                  --------------------------
	.section	.nv.info,"",@"SHT_CUDA_INFO"
	.align	4


	//----- nvinfo : EIATTR_REGCOUNT
	.align		4
        /*0000*/ 	.byte	0x04, 0x2f
        /*0002*/ 	.short	(.L_16 - .L_15)
	.align		4
.L_15:
        /*0004*/ 	.word	index@(_ZN7cutlass13device_kernelINS_4fmha6kernel13FmhaKernelTmaINS1_10collective15FmhaMainloopTmaINS_10bfloat16_tEfN4cute5tupleIJNS7_1CILi64EEENS9_ILi256EEENS9_ILi128EEEEEENS4_12CausalFusionEJEEENS4_15FmhaFwdEpilogueIS6_fNS8_IJSA_SC_SB_EEEEEJEEEEEvNT_6ParamsE)
        /*0008*/ 	.word	0x000000ff


	//----- nvinfo : EIATTR_FRAME_SIZE
	.align		4
.L_16:
        /*000c*/ 	.byte	0x04, 0x11
        /*000e*/ 	.short	(.L_18 - .L_17)
	.align		4
.L_17:
        /*0010*/ 	.word	index@($__internal_0_$__cuda_sm20_rcp_rn_f32_slowpath)
        /*0014*/ 	.word	0x00000000


	//----- nvinfo : EIATTR_FRAME_SIZE
	.align		4
.L_18:
        /*0018*/ 	.byte	0x04, 0x11
        /*001a*/ 	.short	(.L_20 - .L_19)
	.align		4
.L_19:
        /*001c*/ 	.word	index@(_ZN7cutlass13device_kernelINS_4fmha6kernel13FmhaKernelTmaINS1_10collective15FmhaMainloopTmaINS_10bfloat16_tEfN4cute5tupleIJNS7_1CILi64EEENS9_ILi256EEENS9_ILi128EEEEEENS4_12CausalFusionEJEEENS4_15FmhaFwdEpilogueIS6_fNS8_IJSA_SC_SB_EEEEEJEEEEEvNT_6ParamsE)
        /*0020*/ 	.word	0x00000000


	//----- nvinfo : EIATTR_MIN_STACK_SIZE
	.align		4
.L_20:
        /*0024*/ 	.byte	0x04, 0x12
        /*0026*/ 	.short	(.L_22 - .L_21)
	.align		4
.L_21:
        /*0028*/ 	.word	index@(_ZN7cutlass13device_kernelINS_4fmha6kernel13FmhaKernelTmaINS1_10collective15FmhaMainloopTmaINS_10bfloat16_tEfN4cute5tupleIJNS7_1CILi64EEENS9_ILi256EEENS9_ILi128EEEEEENS4_12CausalFusionEJEEENS4_15FmhaFwdEpilogueIS6_fNS8_IJSA_SC_SB_EEEEEJEEEEEvNT_6ParamsE)
        /*002c*/ 	.word	0x00000000
.L_22:


//--------------------- .nv.compat                --------------------------
	.section	.nv.compat,"",@"SHT_CUDA_COMPAT_INFO"
	.align	4
        /*0000*/ 	.byte	0x02, 0x09, 0x01, 0x00, 0x02, 0x02, 0x04, 0x00, 0x02, 0x05, 0x05, 0x00, 0x03, 0x07, 0x01, 0x01
        /*0010*/ 	.byte	0x02, 0x03, 0x01, 0x00, 0x02, 0x06, 0x01, 0x00, 0x04, 0x0b, 0x08, 0x00, 0x00, 0x00, 0x00, 0x00
        /*0020*/ 	.byte	0x00, 0x00, 0x00, 0x00


//--------------------- .nv.info._ZN7cutlass13device_kernelINS_4fmha6kernel13FmhaKernelTmaINS1_10collective15FmhaMainloopTmaINS_10bfloat16_tEfN4cute5tupleIJNS7_1CILi64EEENS9_ILi256EEENS9_ILi128EEEEEENS4_12CausalFusionEJEEENS4_15FmhaFwdEpilogueIS6_fNS8_IJSA_SC_SB_EEEEEJEEEEEvNT_6ParamsE --------------------------
	.section	.nv.info._ZN7cutlass13device_kernelINS_4fmha6kernel13FmhaKernelTmaINS1_10collective15FmhaMainloopTmaINS_10bfloat16_tEfN4cute5tupleIJNS7_1CILi64EEENS9_ILi256EEENS9_ILi128EEEEEENS4_12CausalFusionEJEEENS4_15FmhaFwdEpilogueIS6_fNS8_IJSA_SC_SB_EEEEEJEEEEEvNT_6ParamsE,"",@"SHT_CUDA_INFO"
	.sectionflags	@""
	.align	4


	//----- nvinfo : EIATTR_CUDA_API_VERSION
	.align		4
        /*0000*/ 	.byte	0x04, 0x37
        /*0002*/ 	.short	(.L_24 - .L_23)
.L_23:
        /*0004*/ 	.word	0x00000082


	//----- nvinfo : EIATTR_KPARAM_INFO
	.align		4
.L_24:
        /*0008*/ 	.byte	0x04, 0x17
        /*000a*/ 	.short	(.L_26 - .L_25)
.L_25:
        /*000c*/ 	.word	0x00000000
        /*0010*/ 	.short	0x0000
        /*0012*/ 	.short	0x0070
        /*0014*/ 	.byte	0x00, 0xf0, 0x01, 0x20


	//----- nvinfo : EIATTR_SPARSE_MMA_MASK
	.align		4
.L_26:
        /*0018*/ 	.byte	0x03, 0x50
        /*001a*/ 	.short	0x0000


	//----- nvinfo : EIATTR_MAXREG_COUNT
	.align		4
        /*001c*/ 	.byte	0x03, 0x1b
        /*001e*/ 	.short	0x00ff


	//----- nvinfo : EIATTR_NUM_BARRIERS
	.align		4
        /*0020*/ 	.byte	0x02, 0x4c
        /*0022*/ 	.byte	0x02
	.zero		1


	//----- nvinfo : EIATTR_EXTERNS
	.align		4
        /*0024*/ 	.byte	0x04, 0x0f
        /*0026*/ 	.short	(.L_28 - .L_27)


	//   ....[0]....
	.align		4
.L_27:
        /*0028*/ 	.word	index@(__assertfail)


	//----- nvinfo : EIATTR_MERCURY_ISA_VERSION
	.align		4
.L_28:
        /*002c*/ 	.byte	0x03, 0x5f
        /*002e*/ 	.short	0x0101


	//----- nvinfo : EIATTR_COOP_GROUP_MASK_REGIDS
	.align		4
        /*0030*/ 	.byte	0x04, 0x29
        /*0032*/ 	.short	(.L_30 - .L_29)


	//   ....[0]....
.L_29:
        /*0034*/ 	.word	0xffffffff


	//   ....[1]....
        /*0038*/ 	.word	0xffffffff


	//   ....[2]....
        /*003c*/ 	.word	0xffffffff


	//   ....[3]....
        /*0040*/ 	.word	0xffffffff


	//   ....[4]....
        /*0044*/ 	.word	0xffffffff


	//   ....[5]....
        /*0048*/ 	.word	0xffffffff


	//   ....[6]....
        /*004c*/ 	.word	0xffffffff


	//   ....[7]....
        /*0050*/ 	.word	0xffffffff


	//   ....[8]....
        /*0054*/ 	.word	0xffffffff


	//   ....[9]....
        /*0058*/ 	.word	0xffffffff


	//   ....[10]....
        /*005c*/ 	.word	0xffffffff


	//   ....[11]....
        /*0060*/ 	.word	0xffffffff


	//   ....[12]....
        /*0064*/ 	.word	0xffffffff


	//   ....[13]....
        /*0068*/ 	.word	0xffffffff


	//   ....[14]....
        /*006c*/ 	.word	0xffffffff


	//   ....[15]....
        /*0070*/ 	.word	0xffffffff


	//   ....[16]....
        /*0074*/ 	.word	0xffffffff


	//   ....[17]....
        /*0078*/ 	.word	0xffffffff


	//   ....[18]....
        /*007c*/ 	.word	0xffffffff


	//   ....[19]....
        /*0080*/ 	.word	0xffffffff


	//   ....[20]....
        /*0084*/ 	.word	0xffffffff


	//----- nvinfo : EIATTR_COOP_GROUP_INSTR_OFFSETS
	.align		4
.L_30:
        /*0088*/ 	.byte	0x04, 0x28
        /*008a*/ 	.short	(.L_32 - .L_31)


	//   ....[0]....
.L_31:
        /*008c*/ 	.word	0x00000050


	//   ....[1]....
        /*0090*/ 	.word	0x00000140


	//   ....[2]....
        /*0094*/ 	.word	0x00000270


	//   ....[3]....
        /*0098*/ 	.word	0x00000410


	//   ....[4]....
        /*009c*/ 	.word	0x000005c0


	//   ....[5]....
        /*00a0*/ 	.word	0x000032a0


	//   ....[6]....
        /*00a4*/ 	.word	0x000033a0


	//   ....[7]....
        /*00a8*/ 	.word	0x00003440


	//   ....[8]....
        /*00ac*/ 	.word	0x00003530


	//   ....[9]....
        /*00b0*/ 	.word	0x000085d0


	//   ....[10]....
        /*00b4*/ 	.word	0x000085e0


	//   ....[11]....
        /*00b8*/ 	.word	0x00008610


	//   ....[12]....
        /*00bc*/ 	.word	0x00008620


	//   ....[13]....
        /*00c0*/ 	.word	0x0000ee60


	//   ....[14]....
        /*00c4*/ 	.word	0x0000ee70


	//   ....[15]....
        /*00c8*/ 	.word	0x0000eeb0


	//   ....[16]....
        /*00cc*/ 	.word	0x0000eed0


	//   ....[17]....
        /*00d0*/ 	.word	0x000134a0


	//   ....[18]....
        /*00d4*/ 	.word	0x000134e0


	//   ....[19]....
        /*00d8*/ 	.word	0x00013520


	//   ....[20]....
        /*00dc*/ 	.word	0x00013540


	//----- nvinfo : EIATTR_SYSCALL_OFFSETS
	.align		4
.L_32:
        /*00e0*/ 	.byte	0x04, 0x46
        /*00e2*/ 	.short	(.L_34 - .L_33)


	//   ....[0]....
.L_33:
        /*00e4*/ 	.word	0x00014070


	//   ....[1]....
        /*00e8*/ 	.word	0x00014190


	//----- nvinfo : EIATTR_MBARRIER_INSTR_OFFSETS
	.align		4
.L_34:
        /*00ec*/ 	.byte	0x04, 0x39
        /*00ee*/ 	.short	(.L_36 - .L_35)


	//   ....[0]....
.L_35:
        /*00f0*/ 	.word	0x00000240
        /*00f4*/ 	.word	0x000000ff
        /*00f8*/ 	.word	0x00044040
        /*00fc*/ 	.short	0x0100
        /*00fe*/ 	.byte	0x08
	.zero		1


	//   ....[1]....
        /*0100*/ 	.word	0x00000250
        /*0104*/ 	.word	0x000000ff
        /*0108*/ 	.word	0x00044048
        /*010c*/ 	.short	0x0100
        /*010e*/ 	.byte	0x08
	.zero		1


	//   ....[2]....
        /*0110*/ 	.word	0x00000380
        /*0114*/ 	.word	0x000000ff
        /*0118*/ 	.word	0x00044000
        /*011c*/ 	.short	0x0100
        /*011e*/ 	.byte	0x08
	.zero		1


	//   ....[3]....
        /*0120*/ 	.word	0x00000390
        /*0124*/ 	.word	0x000000ff
        /*0128*/ 	.word	0x00044020
        /*012c*/ 	.short	0x0100
        /*012e*/ 	.byte	0x08
	.zero		1


	//   ....[4]....
        /*0130*/ 	.word	0x000003a0
        /*0134*/ 	.word	0x000000ff
        /*0138*/ 	.word	0x00044008
        /*013c*/ 	.short	0x0100
        /*013e*/ 	.byte	0x08
	.zero		1


	//   ....[5]....
        /*0140*/ 	.word	0x000003b0
        /*0144*/ 	.word	0x000000ff
        /*0148*/ 	.word	0x00044028
        /*014c*/ 	.short	0x0100
        /*014e*/ 	.byte	0x08
	.zero		1


	//   ....[6]....
        /*0150*/ 	.word	0x000003c0
        /*0154*/ 	.word	0x000000ff
        /*0158*/ 	.word	0x00044010
        /*015c*/ 	.short	0x0100
        /*015e*/ 	.byte	0x08
	.zero		1


	//   ....[7]....
        /*0160*/ 	.word	0x000003d0
        /*0164*/ 	.word	0x000000ff
        /*0168*/ 	.word	0x00044030
        /*016c*/ 	.short	0x0100
        /*016e*/ 	.byte	0x08
	.zero		1


	//   ....[8]....
        /*0170*/ 	.word	0x000003e0
        /*0174*/ 	.word	0x000000ff
        /*0178*/ 	.word	0x00044018
        /*017c*/ 	.short	0x0100
        /*017e*/ 	.byte	0x08
	.zero		1


	//   ....[9]....
        /*0180*/ 	.word	0x000003f0
        /*0184*/ 	.word	0x000000ff
        /*0188*/ 	.word	0x00044038
        /*018c*/ 	.short	0x0100
        /*018e*/ 	.byte	0x08
	.zero		1


	//   ....[10]....
        /*0190*/ 	.word	0x00000520
        /*0194*/ 	.word	0x000000ff
        /*0198*/ 	.word	0x00044050
        /*019c*/ 	.short	0x0100
        /*019e*/ 	.byte	0x08
	.zero		1


	//   ....[11]....
        /*01a0*/ 	.word	0x00000530
        /*01a4*/ 	.word	0x000000ff
        /*01a8*/ 	.word	0x00044070
        /*01ac*/ 	.short	0x0100
        /*01ae*/ 	.byte	0x08
	.zero		1


	//   ....[12]....
        /*01b0*/ 	.word	0x00000540
        /*01b4*/ 	.word	0x000000ff
        /*01b8*/ 	.word	0x00044058
        /*01bc*/ 	.short	0x0100
        /*01be*/ 	.byte	0x08
	.zero		1


	//   ....[13]....
        /*01c0*/ 	.word	0x00000550
        /*01c4*/ 	.word	0x000000ff
        /*01c8*/ 	.word	0x00044078
        /*01cc*/ 	.short	0x0100
        /*01ce*/ 	.byte	0x08
	.zero		1


	//   ....[14]....
        /*01d0*/ 	.word	0x00000560
        /*01d4*/ 	.word	0x000000ff
        /*01d8*/ 	.word	0x00044060
        /*01dc*/ 	.short	0x0100
        /*01de*/ 	.byte	0x08
	.zero		1


	//   ....[15]....
        /*01e0*/ 	.word	0x00000570
        /*01e4*/ 	.word	0x000000ff
        /*01e8*/ 	.word	0x00044080
        /*01ec*/ 	.short	0x0100
        /*01ee*/ 	.byte	0x08
	.zero		1


	//   ....[16]....
        /*01f0*/ 	.word	0x00000580
        /*01f4*/ 	.word	0x000000ff
        /*01f8*/ 	.word	0x00044068
        /*01fc*/ 	.short	0x0100
        /*01fe*/ 	.byte	0x08
	.zero		1


	//   ....[17]....
        /*0200*/ 	.word	0x00000590
        /*0204*/ 	.word	0x000000ff
        /*0208*/ 	.word	0x00044088
        /*020c*/ 	.short	0x0100
        /*020e*/ 	.byte	0x08
	.zero		1


	//   ....[18]....
        /*0210*/ 	.word	0x000007a0
        /*0214*/ 	.word	0x00000004
        /*0218*/ 	.word	0x00044048
        /*021c*/ 	.short	0x010a
        /*021e*/ 	.byte	0x3f
	.zero		1


	//   ....[19]....
        /*0220*/ 	.word	0x00000aa0
        /*0224*/ 	.word	0x00000006
        /*0228*/ 	.word	0x00044020
        /*022c*/ 	.short	0x010a
        /*022e*/ 	.byte	0x3f
	.zero		1


	//   ....[20]....
        /*0230*/ 	.word	0x00000ce0
        /*0234*/ 	.word	0x00000003
        /*0238*/ 	.word	0x00044020
        /*023c*/ 	.short	0x010a
        /*023e*/ 	.byte	0x3f
	.zero		1


	//   ....[21]....
        /*0240*/ 	.word	0x00000f80
        /*0244*/ 	.word	0x00000005
        /*0248*/ 	.word	0x00044020
        /*024c*/ 	.short	0x010a
        /*024e*/ 	.byte	0x3f
	.zero		1


	//   ....[22]....
        /*0250*/ 	.word	0x00001220
        /*0254*/ 	.word	0x00000008
        /*0258*/ 	.word	0x00044020
        /*025c*/ 	.short	0x010a
        /*025e*/ 	.byte	0x3f
	.zero		1


	//   ....[23]....
        /*0260*/ 	.word	0x00001510
        /*0264*/ 	.word	0x000000fc
        /*0268*/ 	.word	0x00044040
        /*026c*/ 	.short	0x010a
        /*026e*/ 	.byte	0x3f
	.zero		1


	//   ....[24]....
        /*0270*/ 	.word	0x000015f0
        /*0274*/ 	.word	0x000000fc
        /*0278*/ 	.word	0x00044000
        /*027c*/ 	.short	0x010a
        /*027e*/ 	.byte	0x3f
	.zero		1


	//   ....[25]....
        /*0280*/ 	.word	0x00007080
        /*0284*/ 	.word	0x000000fc
        /*0288*/ 	.word	0x00044008
        /*028c*/ 	.short	0x010a
        /*028e*/ 	.byte	0x3f
	.zero		1


	//   ....[26]....
        /*0290*/ 	.word	0x00007620
        /*0294*/ 	.word	0x0000000c
        /*0298*/ 	.word	0x00000000
        /*029c*/ 	.short	0x0101
        /*029e*/ 	.byte	0x3f
	.zero		1


	//   ....[27]....
        /*02a0*/ 	.word	0x000076f0
        /*02a4*/ 	.word	0x00000009
        /*02a8*/ 	.word	0x00044000
        /*02ac*/ 	.short	0x010a
        /*02ae*/ 	.byte	0x3f
	.zero		1


	//   ....[28]....
        /*02b0*/ 	.word	0x00007ae0
        /*02b4*/ 	.word	0x00000008
        /*02b8*/ 	.word	0x00044020
        /*02bc*/ 	.short	0x010a
        /*02be*/ 	.byte	0x3f
	.zero		1


	//   ....[29]....
        /*02c0*/ 	.word	0x00008700
        /*02c4*/ 	.word	0x0000000e
        /*02c8*/ 	.word	0x00000000
        /*02cc*/ 	.short	0x0101
        /*02ce*/ 	.byte	0x3f
	.zero		1


	//   ....[30]....
        /*02d0*/ 	.word	0x00008bb0
        /*02d4*/ 	.word	0x0000000e
        /*02d8*/ 	.word	0x00044000
        /*02dc*/ 	.short	0x010a
        /*02de*/ 	.byte	0x3f
	.zero		1


	//   ....[31]....
        /*02e0*/ 	.word	0x0000c6c0
        /*02e4*/ 	.word	0x0000000a
        /*02e8*/ 	.word	0x00000000
        /*02ec*/ 	.short	0x0101
        /*02ee*/ 	.byte	0x3f
	.zero		1


	//   ....[32]....
        /*02f0*/ 	.word	0x0000c760
        /*02f4*/ 	.word	0x0000000c
        /*02f8*/ 	.word	0x00044020
        /*02fc*/ 	.short	0x010a
        /*02fe*/ 	.byte	0x3f
	.zero		1


	//   ....[33]....
        /*0300*/ 	.word	0x0000cab0
        /*0304*/ 	.word	0x00000009
        /*0308*/ 	.word	0x00044000
        /*030c*/ 	.short	0x010a
        /*030e*/ 	.byte	0x3f
	.zero		1


	//   ....[34]....
        /*0310*/ 	.word	0x0000cf80
        /*0314*/ 	.word	0x00000008
        /*0318*/ 	.word	0x00044020
        /*031c*/ 	.short	0x010a
        /*031e*/ 	.byte	0x3f
	.zero		1


	//   ....[35]....
        /*0320*/ 	.word	0x0000ef00
        /*0324*/ 	.word	0x00000010
        /*0328*/ 	.word	0x00000000
        /*032c*/ 	.short	0x0101
        /*032e*/ 	.byte	0x3f
	.zero		1


	//   ....[36]....
        /*0330*/ 	.word	0x0000f4a0
        /*0334*/ 	.word	0x0000000b
        /*0338*/ 	.word	0x00044000
        /*033c*/ 	.short	0x010a
        /*033e*/ 	.byte	0x3f
	.zero		1


	//   ....[37]....
        /*0340*/ 	.word	0x00013070
        /*0344*/ 	.word	0x00000007
        /*0348*/ 	.word	0x00000000
        /*034c*/ 	.short	0x0101
        /*034e*/ 	.byte	0x3f
	.zero		1


	//   ....[38]....
        /*0350*/ 	.word	0x000130f0
        /*0354*/ 	.word	0x00000007
        /*0358*/ 	.word	0x00044020
        /*035c*/ 	.short	0x010a
        /*035e*/ 	.byte	0x3f
	.zero		1


	//----- nvinfo : EIATTR_NUM_MBARRIERS
	.align		4
.L_36:
        /*0360*/ 	.byte	0x03, 0x38
        /*0362*/ 	.short	0x0012


	//----- nvinfo : EIATTR_EXIT_INSTR_OFFSETS
	.align		4
        /*0364*/ 	.byte	0x04, 0x1c
        /*0366*/ 	.short	(.L_38 - .L_37)


	//   ....[0]....
.L_37:
        /*0368*/ 	.word	0x00014f60


	//----- nvinfo : EIATTR_MAX_THREADS
	.align		4
.L_38:
        /*036c*/ 	.byte	0x04, 0x05
        /*036e*/ 	.short	(.L_40 - .L_39)
.L_39:
        /*0370*/ 	.word	0x00000080
        /*0374*/ 	.word	0x00000001
        /*0378*/ 	.word	0x00000001


	//----- nvinfo : EIATTR_CRS_STACK_SIZE
	.align		4
.L_40:
        /*037c*/ 	.byte	0x04, 0x1e
        /*037e*/ 	.short	(.L_42 - .L_41)
.L_41:
        /*0380*/ 	.word	0x00000000


	//----- nvinfo : EIATTR_CBANK_PARAM_SIZE
	.align		4
.L_42:
        /*0384*/ 	.byte	0x03, 0x19
        /*0386*/ 	.short	0x0870


	//----- nvinfo : EIATTR_PARAM_CBANK
	.align		4
        /*0388*/ 	.byte	0x04, 0x0a
        /*038a*/ 	.short	(.L_44 - .L_43)
	.align		4
.L_43:
        /*038c*/ 	.word	index@(.nv.constant0._ZN7cutlass13device_kernelINS_4fmha6kernel13FmhaKernelTmaINS1_10collective15FmhaMainloopTmaINS_10bfloat16_tEfN4cute5tupleIJNS7_1CILi64EEENS9_ILi256EEENS9_ILi128EEEEEENS4_12CausalFusionEJEEENS4_15FmhaFwdEpilogueIS6_fNS8_IJSA_SC_SB_EEEEEJEEEEEvNT_6ParamsE)
        /*0390*/ 	.short	0x0210
        /*0392*/ 	.short	0x0870


	//----- nvinfo : EIATTR_SW_WAR
	.align		4
.L_44:
        /*0394*/ 	.byte	0x04, 0x36
        /*0396*/ 	.short	(.L_46 - .L_45)
.L_45:
        /*0398*/ 	.word	0x00000008
.L_46:


//--------------------- .nv.callgraph             --------------------------
	.section	.nv.callgraph,"",@"SHT_CUDA_CALLGRAPH"
	.align	4
	.sectionentsize	8
	.align		4
        /*0000*/ 	.word	0x00000000
	.align		4
        /*0004*/ 	.word	0xffffffff
	.align		4
        /*0008*/ 	.word	index@(_ZN7cutlass13device_kernelINS_4fmha6kernel13FmhaKernelTmaINS1_10collective15FmhaMainloopTmaINS_10bfloat16_tEfN4cute5tupleIJNS7_1CILi64EEENS9_ILi256EEENS9_ILi128EEEEEENS4_12CausalFusionEJEEENS4_15FmhaFwdEpilogueIS6_fNS8_IJSA_SC_SB_EEEEEJEEEEEvNT_6ParamsE)
	.align		4
        /*000c*/ 	.word	index@(__assertfail)
	.align		4
        /*0010*/ 	.word	0x00000000
	.align		4
        /*0014*/ 	.word	0xfffffffe
	.align		4
        /*0018*/ 	.word	0x00000000
	.align		4
        /*001c*/ 	.word	0xfffffffd
	.align		4
        /*0020*/ 	.word	0x00000000
	.align		4
        /*0024*/ 	.word	0xfffffffc


//--------------------- .nv.constant4             --------------------------
	.section	.nv.constant4,"a",@progbits
	.align	8
	.align		8
.nv.constant4:
        /*0000*/ 	.dword	__assertfail
	.align		8
        /*0008*/ 	.dword	__unnamed_1
	.align		8
        /*0010*/ 	.dword	__unnamed_2
	.align		8
        /*0018*/ 	.dword	_ZN39_INTERNAL_9d80ee74_4_k_cu_663d5b70_29644cuda3std3__45__cpo5beginE
	.align		8
        /*0020*/ 	.dword	_ZN39_INTERNAL_9d80ee74_4_k_cu_663d5b70_29644cuda3std3__45__cpo3endE
	.align		8
        /*0028*/ 	.dword	_ZN39_INTERNAL_9d80ee74_4_k_cu_663d5b70_29644cuda3std3__45__cpo6cbeginE
	.align		8
        /*0030*/ 	.dword	_ZN39_INTERNAL_9d80ee74_4_k_cu_663d5b70_29644cuda3std3__45__cpo4cendE
	.align		8
        /*0038*/ 	.dword	_ZN39_INTERNAL_9d80ee74_4_k_cu_663d5b70_29644cuda3std3__441_GLOBAL__N__9d80ee74_4_k_cu_663d5b70_29646ignoreE
	.align		8
        /*0040*/ 	.dword	_ZN39_INTERNAL_9d80ee74_4_k_cu_663d5b70_29644cuda3std3__419piecewise_constructE
	.align		8
        /*0048*/ 	.dword	_ZN39_INTERNAL_9d80ee74_4_k_cu_663d5b70_29644cuda3std3__48in_placeE
	.align		8
        /*0050*/ 	.dword	_ZN39_INTERNAL_9d80ee74_4_k_cu_663d5b70_29644cuda3std6ranges3__45__cpo4swapE
	.align		8
        /*0058*/ 	.dword	_ZN39_INTERNAL_9d80ee74_4_k_cu_663d5b70_29644cuda3std6ranges3__45__cpo9iter_moveE
	.align		8
        /*0060*/ 	.dword	_ZN39_INTERNAL_9d80ee74_4_k_cu_663d5b70_29644cute7productE
	.align		8
        /*0068*/ 	.dword	_ZN39_INTERNAL_9d80ee74_4_k_cu_663d5b70_29644cute1_E
	.align		8
        /*0070*/ 	.dword	$str$23
	.align		8
        /*0078*/ 	.dword	$str$24


//--------------------- .text._ZN7cutlass13device_kernelINS_4fmha6kernel13FmhaKernelTmaINS1_10collective15FmhaMainloopTmaINS_10bfloat16_tEfN4cute5tupleIJNS7_1CILi64EEENS9_ILi256EEENS9_ILi128EEEEEENS4_12CausalFusionEJEEENS4_15FmhaFwdEpilogueIS6_fNS8_IJSA_SC_SB_EEEEEJEEEEEvNT_6ParamsE --------------------------
	.section	.text._ZN7cutlass13device_kernelINS_4fmha6kernel13FmhaKernelTmaINS1_10collective15FmhaMainloopTmaINS_10bfloat16_tEfN4cute5tupleIJNS7_1CILi64EEENS9_ILi256EEENS9_ILi128EEEEEENS4_12CausalFusionEJEEENS4_15FmhaFwdEpilogueIS6_fNS8_IJSA_SC_SB_EEEEEJEEEEEvNT_6ParamsE,"ax",@progbits
	.align	128
.text._ZN7cutlass13device_kernelINS_4fmha6kernel13FmhaKernelTmaINS1_10collective15FmhaMainloopTmaINS_10bfloat16_tEfN4cute5tupleIJNS7_1CILi64EEENS9_ILi256EEENS9_ILi128EEEEEENS4_12CausalFusionEJEEENS4_15FmhaFwdEpilogueIS6_fNS8_IJSA_SC_SB_EEEEEJEEEEEvNT_6ParamsE:
        .type           _ZN7cutlass13device_kernelINS_4fmha6kernel13FmhaKernelTmaINS1_10collective15FmhaMainloopTmaINS_10bfloat16_tEfN4cute5tupleIJNS7_1CILi64EEENS9_ILi256EEENS9_ILi128EEEEEENS4_12CausalFusionEJEEENS4_15FmhaFwdEpilogueIS6_fNS8_IJSA_SC_SB_EEEEEJEEEEEvNT_6ParamsE,@function
        .size           _ZN7cutlass13device_kernelINS_4fmha6kernel13FmhaKernelTmaINS1_10collective15FmhaMainloopTmaINS_10bfloat16_tEfN4cute5tupleIJNS7_1CILi64EEENS9_ILi256EEENS9_ILi128EEEEEENS4_12CausalFusionEJEEENS4_15FmhaFwdEpilogueIS6_fNS8_IJSA_SC_SB_EEEEEJEEEEEvNT_6ParamsE,(.L_x_82 - _ZN7cutlass13device_kernelINS_4fmha6kernel13FmhaKernelTmaINS1_10collective15FmhaMainloopTmaINS_10bfloat16_tEfN4cute5tupleIJNS7_1CILi64EEENS9_ILi256EEENS9_ILi128EEEEEENS4_12CausalFusionEJEEENS4_15FmhaFwdEpilogueIS6_fNS8_IJSA_SC_SB_EEEEEJEEEEEvNT_6ParamsE)
        .other          _ZN7cutlass13device_kernelINS_4fmha6kernel13FmhaKernelTmaINS1_10collective15FmhaMainloopTmaINS_10bfloat16_tEfN4cute5tupleIJNS7_1CILi64EEENS9_ILi256EEENS9_ILi128EEEEEENS4_12CausalFusionEJEEENS4_15FmhaFwdEpilogueIS6_fNS8_IJSA_SC_SB_EEEEEJEEEEEvNT_6ParamsE,@"STO_CUDA_ENTRY STV_DEFAULT"
_ZN7cutlass13device_kernelINS_4fmha6kernel13FmhaKernelTmaINS1_10collective15FmhaMainloopTmaINS_10bfloat16_tEfN4cute5tupleIJNS7_1CILi64EEENS9_ILi256EEENS9_ILi128EEEEEENS4_12CausalFusionEJEEENS4_15FmhaFwdEpilogueIS6_fNS8_IJSA_SC_SB_EEEEEJEEEEEvNT_6ParamsE:
[----:B------:R-:W1:Y:S01]  /*0000*/  LDC R1, c[0x0][0x28] ;  /* 0x00000a00ff017b82 */ /* 0x000e620000000800 */
[----:B------:R-:W2:Y:S01]  /*0010*/  S2R R4, SR_TID.X ;  /* 0x0000000000047919 */ /* 0x000ea20000002100 */
[----:B------:R-:W-:Y:S01]  /*0020*/  ELECT P0, URZ, PT ;  /* 0x00000000003f782f */ /* 0x000fe20003800000 */
[----:B------:R-:W-:Y:S01]  /*0030*/  BSSY B0, `(.L_x_0) ;  /* 0x0000010000007945 */ /* 0x000fe20003800000 */
[----:B--2---:R-:W-:-:S05]  /*0040*/  SHF.R.U32.HI R249, RZ, 0x5, R4 ;  /* 0x00000005fff97819 */ /* 0x004fca0000011604 */
[----:B------:R-:W2:Y:S02]  /*0050*/  SHFL.IDX PT, R0, R249, RZ, 0x1f ;  /* 0x00001ffff9007589 */ /* 0x000ea400000e0000 */
[----:B--2---:R-:W-:-:S13]  /*0060*/  ISETP.NE.OR P0, PT, R0, RZ, !P0 ;  /* 0x000000ff0000720c */ /* 0x004fda0004705670 */
[----:B-1----:R-:W-:Y:S05]  /*0070*/  @P0 BRA `(.L_x_1) ;  /* 0x00000000002c0947 */ /* 0x002fea0003800000 */
[----:B------:R-:W-:Y:S02]  /*0080*/  ULDC.64 UR4, c[0x0][0x198] ;  /* 0x0000660000047ab9 */ /* 0x000fe40000000a00 */
[----:B------:R-:W-:Y:S02]  /*0090*/  UIADD3 UR6, UP0, UR4, 0xf0, URZ ;  /* 0x000000f004067890 */ /* 0x000fe4000ff1e03f */
[----:B------:R-:W-:Y:S02]  /*00a0*/  UIADD3 UR8, UP1, UR4, 0x1f0, URZ ;  /* 0x000001f004087890 */ /* 0x000fe4000ff3e03f */
[----:B------:R-:W-:Y:S02]  /*00b0*/  UIADD3 UR4, UP2, UR4, 0x2f0, URZ ;  /* 0x000002f004047890 */ /* 0x000fe4000ff5e03f */
[----:B------:R-:W-:Y:S02]  /*00c0*/  UIADD3.X UR7, URZ, UR5, URZ, UP0, !UPT ;  /* 0x000000053f077290 */ /* 0x000fe400087fe43f */
[----:B------:R-:W-:-:S02]  /*00d0*/  UIADD3.X UR9, URZ, UR5, URZ, UP1, !UPT ;  /* 0x000000053f097290 */ /* 0x000fc40008ffe43f */
[----:B------:R-:W-:-:S05]  /*00e0*/  UIADD3.X UR5, URZ, UR5, URZ, UP2, !UPT ;  /* 0x000000053f057290 */ /* 0x000fca00097fe43f */
[----:B------:R1:W-:Y:S02]  /*00f0*/  UTMACCTL.PF [UR6] ;  /* 0x00000000060079b9 */ /* 0x0003e40008040000 */
[----:B------:R1:W-:Y:S02]  /*0100*/  UTMACCTL.PF [UR8] ;  /* 0x00000000080079b9 */ /* 0x0003e40008040000 */
[----:B------:R1:W-:Y:S02]  /*0110*/  UTMACCTL.PF [UR4] ;  /* 0x00000000040079b9 */ /* 0x0003e40008040000 */
[----:B-1----:R-:W-:Y:S01]  /*0120*/  NOP ;  /* 0x0000000000007918 */ /* 0x002fe20000000000 */
.L_x_1:
[----:B------:R-:W-:Y:S05]  /*0130*/  BSYNC B0 ;  /* 0x0000000000007941 */ /* 0x000fea0003800000 */
.L_x_0:
[----:B------:R-:W1:Y:S02]  /*0140*/  SHFL.IDX PT, R0, R249, RZ, 0x1f ;  /* 0x00001ffff9007589 */ /* 0x000e6400000e0000 */
[----:B-1----:R-:W-:-:S13]  /*0150*/  ISETP.NE.AND P0, PT, R0, RZ, PT ;  /* 0x000000ff0000720c */ /* 0x002fda0003f05270 */
[----:B------:R-:W-:Y:S05]  /*0160*/  @P0 BRA `(.L_x_2) ;  /* 0x0000000000400947 */ /* 0x000fea0003800000 */
[----:B------:R-:W1:Y:S01]  /*0170*/  S2UR UR8, SR_CgaCtaId ;  /* 0x00000000000879c3 */ /* 0x000e620000008800 */
[----:B------:R-:W-:Y:S01]  /*0180*/  UMOV UR4, 0x400 ;  /* 0x0000040000047882 */ /* 0x000fe20000000000 */
[----:B------:R-:W-:Y:S01]  /*0190*/  UMOV UR5, 0x1 ;  /* 0x0000000100057882 */ /* 0x000fe20000000000 */
[----:B------:R-:W-:Y:S01]  /*01a0*/  UMOV UR6, 0x80 ;  /* 0x0000008000067882 */ /* 0x000fe20000000000 */
[----:B------:R-:W-:Y:S01]  /*01b0*/  ELECT P0, URZ, PT ;  /* 0x00000000003f782f */ /* 0x000fe20003800000 */
[----:B------:R-:W-:-:S04]  /*01c0*/  UIADD3 UR6, -UR6, 0x100000, URZ ;  /* 0x0010000006067890 */ /* 0x000fc8000fffe13f */
[----:B------:R-:W-:Y:S02]  /*01d0*/  USHF.L.U32 UR7, UR6, 0xb, URZ ;  /* 0x0000000b06077899 */ /* 0x000fe4000800063f */
[----:B------:R-:W-:Y:S02]  /*01e0*/  USHF.L.U32 UR6, UR6, 0x1, URZ ;  /* 0x0000000106067899 */ /* 0x000fe4000800063f */
[----:B-1----:R-:W-:Y:S02]  /*01f0*/  ULEA UR8, UR8, UR4, 0x18 ;  /* 0x0000000408087291 */ /* 0x002fe4000f8ec03f */
[----:B------:R-:W-:-:S04]  /*0200*/  UIADD3 UR4, -UR5, 0x100000, URZ ;  /* 0x0010000005047890 */ /* 0x000fc8000fffe13f */
[----:B------:R-:W-:Y:S02]  /*0210*/  USHF.L.U32 UR5, UR4, 0xb, URZ ;  /* 0x0000000b04057899 */ /* 0x000fe4000800063f */
[----:B------:R-:W-:Y:S01]  /*0220*/  USHF.L.U32 UR4, UR4, 0x1, URZ ;  /* 0x0000000104047899 */ /* 0x000fe2000800063f */
[----:B------:R-:W1:Y:S11]  /*0230*/  FENCE.VIEW.ASYNC.S ;  /* 0x00000000000073c6 */ /* 0x000e760000000000 */
[----:B-1----:R1:W2:Y:S01]  /*0240*/  SYNCS.EXCH.64 URZ, [UR8+0x44040], UR4 ;  /* 0x04404004083f75b2 */ /* 0x0022a20008000100 */
[----:B------:R1:W3:Y:S01]  /*0250*/  SYNCS.EXCH.64 URZ, [UR8+0x44048], UR6 ;  /* 0x04404806083f75b2 */ /* 0x0002e20008000100 */
[----:B------:R-:W-:Y:S01]  /*0260*/  NOP ;  /* 0x0000000000007918 */ /* 0x000fe20000000000 */
.L_x_2:
[----:B------:R-:W4:Y:S01]  /*0270*/  SHFL.IDX PT, R0, R249, RZ, 0x1f ;  /* 0x00001ffff9007589 */ /* 0x000f2200000e0000 */
[----:B------:R-:W-:Y:S01]  /*0280*/  NOP ;  /* 0x0000000000007918 */ /* 0x000fe20000000000 */
[----:B----4-:R-:W-:-:S13]  /*0290*/  ISETP.NE.AND P0, PT, R0, RZ, PT ;  /* 0x000000ff0000720c */ /* 0x010fda0003f05270 */
[----:B------:R-:W-:Y:S05]  /*02a0*/  @P0 BRA `(.L_x_3) ;  /* 0x0000000000580947 */ /* 0x000fea0003800000 */
[----:B-1----:R-:W1:Y:S01]  /*02b0*/  S2UR UR5, SR_CgaCtaId ;  /* 0x00000000000579c3 */ /* 0x002e620000008800 */
[----:B------:R-:W-:Y:S01]  /*02c0*/  UMOV UR4, 0x400 ;  /* 0x0000040000047882 */ /* 0x000fe20000000000 */
[----:B------:R-:W-:Y:S01]  /*02d0*/  UMOV UR6, 0x1 ;  /* 0x0000000100067882 */ /* 0x000fe20000000000 */
[----:B------:R-:W-:Y:S01]  /*02e0*/  UMOV UR7, 0x80 ;  /* 0x0000008000077882 */ /* 0x000fe20000000000 */
[----:B------:R-:W-:Y:S01]  /*02f0*/  ELECT P0, URZ, PT ;  /* 0x00000000003f782f */ /* 0x000fe20003800000 */
[----:B-1----:R-:W-:Y:S02]  /*0300*/  ULEA UR8, UR5, UR4, 0x18 ;  /* 0x0000000405087291 */ /* 0x002fe4000f8ec03f */
[----:B------:R-:W-:-:S04]  /*0310*/  UIADD3 UR4, -UR6, 0x100000, URZ ;  /* 0x0010000006047890 */ /* 0x000fc8000fffe13f */
[----:B------:R-:W-:Y:S02]  /*0320*/  USHF.L.U32 UR5, UR4, 0xb, URZ ;  /* 0x0000000b04057899 */ /* 0x000fe4000800063f */
[----:B------:R-:W-:Y:S02]  /*0330*/  USHF.L.U32 UR4, UR4, 0x1, URZ ;  /* 0x0000000104047899 */ /* 0x000fe4000800063f */
[----:B------:R-:W-:-:S04]  /*0340*/  UIADD3 UR6, -UR7, 0x100000, URZ ;  /* 0x0010000007067890 */ /* 0x000fc8000fffe13f */
[----:B------:R-:W-:Y:S02]  /*0350*/  USHF.L.U32 UR7, UR6, 0xb, URZ ;  /* 0x0000000b06077899 */ /* 0x000fe4000800063f */
[----:B------:R-:W-:Y:S01]  /*0360*/  USHF.L.U32 UR6, UR6, 0x1, URZ ;  /* 0x0000000106067899 */ /* 0x000fe2000800063f */
[----:B------:R-:W1:Y:S03]  /*0370*/  FENCE.VIEW.ASYNC.S ;  /* 0x00000000000073c6 */ /* 0x000e660000000000 */
[----:B-1----:R4:W1:Y:S08]  /*0380*/  SYNCS.EXCH.64 URZ, [UR8+0x44000], UR4 ;  /* 0x04400004083f75b2 */ /* 0x0028700008000100 */
[----:B------:R4:W1:Y:S01]  /*0390*/  SYNCS.EXCH.64 URZ, [UR8+0x44020], UR6 ;  /* 0x04402006083f75b2 */ /* 0x0008620008000100 */
[----:B------:R4:W1:Y:S01]  /*03a0*/  SYNCS.EXCH.64 URZ, [UR8+0x44008], UR4 ;  /* 0x04400804083f75b2 */ /* 0x0008620008000100 */
[----:B------:R4:W1:Y:S01]  /*03b0*/  SYNCS.EXCH.64 URZ, [UR8+0x44028], UR6 ;  /* 0x04402806083f75b2 */ /* 0x0008620008000100 */
[----:B------:R4:W1:Y:S01]  /*03c0*/  SYNCS.EXCH.64 URZ, [UR8+0x44010], UR4 ;  /* 0x04401004083f75b2 */ /* 0x0008620008000100 */
[----:B------:R4:W1:Y:S01]  /*03d0*/  SYNCS.EXCH.64 URZ, [UR8+0x44030], UR6 ;  /* 0x04403006083f75b2 */ /* 0x0008620008000100 */
[----:B------:R4:W1:Y:S01]  /*03e0*/  SYNCS.EXCH.64 URZ, [UR8+0x44018], UR4 ;  /* 0x04401804083f75b2 */ /* 0x0008620008000100 */
[----:B------:R4:W1:Y:S02]  /*03f0*/  SYNCS.EXCH.64 URZ, [UR8+0x44038], UR6 ;  /* 0x04403806083f75b2 */ /* 0x0008640008000100 */
[----:B----4-:R-:W-:Y:S01]  /*0400*/  NOP ;  /* 0x0000000000007918 */ /* 0x010fe20000000000 */
.L_x_3:
        /* <DEDUP_REMOVED lines=26> */
.L_x_4:
[----:B------:R-:W4:Y:S01]  /*05b0*/  S2UR UR43, SR_CTAID.X ;  /* 0x00000000002b79c3 */ /* 0x000f220000002500 */
[----:B------:R-:W5:Y:S01]  /*05c0*/  SHFL.IDX PT, R249, R249, RZ, 0x1f ;  /* 0x00001ffff9f97589 */ /* 0x000f6200000e0000 */
[----:B-1----:R-:W-:Y:S01]  /*05d0*/  ULDC UR4, c[0x0][0x28c] ;  /* 0x0000a30000047ab9 */ /* 0x002fe20000000800 */
[----:B------:R-:W-:Y:S02]  /*05e0*/  ELECT P0, URZ, PT ;  /* 0x00000000003f782f */ /* 0x000fe40003800000 */
[----:B------:R-:W-:Y:S01]  /*05f0*/  SHF.R.S32.HI R0, RZ, 0x1f, R4 ;  /* 0x0000001fff007819 */ /* 0x000fe20000011404 */
[----:B------:R-:W-:Y:S01]  /*0600*/  UIADD3 UR4, UR4, 0xff, URZ ;  /* 0x000000ff04047890 */ /* 0x000fe2000fffe03f */
[----:B------:R-:W-:Y:S01]  /*0610*/  NOP ;  /* 0x0000000000007918 */ /* 0x000fe20000000000 */
[----:B------:R-:W-:Y:S01]  /*0620*/  BSSY B0, `(.L_x_5) ;  /* 0x0000034000007945 */ /* 0x000fe20003800000 */
[----:B------:R-:W-:Y:S01]  /*0630*/  LEA.HI R2, R0, R4, RZ, 0x7 ;  /* 0x0000000400027211 */ /* 0x000fe200078f38ff */
[----:B------:R-:W-:Y:S01]  /*0640*/  USHF.R.S32.HI UR5, URZ, 0x1f, UR4 ;  /* 0x0000001f3f057899 */ /* 0x000fe20008011404 */
[----:B------:R-:W1:Y:S01]  /*0650*/  S2UR UR36, SR_CTAID.Y ;  /* 0x00000000002479c3 */ /* 0x000e620000002600 */
[----:B------:R-:W-:-:S02]  /*0660*/  MOV R218, RZ ;  /* 0x000000ff00da7202 */ /* 0x000fc40000000f00 */
[----:B------:R-:W-:Y:S01]  /*0670*/  ULEA.HI UR5, UR5, UR4, URZ, 0x8 ;  /* 0x0000000405057291 */ /* 0x000fe2000f8f403f */
[----:B------:R-:W-:-:S03]  /*0680*/  LOP3.LUT R2, R2, 0xffffff80, RZ, 0xc0, !PT ;  /* 0xffffff8002027812 */ /* 0x000fc600078ec0ff */
[----:B------:R-:W-:Y:S01]  /*0690*/  USHF.R.S32.HI UR5, URZ, 0x8, UR5 ;  /* 0x000000083f057899 */ /* 0x000fe20008011405 */
[----:B------:R-:W1:Y:S01]  /*06a0*/  S2UR UR37, SR_CTAID.Z ;  /* 0x00000000002579c3 */ /* 0x000e620000002700 */
[----:B------:R-:W-:Y:S01]  /*06b0*/  IMAD.IADD R245, R4, 0x1, -R2 ;  /* 0x0000000104f57824 */ /* 0x000fe200078e0a02 */
[----:B----4-:R-:W-:-:S06]  /*06c0*/  USHF.L.U32 UR43, UR43, 0x6, URZ ;  /* 0x000000062b2b7899 */ /* 0x010fcc000800063f */
[----:B--23--:R-:W-:Y:S01]  /*06d0*/  BAR.SYNC.DEFER_BLOCKING 0x0 ;  /* 0x0000000000007b1d */ /* 0x00cfe20000010000 */
[----:B-----5:R-:W-:Y:S02]  /*06e0*/  ISETP.EQ.AND P1, PT, R249, RZ, P0 ;  /* 0x000000fff900720c */ /* 0x020fe40000722270 */
[----:B------:R-:W-:-:S05]  /*06f0*/  MOV R3, UR43 ;  /* 0x0000002b00037c02 */ /* 0x000fca0008000f00 */
[----:B------:R-:W-:-:S05]  /*0700*/  VIADD R0, R3, 0x13f ;  /* 0x0000013f03007836 */ /* 0x000fca0000000000 */
[----:B------:R-:W-:-:S04]  /*0710*/  SHF.R.U32.HI R0, RZ, 0x8, R0 ;  /* 0x00000008ff007819 */ /* 0x000fc80000011600 */
[----:B------:R-:W-:Y:S01]  /*0720*/  VIMNMX R2, R0, UR5, PT ;  /* 0x0000000500027c48 */ /* 0x000fe2000bfe0100 */
[----:B-1----:R-:W-:Y:S06]  /*0730*/  @!P1 BRA `(.L_x_6) ;  /* 0x0000000000889947 */ /* 0x002fec0003800000 */
[----:B------:R-:W1:Y:S01]  /*0740*/  S2R R4, SR_CgaCtaId ;  /* 0x0000000000047919 */ /* 0x000e620000008800 */
[----:B------:R-:W-:Y:S02]  /*0750*/  MOV R3, 0x400 ;  /* 0x0000040000037802 */ /* 0x000fe40000000f00 */
[----:B------:R-:W-:Y:S02]  /*0760*/  MOV R5, 0x1 ;  /* 0x0000000100057802 */ /* 0x000fe40000000f00 */
[----:B------:R-:W-:Y:S02]  /*0770*/  ISETP.NE.AND P3, PT, R245, RZ, PT ;  /* 0x000000fff500720c */ /* 0x000fe40003f65270 */
[----:B-1----:R-:W-:Y:S02]  /*0780*/  LEA R4, R4, R3, 0x18 ;  /* 0x0000000304047211 */ /* 0x002fe400078ec0ff */
[----:B------:R-:W-:-:S09]  /*0790*/  SHF.L.U32 R3, R5, 0x1f, RZ ;  /* 0x0000001f05037819 */ /* 0x000fd200000006ff */
.L_x_7:
[----:B-1----:R1:W2:Y:S02]  /*07a0*/  SYNCS.PHASECHK.TRANS64.TRYWAIT P2, [R4+URZ+0x44048], R3 ;  /* 0x04404803040075a7 */ /* 0x0022a4000804017f */
[----:B--2---:R-:W-:Y:S05]  /*07b0*/  @!P2 NANOSLEEP.SYNCS 0x989680 ;  /* 0x009896800000a95d */ /* 0x004fea0003900000 */
[----:B------:R-:W2:Y:S02]  /*07c0*/  @!P2 SYNCS.PHASECHK.TRANS64 P2, [R4+URZ+0x44048], R3 ;  /* 0x044048030400a5a7 */ /* 0x000ea4000804007f */
[----:B--2---:R-:W-:Y:S05]  /*07d0*/  @!P2 BRA `(.L_x_7) ;  /* 0xfffffffc00f0a947 */ /* 0x004fea000383ffff */
[----:B------:R-:W-:Y:S05]  /*07e0*/  @P3 BRA `(.L_x_8) ;  /* 0x0000000000183947 */ /* 0x000fea0003800000 */
[----:B------:R-:W2:Y:S01]  /*07f0*/  S2R R5, SR_TID.X ;  /* 0x0000000000057919 */ /* 0x000ea20000002100 */
[----:B-1----:R-:W-:-:S04]  /*0800*/  IMAD.MOV.U32 R3, RZ, RZ, 0x4000 ;  /* 0x00004000ff037424 */ /* 0x002fc800078e00ff */
[----:B------:R3:W-:Y:S01]  /*0810*/  SYNCS.ARRIVE.TRANS64 RZ, [R4+URZ+0x44040], R3 ;  /* 0x0440400304ff79a7 */ /* 0x0007e2000800003f */
[----:B--2---:R-:W-:-:S13]  /*0820*/  LOP3.LUT P2, RZ, R5, 0x1f, RZ, 0xc0, !PT ;  /* 0x0000001f05ff7812 */ /* 0x004fda000784c0ff */
[----:B---3--:R-:W-:Y:S05]  /*0830*/  @!P2 BRA `(.L_x_8) ;  /* 0x000000000004a947 */ /* 0x008fea0003800000 */
[----:B------:R-:W-:Y:S01]  /*0840*/  BPT.TRAP 0x1 ;  /* 0x000000040000795c */ /* 0x000fe20000300000 */
.L_x_8:
[----:B------:R-:W-:Y:S01]  /*0850*/  R2UR UR40, R4 ;  /* 0x00000000042872ca */ /* 0x000fe200000e0000 */
[----:B------:R-:W-:Y:S01]  /*0860*/  ULDC.64 UR4, c[0x0][0x198] ;  /* 0x0000660000047ab9 */ /* 0x000fe20000000a00 */
[----:B------:R-:W-:Y:S01]  /*0870*/  UMOV UR6, 0x0 ;  /* 0x0000000000067882 */ /* 0x000fe20000000000 */
[----:B------:R-:W-:Y:S01]  /*0880*/  UIADD3 UR4, UP0, UR4, 0xf0, URZ ;  /* 0x000000f004047890 */ /* 0x000fe2000ff1e03f */
[----:B------:R-:W-:Y:S01]  /*0890*/  UMOV UR7, 0x10000000 ;  /* 0x1000000000077882 */ /* 0x000fe20000000000 */
[----:B------:R-:W-:Y:S02]  /*08a0*/  UMOV UR42, URZ ;  /* 0x0000003f002a7c82 */ /* 0x000fe40008000000 */
[----:B------:R-:W-:Y:S01]  /*08b0*/  UIADD3.X UR5, URZ, UR5, URZ, UP0, !UPT ;  /* 0x000000053f057290 */ /* 0x000fe200087fe43f */
[----:B------:R-:W-:Y:S01]  /*08c0*/  UMOV UR44, UR36 ;  /* 0x00000024002c7c82 */ /* 0x000fe20008000000 */
[----:B------:R-:W-:Y:S01]  /*08d0*/  UMOV UR45, UR37 ;  /* 0x00000025002d7c82 */ /* 0x000fe20008000000 */
[----:B------:R-:W-:Y:S01]  /*08e0*/  UMOV UR34, 0x40 ;  /* 0x0000004000227882 */ /* 0x000fe20000000000 */
[----:B------:R-:W-:-:S02]  /*08f0*/  UMOV UR35, UR43 ;  /* 0x0000002b00237c82 */ /* 0x000fc40008000000 */
[----:B------:R-:W-:Y:S02]  /*0900*/  UIADD3 UR41, UR40, 0x44040, URZ ;  /* 0x0004404028297890 */ /* 0x000fe4000fffe03f */
[----:B------:R-:W-:-:S05]  /*0910*/  UIADD3 UR32, UR40, 0x2000, URZ ;  /* 0x0000200028207890 */ /* 0x000fca000fffe03f */
[----:B------:R-:W-:Y:S02]  /*0920*/  UMOV UR33, UR41 ;  /* 0x0000002900217c82 */ /* 0x000fe40008000000 */
[----:B------:R2:W-:Y:S02]  /*0930*/  UTMALDG.4D [UR40], [UR4], desc[UR6] ;  /* 0x00000628040075b4 */ /* 0x0005e40008019000 */
[----:B------:R2:W-:Y:S02]  /*0940*/  UTMALDG.4D [UR32], [UR4], desc[UR6] ;  /* 0x00000620040075b4 */ /* 0x0005e40008019000 */
[----:B--2---:R-:W-:Y:S01]  /*0950*/  NOP ;  /* 0x0000000000007918 */ /* 0x004fe20000000000 */
.L_x_6:
[----:B------:R-:W-:Y:S05]  /*0960*/  BSYNC B0 ;  /* 0x0000000000007941 */ /* 0x000fea0003800000 */
.L_x_5:
[----:B------:R-:W-:Y:S01]  /*0970*/  BSSY B0, `(.L_x_9) ;  /* 0x00000b4000007945 */ /* 0x000fe20003800000 */
[----:B------:R-:W-:Y:S01]  /*0980*/  SHF.L.U32 R5, R2, 0x1, RZ ;  /* 0x0000000102057819 */ /* 0x000fe200000006ff */
[----:B------:R-:W-:Y:S01]  /*0990*/  IMAD.MOV.U32 R11, RZ, RZ, 0x1 ;  /* 0x00000001ff0b7424 */ /* 0x000fe200078e00ff */
[----:B------:R-:W-:Y:S01]  /*09a0*/  MOV R6, 0x1 ;  /* 0x0000000100067802 */ /* 0x000fe20000000f00 */
[----:B-1----:R-:W-:Y:S01]  /*09b0*/  IMAD.MOV.U32 R4, RZ, RZ, RZ ;  /* 0x000000ffff047224 */ /* 0x002fe200078e00ff */
[----:B------:R-:W-:Y:S06]  /*09c0*/  @!P1 BRA `(.L_x_10) ;  /* 0x0000000800b89947 */ /* 0x000fec0003800000 */
[----:B------:R-:W1:Y:S01]  /*09d0*/  S2R R3, SR_TID.X ;  /* 0x0000000000037919 */ /* 0x000e620000002100 */
[----:B------:R-:W-:Y:S01]  /*09e0*/  ISETP.GE.AND P1, PT, R2, 0x1, PT ;  /* 0x000000010200780c */ /* 0x000fe20003f26270 */
[----:B------:R-:W-:Y:S01]  /*09f0*/  IMAD.MOV.U32 R4, RZ, RZ, RZ ;  /* 0x000000ffff047224 */ /* 0x000fe200078e00ff */
[----:B------:R-:W-:Y:S02]  /*0a00*/  MOV R218, RZ ;  /* 0x000000ff00da7202 */ /* 0x000fe40000000f00 */
[----:B-1----:R-:W-:-:S09]  /*0a10*/  LOP3.LUT R9, R3, 0x1f, RZ, 0xc0, !PT ;  /* 0x0000001f03097812 */ /* 0x002fd200078ec0ff */
[----:B------:R-:W-:Y:S05]  /*0a20*/  @!P1 BRA `(.L_x_11) ;  /* 0x00000004002c9947 */ /* 0x000fea0003800000 */
[----:B------:R-:W1:Y:S01]  /*0a30*/  S2R R4, SR_CgaCtaId ;  /* 0x0000000000047919 */ /* 0x000e620000008800 */
[----:B------:R-:W-:Y:S02]  /*0a40*/  MOV R3, 0x400 ;  /* 0x0000040000037802 */ /* 0x000fe40000000f00 */
[----:B------:R-:W-:Y:S02]  /*0a50*/  MOV R5, 0x1 ;  /* 0x0000000100057802 */ /* 0x000fe40000000f00 */
[----:B------:R-:W-:Y:S02]  /*0a60*/  ISETP.NE.AND P2, PT, R245, RZ, PT ;  /* 0x000000fff500720c */ /* 0x000fe40003f45270 */
[----:B-1----:R-:W-:Y:S01]  /*0a70*/  LEA R6, R4, R3, 0x18 ;  /* 0x0000000304067211 */ /* 0x002fe200078ec0ff */
[----:B------:R-:W-:Y:S01]  /*0a80*/  IMAD.MOV.U32 R4, RZ, RZ, 0x1 ;  /* 0x00000001ff047424 */ /* 0x000fe200078e00ff */
[----:B------:R-:W-:-:S09]  /*0a90*/  SHF.L.U32 R3, R5, 0x1f, RZ ;  /* 0x0000001f05037819 */ /* 0x000fd200000006ff */
.L_x_12:
[----:B-1----:R1:W2:Y:S02]  /*0aa0*/  SYNCS.PHASECHK.TRANS64.TRYWAIT P1, [R6+URZ+0x44020], R3 ;  /* 0x04402003060075a7 */ /* 0x0022a4000802017f */
[----:B--2---:R-:W-:Y:S05]  /*0ab0*/  @!P1 NANOSLEEP.SYNCS 0x989680 ;  /* 0x009896800000995d */ /* 0x004fea0003900000 */
[----:B------:R-:W2:Y:S02]  /*0ac0*/  @!P1 SYNCS.PHASECHK.TRANS64 P1, [R6+URZ+0x44020], R3 ;  /* 0x04402003060095a7 */ /* 0x000ea4000802007f */
[----:B--2---:R-:W-:Y:S05]  /*0ad0*/  @!P1 BRA `(.L_x_12) ;  /* 0xfffffffc00f09947 */ /* 0x004fea000383ffff */
[----:B------:R-:W-:Y:S05]  /*0ae0*/  @P2 BRA `(.L_x_13) ;  /* 0x0000000000142947 */ /* 0x000fea0003800000 */
[----:B------:R-:W-:Y:S02]  /*0af0*/  ISETP.NE.AND P1, PT, R9, RZ, PT ;  /* 0x000000ff0900720c */ /* 0x000fe40003f25270 */
[----:B-1----:R-:W-:-:S04]  /*0b00*/  MOV R3, 0x10000 ;  /* 0x0001000000037802 */ /* 0x002fc80000000f00 */
[----:B------:R2:W-:Y:S07]  /*0b10*/  SYNCS.ARRIVE.TRANS64 RZ, [R6+URZ+0x44000], R3 ;  /* 0x0440000306ff79a7 */ /* 0x0005ee000800003f */
[----:B------:R-:W-:Y:S05]  /*0b20*/  @!P1 BRA `(.L_x_13) ;  /* 0x0000000000049947 */ /* 0x000fea0003800000 */
[----:B------:R-:W-:Y:S01]  /*0b30*/  BPT.TRAP 0x1 ;  /* 0x000000040000795c */ /* 0x000fe20000300000 */
.L_x_13:
[----:B------:R-:W-:Y:S01]  /*0b40*/  R2UR UR32, R6 ;  /* 0x00000000062072ca */ /* 0x000fe200000e0000 */
[----:B------:R-:W-:Y:S01]  /*0b50*/  ULDC.64 UR4, c[0x0][0x198] ;  /* 0x0000660000047ab9 */ /* 0x000fe20000000a00 */
[----:B-12---:R-:W1:Y:S01]  /*0b60*/  S2R R6, SR_CgaCtaId ;  /* 0x0000000000067919 */ /* 0x006e620000008800 */
[----:B------:R-:W-:Y:S01]  /*0b70*/  UIADD3 UR4, UP0, UR4, 0x1f0, URZ ;  /* 0x000001f004047890 */ /* 0x000fe2000ff1e03f */
[----:B------:R-:W-:Y:S01]  /*0b80*/  MOV R3, 0x400 ;  /* 0x0000040000037802 */ /* 0x000fe20000000f00 */
[----:B------:R-:W-:Y:S01]  /*0b90*/  UMOV UR11, URZ ;  /* 0x0000003f000b7c82 */ /* 0x000fe20008000000 */
[----:B------:R-:W-:Y:S01]  /*0ba0*/  UMOV UR6, 0x0 ;  /* 0x0000000000067882 */ /* 0x000fe20000000000 */
[----:B------:R-:W-:Y:S01]  /*0bb0*/  UIADD3.X UR5, URZ, UR5, URZ, UP0, !UPT ;  /* 0x000000053f057290 */ /* 0x000fe200087fe43f */
[----:B------:R-:W-:Y:S01]  /*0bc0*/  IMAD.MOV.U32 R7, RZ, RZ, 0x1 ;  /* 0x00000001ff077424 */ /* 0x000fe200078e00ff */
[----:B------:R-:W-:Y:S01]  /*0bd0*/  UMOV UR7, 0x10000000 ;  /* 0x1000000000077882 */ /* 0x000fe20000000000 */
[----:B------:R-:W-:Y:S01]  /*0be0*/  UMOV UR10, URZ ;  /* 0x0000003f000a7c82 */ /* 0x000fe20008000000 */
[----:B------:R-:W-:Y:S01]  /*0bf0*/  UMOV UR12, UR36 ;  /* 0x00000024000c7c82 */ /* 0x000fe20008000000 */
[----:B------:R-:W-:Y:S01]  /*0c00*/  UMOV UR13, UR37 ;  /* 0x00000025000d7c82 */ /* 0x000fe20008000000 */
[----:B------:R-:W-:Y:S01]  /*0c10*/  UIADD3 UR8, UR32, 0x4000, URZ ;  /* 0x0000400020087890 */ /* 0x000fe2000fffe03f */
[----:B------:R-:W-:Y:S01]  /*0c20*/  ISETP.NE.AND P2, PT, R245, RZ, PT ;  /* 0x000000fff500720c */ /* 0x000fe20003f45270 */
[----:B------:R-:W-:Y:S01]  /*0c30*/  UIADD3 UR9, UR32, 0x44000, URZ ;  /* 0x0004400020097890 */ /* 0x000fe2000fffe03f */
[----:B------:R-:W-:Y:S01]  /*0c40*/  MOV R218, 0x1 ;  /* 0x0000000100da7802 */ /* 0x000fe20000000f00 */
[----:B------:R-:W-:Y:S01]  /*0c50*/  UIADD3 UR32, UR32, 0xc000, URZ ;  /* 0x0000c00020207890 */ /* 0x000fe2000fffe03f */
[----:B------:R-:W-:Y:S01]  /*0c60*/  UMOV UR34, 0x40 ;  /* 0x0000004000227882 */ /* 0x000fe20000000000 */
[----:B------:R-:W-:-:S03]  /*0c70*/  UMOV UR35, UR11 ;  /* 0x0000000b00237c82 */ /* 0x000fc60008000000 */
[----:B------:R-:W-:Y:S02]  /*0c80*/  UMOV UR33, UR9 ;  /* 0x0000000900217c82 */ /* 0x000fe40008000000 */
[----:B------:R2:W-:Y:S02]  /*0c90*/  UTMALDG.4D [UR8], [UR4], desc[UR6] ;  /* 0x00000608040075b4 */ /* 0x0005e40008019000 */
[----:B------:R2:W-:Y:S01]  /*0ca0*/  UTMALDG.4D [UR32], [UR4], desc[UR6] ;  /* 0x00000620040075b4 */ /* 0x0005e20008019000 */
[----:B-1----:R-:W-:Y:S02]  /*0cb0*/  LEA R5, R6, R3, 0x18 ;  /* 0x0000000306057211 */ /* 0x002fe400078ec0ff */
[----:B------:R-:W-:-:S03]  /*0cc0*/  SHF.L.U32 R6, R7, 0x1f, RZ ;  /* 0x0000001f07067819 */ /* 0x000fc600000006ff */
[----:B--2---:R-:W-:-:S07]  /*0cd0*/  IMAD R3, R4, 0x8, R5 ;  /* 0x0000000804037824 */ /* 0x004fce00078e0205 */
.L_x_14:
        /* <DEDUP_REMOVED lines=10> */
.L_x_15:
[C---:B------:R-:W-:Y:S01]  /*0d80*/  IMAD R5, R4.reuse, 0x10000, R5 ;  /* 0x0001000004057824 */ /* 0x040fe200078e0205 */
[----:B------:R-:W-:Y:S01]  /*0d90*/  R2UR UR9, R3 ;  /* 0x00000000030972ca */ /* 0x000fe200000e0000 */
[----:B------:R-:W-:Y:S01]  /*0da0*/  ULDC.64 UR4, c[0x0][0x198] ;  /* 0x0000660000047ab9 */ /* 0x000fe20000000a00 */
[----:B------:R-:W-:Y:S01]  /*0db0*/  UMOV UR11, URZ ;  /* 0x0000003f000b7c82 */ /* 0x000fe20008000000 */
[----:B------:R-:W-:Y:S01]  /*0dc0*/  UIADD3 UR4, UP0, UR4, 0x2f0, URZ ;  /* 0x000002f004047890 */ /* 0x000fe2000ff1e03f */
[----:B------:R-:W-:Y:S01]  /*0dd0*/  R2UR UR32, R5 ;  /* 0x00000000052072ca */ /* 0x000fe200000e0000 */
[----:B------:R-:W-:Y:S01]  /*0de0*/  UMOV UR6, 0x0 ;  /* 0x0000000000067882 */ /* 0x000fe20000000000 */
[----:B------:R-:W-:Y:S01]  /*0df0*/  UMOV UR7, 0x10000000 ;  /* 0x1000000000077882 */ /* 0x000fe20000000000 */
[----:B------:R-:W-:Y:S01]  /*0e00*/  UIADD3.X UR5, URZ, UR5, URZ, UP0, !UPT ;  /* 0x000000053f057290 */ /* 0x000fe200087fe43f */
[----:B------:R-:W-:Y:S01]  /*0e10*/  IADD3 R4, R4, 0x1, RZ ;  /* 0x0000000104047810 */ /* 0x000fe20007ffe0ff */
[----:B------:R-:W-:Y:S01]  /*0e20*/  UMOV UR10, URZ ;  /* 0x0000003f000a7c82 */ /* 0x000fe20008000000 */
[----:B------:R-:W-:Y:S01]  /*0e30*/  UMOV UR12, UR36 ;  /* 0x00000024000c7c82 */ /* 0x000fe20008000000 */
[----:B------:R-:W-:Y:S01]  /*0e40*/  UMOV UR13, UR37 ;  /* 0x00000025000d7c82 */ /* 0x000fe20008000000 */
[----:B------:R-:W-:Y:S01]  /*0e50*/  UMOV UR34, 0x40 ;  /* 0x0000004000227882 */ /* 0x000fe20000000000 */
[----:B------:R-:W-:Y:S01]  /*0e60*/  UIADD3 UR9, UR9, 0x44000, URZ ;  /* 0x0004400009097890 */ /* 0x000fe2000fffe03f */
[----:B------:R-:W-:-:S03]  /*0e70*/  UMOV UR35, UR11 ;  /* 0x0000000b00237c82 */ /* 0x000fc60008000000 */
[----:B------:R-:W-:Y:S02]  /*0e80*/  UIADD3 UR8, UR32, 0x4000, URZ ;  /* 0x0000400020087890 */ /* 0x000fe4000fffe03f */
[----:B------:R-:W-:Y:S01]  /*0e90*/  UIADD3 UR32, UR32, 0xc000, URZ ;  /* 0x0000c00020207890 */ /* 0x000fe2000fffe03f */
[----:B------:R-:W-:-:S06]  /*0ea0*/  UMOV UR33, UR9 ;  /* 0x0000000900217c82 */ /* 0x000fcc0008000000 */
[----:B------:R3:W-:Y:S02]  /*0eb0*/  UTMALDG.4D [UR8], [UR4], desc[UR6] ;  /* 0x00000608040075b4 */ /* 0x0007e40008019000 */
[----:B------:R3:W-:Y:S02]  /*0ec0*/  UTMALDG.4D [UR32], [UR4], desc[UR6] ;  /* 0x00000620040075b4 */ /* 0x0007e40008019000 */
[----:B---3--:R-:W-:Y:S01]  /*0ed0*/  NOP ;  /* 0x0000000000007918 */ /* 0x008fe20000000000 */
.L_x_11:
[----:B------:R-:W-:Y:S01]  /*0ee0*/  ISETP.GE.AND P1, PT, R2, 0x2, PT ;  /* 0x000000020200780c */ /* 0x000fe20003f26270 */
[----:B-12---:R-:W-:-:S12]  /*0ef0*/  IMAD.MOV.U32 R6, RZ, RZ, 0x1 ;  /* 0x00000001ff067424 */ /* 0x006fd800078e00ff */
[----:B------:R-:W-:Y:S05]  /*0f00*/  @!P1 BRA `(.L_x_16) ;  /* 0x00000004005c9947 */ /* 0x000fea0003800000 */
[----:B------:R-:W1:Y:S01]  /*0f10*/  S2R R6, SR_CgaCtaId ;  /* 0x0000000000067919 */ /* 0x000e620000008800 */
[----:B------:R-:W-:Y:S02]  /*0f20*/  MOV R3, 0x400 ;  /* 0x0000040000037802 */ /* 0x000fe40000000f00 */
[----:B------:R-:W-:Y:S02]  /*0f30*/  MOV R5, 0x1 ;  /* 0x0000000100057802 */ /* 0x000fe40000000f00 */
[----:B------:R-:W-:Y:S02]  /*0f40*/  ISETP.NE.AND P2, PT, R245, RZ, PT ;  /* 0x000000fff500720c */ /* 0x000fe40003f45270 */
[----:B-1----:R-:W-:Y:S02]  /*0f50*/  LEA R3, R6, R3, 0x18 ;  /* 0x0000000306037211 */ /* 0x002fe400078ec0ff */
[----:B------:R-:W-:-:S03]  /*0f60*/  SHF.L.U32 R6, R5, 0x1f, RZ ;  /* 0x0000001f05067819 */ /* 0x000fc600000006ff */
[----:B------:R-:W-:-:S07]  /*0f70*/  IMAD R5, R4, 0x8, R3 ;  /* 0x0000000804057824 */ /* 0x000fce00078e0203 */
.L_x_17:
        /* <DEDUP_REMOVED lines=10> */
.L_x_18:
[----:B------:R-:W-:Y:S01]  /*1020*/  IMAD R3, R4, 0x10000, R3 ;  /* 0x0001000004037824 */ /* 0x000fe200078e0203 */
[----:B------:R-:W-:Y:S01]  /*1030*/  R2UR UR11, R218 ;  /* 0x00000000da0b72ca */ /* 0x000fe200000e0000 */
[----:B-12---:R-:W1:Y:S01]  /*1040*/  S2R R6, SR_CgaCtaId ;  /* 0x0000000000067919 */ /* 0x006e620000008800 */
[----:B------:R-:W-:Y:S01]  /*1050*/  R2UR UR9, R5 ;  /* 0x00000000050972ca */ /* 0x000fe200000e0000 */
[----:B------:R-:W-:Y:S01]  /*1060*/  ULDC.64 UR4, c[0x0][0x198] ;  /* 0x0000660000047ab9 */ /* 0x000fe20000000a00 */
[----:B------:R-:W-:Y:S01]  /*1070*/  R2UR UR32, R3 ;  /* 0x00000000032072ca */ /* 0x000fe200000e0000 */
[----:B------:R-:W-:Y:S01]  /*1080*/  UIADD3 UR4, UP0, UR4, 0x1f0, URZ ;  /* 0x000001f004047890 */ /* 0x000fe2000ff1e03f */
[----:B------:R-:W-:Y:S01]  /*1090*/  IADD3 R4, R4, 0x1, RZ ;  /* 0x0000000104047810 */ /* 0x000fe20007ffe0ff */
[----:B------:R-:W-:Y:S01]  /*10a0*/  UMOV UR6, 0x0 ;  /* 0x0000000000067882 */ /* 0x000fe20000000000 */
[----:B------:R-:W-:Y:S01]  /*10b0*/  UMOV UR7, 0x10000000 ;  /* 0x1000000000077882 */ /* 0x000fe20000000000 */
[----:B------:R-:W-:Y:S01]  /*10c0*/  UIADD3.X UR5, URZ, UR5, URZ, UP0, !UPT ;  /* 0x000000053f057290 */ /* 0x000fe200087fe43f */
[----:B------:R-:W-:Y:S01]  /*10d0*/  MOV R3, 0x400 ;  /* 0x0000040000037802 */ /* 0x000fe20000000f00 */
[----:B------:R-:W-:Y:S01]  /*10e0*/  UMOV UR10, URZ ;  /* 0x0000003f000a7c82 */ /* 0x000fe20008000000 */
[----:B------:R-:W-:Y:S01]  /*10f0*/  UMOV UR12, UR36 ;  /* 0x00000024000c7c82 */ /* 0x000fe20008000000 */
[----:B------:R-:W-:Y:S01]  /*1100*/  USHF.L.U32 UR11, UR11, 0x8, URZ ;  /* 0x000000080b0b7899 */ /* 0x000fe2000800063f */
[C---:B------:R-:W-:Y:S01]  /*1110*/  ISETP.NE.AND P2, PT, R4.reuse, 0x4, PT ;  /* 0x000000040400780c */ /* 0x040fe20003f45270 */
[----:B------:R-:W-:Y:S01]  /*1120*/  UIADD3 UR9, UR9, 0x44000, URZ ;  /* 0x0004400009097890 */ /* 0x000fe2000fffe03f */
[C---:B------:R-:W-:Y:S01]  /*1130*/  ISETP.NE.AND P1, PT, R4.reuse, 0x4, PT ;  /* 0x000000040400780c */ /* 0x040fe20003f25270 */
[----:B------:R-:W-:Y:S01]  /*1140*/  UIADD3 UR8, UR32, 0x4000, URZ ;  /* 0x0000400020087890 */ /* 0x000fe2000fffe03f */
[----:B------:R-:W-:Y:S01]  /*1150*/  SEL R4, R4, RZ, P2 ;  /* 0x000000ff04047207 */ /* 0x000fe20001000000 */
[----:B------:R-:W-:Y:S01]  /*1160*/  UIADD3 UR32, UR32, 0xc000, URZ ;  /* 0x0000c00020207890 */ /* 0x000fe2000fffe03f */
[----:B------:R-:W-:Y:S01]  /*1170*/  ISETP.NE.AND P3, PT, R245, RZ, PT ;  /* 0x000000fff500720c */ /* 0x000fe20003f65270 */
[----:B------:R-:W-:Y:S01]  /*1180*/  UMOV UR13, UR37 ;  /* 0x00000025000d7c82 */ /* 0x000fe20008000000 */
[----:B------:R-:W-:Y:S01]  /*1190*/  UMOV UR34, 0x40 ;  /* 0x0000004000227882 */ /* 0x000fe20000000000 */
[----:B------:R-:W-:Y:S01]  /*11a0*/  UMOV UR33, UR9 ;  /* 0x0000000900217c82 */ /* 0x000fe20008000000 */
[----:B------:R-:W-:-:S02]  /*11b0*/  UMOV UR35, UR11 ;  /* 0x0000000b00237c82 */ /* 0x000fc40008000000 */
[----:B------:R2:W-:Y:S01]  /*11c0*/  UTMALDG.4D [UR8], [UR4], desc[UR6] ;  /* 0x00000608040075b4 */ /* 0x0005e20008019000 */
[----:B-1----:R-:W-:Y:S01]  /*11d0*/  LEA R5, R6, R3, 0x18 ;  /* 0x0000000306057211 */ /* 0x002fe200078ec0ff */
[----:B------:R2:W-:Y:S01]  /*11e0*/  UTMALDG.4D [UR32], [UR4], desc[UR6] ;  /* 0x00000620040075b4 */ /* 0x0005e20008019000 */
[----:B------:R-:W-:-:S03]  /*11f0*/  SEL R6, RZ, 0x1, !P1 ;  /* 0x00000001ff067807 */ /* 0x000fc60004800000 */
[----:B------:R-:W-:Y:S01]  /*1200*/  IMAD R8, R4, 0x8, R5 ;  /* 0x0000000804087824 */ /* 0x000fe200078e0205 */
[----:B--2---:R-:W-:-:S07]  /*1210*/  SHF.L.U32 R3, R6, 0x1f, RZ ;  /* 0x0000001f06037819 */ /* 0x004fce00000006ff */
.L_x_19:
        /* <DEDUP_REMOVED lines=10> */
.L_x_20:
[----:B------:R-:W-:Y:S01]  /*12c0*/  IMAD R5, R4, 0x10000, R5 ;  /* 0x0001000004057824 */ /* 0x000fe200078e0205 */
[----:B------:R-:W-:Y:S01]  /*12d0*/  R2UR UR11, R218 ;  /* 0x00000000da0b72ca */ /* 0x000fe200000e0000 */
[----:B------:R-:W-:Y:S01]  /*12e0*/  ULDC.64 UR4, c[0x0][0x198] ;  /* 0x0000660000047ab9 */ /* 0x000fe20000000a00 */
[----:B------:R-:W-:Y:S01]  /*12f0*/  R2UR UR9, R8 ;  /* 0x00000000080972ca */ /* 0x000fe200000e0000 */
        /* <DEDUP_REMOVED lines=10> */
[----:B------:R-:W-:Y:S01]  /*13a0*/  USHF.L.U32 UR11, UR11, 0x8, URZ ;  /* 0x000000080b0b7899 */ /* 0x000fe2000800063f */
[----:B------:R-:W-:Y:S01]  /*13b0*/  ISETP.NE.AND P1, PT, R4, 0x4, PT ;  /* 0x000000040400780c */ /* 0x000fe20003f25270 */
[----:B------:R-:W-:Y:S01]  /*13c0*/  UIADD3 UR9, UR9, 0x44000, URZ ;  /* 0x0004400009097890 */ /* 0x000fe2000fffe03f */
[----:B------:R-:W-:Y:S01]  /*13d0*/  VIADD R218, R218, 0x1 ;  /* 0x00000001dada7836 */ /* 0x000fe20000000000 */
[----:B------:R-:W-:Y:S01]  /*13e0*/  UIADD3 UR8, UR32, 0x4000, URZ ;  /* 0x0000400020087890 */ /* 0x000fe2000fffe03f */
[----:B-12---:R-:W-:Y:S01]  /*13f0*/  SEL R3, RZ, 0x1, P1 ;  /* 0x00000001ff037807 */ /* 0x006fe20000800000 */
[----:B------:R-:W-:Y:S01]  /*1400*/  UIADD3 UR32, UR32, 0xc000, URZ ;  /* 0x0000c00020207890 */ /* 0x000fe2000fffe03f */
[----:B------:R-:W-:Y:S01]  /*1410*/  SEL R4, R4, RZ, P1 ;  /* 0x000000ff04047207 */ /* 0x000fe20000800000 */
[----:B------:R-:W-:Y:S01]  /*1420*/  UMOV UR35, UR11 ;  /* 0x0000000b00237c82 */ /* 0x000fe20008000000 */
[----:B------:R-:W-:Y:S01]  /*1430*/  UMOV UR33, UR9 ;  /* 0x0000000900217c82 */ /* 0x000fe20008000000 */
[----:B------:R-:W-:-:S03]  /*1440*/  LOP3.LUT R6, R6, R3, RZ, 0x3c, !PT ;  /* 0x0000000306067212 */ /* 0x000fc600078e3cff */
[----:B------:R1:W-:Y:S02]  /*1450*/  UTMALDG.4D [UR8], [UR4], desc[UR6] ;  /* 0x00000608040075b4 */ /* 0x0003e40008019000 */
[----:B------:R1:W-:Y:S02]  /*1460*/  UTMALDG.4D [UR32], [UR4], desc[UR6] ;  /* 0x00000620040075b4 */ /* 0x0003e40008019000 */
[----:B-1----:R-:W-:Y:S01]  /*1470*/  NOP ;  /* 0x0000000000007918 */ /* 0x002fe20000000000 */
.L_x_16:
[----:B------:R-:W-:-:S04]  /*1480*/  SHF.L.U32 R5, R2, 0x1, RZ ;  /* 0x0000000102057819 */ /* 0x000fc800000006ff */
[----:B------:R-:W-:-:S04]  /*1490*/  LOP3.LUT R5, R5, 0xfffffffe, RZ, 0x3c, !PT ;  /* 0xfffffffe05057812 */ /* 0x000fc800078e3cff */
[----:B------:R-:W-:-:S07]  /*14a0*/  IADD3 R5, -R5, -0x6, RZ ;  /* 0xfffffffa05057810 */ /* 0x000fce0007ffe1ff */
.L_x_10:
[----:B------:R-:W-:Y:S05]  /*14b0*/  BSYNC B0 ;  /* 0x0000000000007941 */ /* 0x000fea0003800000 */
.L_x_9:
[----:B------:R-:W1:Y:S01]  /*14c0*/  S2R R7, SR_CgaCtaId ;  /* 0x0000000000077919 */ /* 0x000e620000008800 */
[----:B------:R-:W-:Y:S01]  /*14d0*/  MOV R252, 0x400 ;  /* 0x0000040000fc7802 */ /* 0x000fe20000000f00 */
[----:B------:R-:W-:Y:S01]  /*14e0*/  IMAD.MOV.U32 R10, RZ, RZ, RZ ;  /* 0x000000ffff0a7224 */ /* 0x000fe200078e00ff */
[----:B------:R-:W-:Y:S02]  /*14f0*/  SHF.L.U32 R3, RZ, 0x1f, RZ ;  /* 0x0000001fff037819 */ /* 0x000fe400000006ff */
[----:B-1----:R-:W-:-:S07]  /*1500*/  LEA R252, R7, R252, 0x18 ;  /* 0x000000fc07fc7211 */ /* 0x002fce00078ec0ff */
.L_x_21:
[----:B-1----:R1:W2:Y:S02]  /*1510*/  SYNCS.PHASECHK.TRANS64.TRYWAIT P1, [R252+URZ+0x44040], R3 ;  /* 0x04404003fc0075a7 */ /* 0x0022a4000802017f */
[----:B--2---:R-:W-:Y:S05]  /*1520*/  @!P1 NANOSLEEP.SYNCS 0x989680 ;  /* 0x009896800000995d */ /* 0x004fea0003900000 */
[----:B------:R-:W2:Y:S02]  /*1530*/  @!P1 SYNCS.PHASECHK.TRANS64 P1, [R252+URZ+0x44040], R3 ;  /* 0x04404003fc0095a7 */ /* 0x000ea4000802007f */
[----:B--2---:R-:W-:Y:S05]  /*1540*/  @!P1 BRA `(.L_x_21) ;  /* 0xfffffffc00f09947 */ /* 0x004fea000383ffff */
[----:B-1----:R-:W1:Y:S01]  /*1550*/  LDC R3, c[0x0][0x28c] ;  /* 0x0000a300ff037b82 */ /* 0x002e620000000800 */
[----:B------:R-:W-:Y:S02]  /*1560*/  SHF.R.S32.HI R2, RZ, 0x1f, R245 ;  /* 0x0000001fff027819 */ /* 0x000fe400000114f5 */
[----:B-1----:R-:W-:Y:S02]  /*1570*/  IADD3 R7, R3, 0xff, RZ ;  /* 0x000000ff03077810 */ /* 0x002fe40007ffe0ff */
[----:B------:R-:W-:Y:S02]  /*1580*/  LEA.HI R3, R2, R245, RZ, 0x5 ;  /* 0x000000f502037211 */ /* 0x000fe400078f28ff */
[----:B------:R-:W-:Y:S02]  /*1590*/  SHF.R.S32.HI R8, RZ, 0x1f, R7 ;  /* 0x0000001fff087819 */ /* 0x000fe40000011407 */
[----:B------:R-:W-:Y:S02]  /*15a0*/  SHF.R.S32.HI R3, RZ, 0x5, R3 ;  /* 0x00000005ff037819 */ /* 0x000fe40000011403 */
[----:B------:R-:W-:-:S02]  /*15b0*/  LEA.HI R8, R8, R7, RZ, 0x8 ;  /* 0x0000000708087211 */ /* 0x000fc400078f40ff */
[----:B------:R-:W-:Y:S02]  /*15c0*/  SHF.L.U32 R7, RZ, 0x1f, RZ ;  /* 0x0000001fff077819 */ /* 0x000fe400000006ff */
[----:B------:R-:W-:Y:S02]  /*15d0*/  LEA R3, R3, UR43, 0x4 ;  /* 0x0000002b03037c11 */ /* 0x000fe4000f8e20ff */
[----:B------:R-:W-:-:S07]  /*15e0*/  SHF.R.S32.HI R9, RZ, 0x8, R8 ;  /* 0x00000008ff097819 */ /* 0x000fce0000011408 */
.L_x_22:
[----:B-1----:R1:W2:Y:S02]  /*15f0*/  SYNCS.PHASECHK.TRANS64.TRYWAIT P1, [R252+URZ+0x44000], R7 ;  /* 0x04400007fc0075a7 */ /* 0x0022a4000802017f */
[----:B--2---:R-:W-:Y:S05]  /*1600*/  @!P1 NANOSLEEP.SYNCS 0x989680 ;  /* 0x009896800000995d */ /* 0x004fea0003900000 */
[----:B------:R-:W2:Y:S02]  /*1610*/  @!P1 SYNCS.PHASECHK.TRANS64 P1, [R252+URZ+0x44000], R7 ;  /* 0x04400007fc0095a7 */ /* 0x000ea4000802007f */
[----:B--2---:R-:W-:Y:S05]  /*1620*/  @!P1 BRA `(.L_x_22) ;  /* 0xfffffffc00f09947 */ /* 0x004fea000383ffff */
[----:B------:R-:W-:Y:S01]  /*1630*/  LEA.HI R2, R2, R245, RZ, 0x2 ;  /* 0x000000f502027211 */ /* 0x000fe200078f10ff */
[----:B------:R-:W-:Y:S05]  /*1640*/  WARPSYNC.ALL ;  /* 0x0000000000007948 */ /* 0x000fea0003800000 */
[--C-:B------:R-:W-:Y:S02]  /*1650*/  SHF.R.S32.HI R8, RZ, 0x2, R2.reuse ;  /* 0x00000002ff087819 */ /* 0x100fe40000011402 */
[----:B-1----:R-:W-:Y:S02]  /*1660*/  SHF.R.S32.HI R7, RZ, 0x1f, R2 ;  /* 0x0000001fff077819 */ /* 0x002fe40000011402 */
[----:B------:R-:W-:-:S02]  /*1670*/  LOP3.LUT R2, R2, 0x7ffffffc, RZ, 0xc0, !PT ;  /* 0x7ffffffc02027812 */ /* 0x000fc400078ec0ff */
[----:B------:R-:W-:Y:S02]  /*1680*/  LEA.HI R7, R7, R8, RZ, 0x3 ;  /* 0x0000000807077211 */ /* 0x000fe400078f18ff */
[----:B------:R-:W-:Y:S01]  /*1690*/  VIMNMX R246, R9, R0, PT ;  /* 0x0000000009f67248 */ /* 0x000fe20003fe0100 */
[----:B------:R-:W-:Y:S01]  /*16a0*/  IMAD.IADD R2, R245, 0x1, -R2 ;  /* 0x00000001f5027824 */ /* 0x000fe200078e0a02 */
[----:B------:R-:W-:-:S04]  /*16b0*/  LOP3.LUT R7, R7, 0xfffffff8, RZ, 0xc0, !PT ;  /* 0xfffffff807077812 */ /* 0x000fc800078ec0ff */
[----:B------:R-:W-:Y:S02]  /*16c0*/  SHF.L.U32 R0, R2, 0x1, RZ ;  /* 0x0000000102007819 */ /* 0x000fe400000006ff */
[----:B------:R-:W-:Y:S02]  /*16d0*/  IADD3 R3, R3, R8, -R7 ;  /* 0x0000000803037210 */ /* 0x000fe40007ffe807 */
[C---:B------:R-:W-:Y:S01]  /*16e0*/  R2UR UR15, R252.reuse ;  /* 0x00000000fc0f72ca */ /* 0x040fe200000e0000 */
[----:B------:R-:W-:Y:S01]  /*16f0*/  WARPGROUP.ARRIVE ;  /* 0x00000000000079c5 */ /* 0x000fe20000000000 */
[----:B------:R-:W-:Y:S01]  /*1700*/  R2UR UR4, R252 ;  /* 0x00000000fc0472ca */ /* 0x000fe200000e0000 */
[----:B------:R-:W-:Y:S01]  /*1710*/  UMOV UR7, 0x40000040 ;  /* 0x4000004000077882 */ /* 0x000fe20000000000 */
[----:B------:R-:W-:Y:S01]  /*1720*/  UMOV UR11, 0x40000040 ;  /* 0x40000040000b7882 */ /* 0x000fe20000000000 */
[----:B------:R-:W-:Y:S01]  /*1730*/  UMOV UR9, UR7 ;  /* 0x0000000700097c82 */ /* 0x000fe20008000000 */
[----:B------:R-:W-:Y:S01]  /*1740*/  UMOV UR57, 0x40000040 ;  /* 0x4000004000397882 */ /* 0x000fe20000000000 */
[----:B------:R-:W-:Y:S01]  /*1750*/  UMOV UR59, 0x40000040 ;  /* 0x40000040003b7882 */ /* 0x000fe20000000000 */
[----:B------:R-:W-:Y:S01]  /*1760*/  UMOV UR53, 0x40000040 ;  /* 0x4000004000357882 */ /* 0x000fe20000000000 */
[----:B------:R-:W-:Y:S01]  /*1770*/  UMOV UR55, 0x40000040 ;  /* 0x4000004000377882 */ /* 0x000fe20000000000 */
[----:B------:R-:W-:Y:S01]  /*1780*/  UMOV UR49, 0x40000040 ;  /* 0x4000004000317882 */ /* 0x000fe20000000000 */
[----:B------:R-:W-:Y:S01]  /*1790*/  UMOV UR51, 0x40000040 ;  /* 0x4000004000337882 */ /* 0x000fe20000000000 */
[----:B------:R-:W-:Y:S01]  /*17a0*/  UMOV UR45, 0x40000040 ;  /* 0x40000040002d7882 */ /* 0x000fe20000000000 */
[----:B------:R-:W-:Y:S01]  /*17b0*/  UIADD3 UR15, UR15, 0x4000, URZ ;  /* 0x000040000f0f7890 */ /* 0x000fe2000fffe03f */
[----:B------:R-:W-:Y:S01]  /*17c0*/  MOV R251, UR7 ;  /* 0x0000000700fb7c02 */ /* 0x000fe20008000f00 */
[----:B------:R-:W-:Y:S01]  /*17d0*/  USHF.R.U32.HI UR4, URZ, 0x4, UR4 ;  /* 0x000000043f047899 */ /* 0x000fe20008011604 */
[C---:B------:R-:W-:Y:S01]  /*17e0*/  VIADD R2, R0.reuse, 0x8 ;  /* 0x0000000800027836 */ /* 0x040fe20000000000 */
[----:B------:R-:W-:Y:S01]  /*17f0*/  USHF.R.U32.HI UR15, URZ, 0x4, UR15 ;  /* 0x000000043f0f7899 */ /* 0x000fe2000801160f */
[C---:B------:R-:W-:Y:S01]  /*1800*/  ISETP.GE.AND P2, PT, R3.reuse, R0, PT ;  /* 0x000000000300720c */ /* 0x040fe20003f46270 */
[----:B------:R-:W-:Y:S01]  /*1810*/  ULOP3.LUT UR4, UR4, 0x3fff, URZ, 0xc0, !UPT ;  /* 0x00003fff04047892 */ /* 0x000fe2000f8ec03f */
[C---:B------:R-:W-:Y:S01]  /*1820*/  VIADD R12, R0.reuse, 0x10 ;  /* 0x00000010000c7836 */ /* 0x040fe20000000000 */
[----:B------:R-:W-:Y:S01]  /*1830*/  ULOP3.LUT UR15, UR15, 0x3fff, URZ, 0xc0, !UPT ;  /* 0x00003fff0f0f7892 */ /* 0x000fe2000f8ec03f */
[C---:B------:R-:W-:Y:S01]  /*1840*/  ISETP.GE.AND P4, PT, R3.reuse, R2, PT ;  /* 0x000000020300720c */ /* 0x040fe20003f86270 */
[----:B------:R-:W-:Y:S01]  /*1850*/  ULOP3.LUT UR4, UR4, 0x10000, URZ, 0xfc, !UPT ;  /* 0x0001000004047892 */ /* 0x000fe2000f8efc3f */
[C---:B------:R-:W-:Y:S01]  /*1860*/  VIADD R2, R0.reuse, 0x18 ;  /* 0x0000001800027836 */ /* 0x040fe20000000000 */
[----:B------:R-:W-:Y:S01]  /*1870*/  ULOP3.LUT UR14, UR15, 0x10000, URZ, 0xfc, !UPT ;  /* 0x000100000f0e7892 */ /* 0x000fe2000f8efc3f */
[C---:B------:R-:W-:Y:S01]  /*1880*/  ISETP.GE.AND P5, PT, R3.reuse, R12, PT ;  /* 0x0000000c0300720c */ /* 0x040fe20003fa6270 */
[----:B------:R-:W-:Y:S01]  /*1890*/  UIADD3 UR56, UR4, 0x2, URZ ;  /* 0x0000000204387890 */ /* 0x000fe2000fffe03f */
[C---:B------:R-:W-:Y:S01]  /*18a0*/  IADD3 R8, R0.reuse, 0x9, RZ ;  /* 0x0000000900087810 */ /* 0x040fe20007ffe0ff */
[----:B------:R-:W-:Y:S01]  /*18b0*/  UIADD3 UR58, UR14, 0x2, URZ ;  /* 0x000000020e3a7890 */ /* 0x000fe2000fffe03f */
[C---:B------:R-:W-:Y:S01]  /*18c0*/  ISETP.GT.AND P1, PT, R3.reuse, R0, PT ;  /* 0x000000000300720c */ /* 0x040fe20003f24270 */
[----:B------:R-:W-:Y:S01]  /*18d0*/  UMOV UR6, UR4 ;  /* 0x0000000400067c82 */ /* 0x000fe20008000000 */
[----:B------:R-:W-:Y:S01]  /*18e0*/  UMOV UR10, UR14 ;  /* 0x0000000e000a7c82 */ /* 0x000fe20008000000 */
[----:B------:R-:W-:Y:S01]  /*18f0*/  UMOV UR8, UR6 ;  /* 0x0000000600087c82 */ /* 0x000fe20008000000 */
[----:B------:R-:W-:Y:S01]  /*1900*/  UIADD3 UR52, UR4, 0x4, URZ ;  /* 0x0000000404347890 */ /* 0x000fe2000fffe03f */
[----:B------:R-:W-:Y:S01]  /*1910*/  HGMMA.64x256x16.F32.BF16 R24, gdesc[UR8], RZ, !UPT, gsb0 ;  /* 0x03e00000081879f0 */ /* 0x000fe2000c0018ff */
[----:B------:R-:W-:Y:S01]  /*1920*/  UIADD3 UR54, UR14, 0x4, URZ ;  /* 0x000000040e367890 */ /* 0x000fe2000fffe03f */
[----:B------:R-:W-:Y:S01]  /*1930*/  IMAD.U32 R250, RZ, RZ, UR6 ;  /* 0x00000006fffa7e24 */ /* 0x000fe2000f8e00ff */
[----:B------:R-:W-:Y:S01]  /*1940*/  UIADD3 UR48, UR4, 0x6, URZ ;  /* 0x0000000604307890 */ /* 0x000fe2000fffe03f */
[C---:B------:R-:W-:Y:S01]  /*1950*/  ISETP.GE.AND P6, PT, R3.reuse, R8, PT ;  /* 0x000000080300720c */ /* 0x040fe20003fc6270 */
[----:B------:R-:W-:Y:S01]  /*1960*/  UIADD3 UR50, UR14, 0x6, URZ ;  /* 0x000000060e327890 */ /* 0x000fe2000fffe03f */
[C---:B------:R-:W-:Y:S01]  /*1970*/  IADD3 R8, R0.reuse, 0x19, RZ ;  /* 0x0000001900087810 */ /* 0x040fe20007ffe0ff */
[----:B------:R-:W-:Y:S01]  /*1980*/  UIADD3 UR44, UR4, 0x200, URZ ;  /* 0x00000200042c7890 */ /* 0x000fe2000fffe03f */
[C---:B------:R-:W-:Y:S01]  /*1990*/  IADD3 R14, R0.reuse, 0x11, RZ ;  /* 0x00000011000e7810 */ /* 0x040fe20007ffe0ff */
[----:B------:R-:W-:Y:S01]  /*19a0*/  UIADD3 UR46, UR14, 0x800, URZ ;  /* 0x000008000e2e7890 */ /* 0x000fe2000fffe03f */
[----:B------:R-:W-:Y:S01]  /*19b0*/  VIADD R12, R0, 0x71 ;  /* 0x00000071000c7836 */ /* 0x000fe20000000000 */
[----:B------:R-:W-:Y:S01]  /*19c0*/  UMOV UR47, 0x40000040 ;  /* 0x40000040002f7882 */ /* 0x000fe20000000000 */
[----:B------:R-:W-:Y:S01]  /*19d0*/  UIADD3 UR28, UR4, 0x202, URZ ;  /* 0x00000202041c7890 */ /* 0x000fe2000fffe03f */
[----:B------:R-:W-:Y:S01]  /*19e0*/  ISETP.GE.AND P3, PT, R3, R14, PT ;  /* 0x0000000e0300720c */ /* 0x000fe20003f66270 */
[----:B------:R-:W-:Y:S01]  /*19f0*/  UIADD3 UR30, UR14, 0x802, URZ ;  /* 0x000008020e1e7890 */ /* 0x000fe2000fffe03f */
[----:B------:R-:W-:Y:S01]  /*1a00*/  UMOV UR29, 0x40000040 ;  /* 0x40000040001d7882 */ /* 0x000fe20000000000 */
[----:B------:R-:W-:Y:S01]  /*1a10*/  UMOV UR31, 0x40000040 ;  /* 0x40000040001f7882 */ /* 0x000fe20000000000 */
[----:B------:R-:W-:-:S02]  /*1a20*/  UIADD3 UR24, UR4, 0x204, URZ ;  /* 0x0000020404187890 */ /* 0x000fc4000fffe03f */
[----:B------:R-:W-:Y:S01]  /*1a30*/  UIADD3 UR26, UR14, 0x804, URZ ;  /* 0x000008040e1a7890 */ /* 0x000fe2000fffe03f */
[----:B------:R-:W-:Y:S01]  /*1a40*/  UMOV UR25, 0x40000040 ;  /* 0x4000004000197882 */ /* 0x000fe20000000000 */
[----:B------:R-:W-:Y:S01]  /*1a50*/  UMOV UR27, 0x40000040 ;  /* 0x40000040001b7882 */ /* 0x000fe20000000000 */
[----:B------:R-:W-:Y:S02]  /*1a60*/  UIADD3 UR4, UR4, 0x206, URZ ;  /* 0x0000020604047890 */ /* 0x000fe4000fffe03f */
[----:B------:R-:W-:Y:S01]  /*1a70*/  UIADD3 UR6, UR14, 0x806, URZ ;  /* 0x000008060e067890 */ /* 0x000fe2000fffe03f */
[----:B------:R-:W-:Y:S01]  /*1a80*/  UMOV UR5, 0x40000040 ;  /* 0x4000004000057882 */ /* 0x000fe20000000000 */
[----:B------:R-:W-:Y:S01]  /*1a90*/  UMOV UR7, 0x40000040 ;  /* 0x4000004000077882 */ /* 0x000fe20000000000 */
[----:B------:R-:W-:Y:S01]  /*1aa0*/  ULDC UR8, c[0x0][0x604] ;  /* 0x0001810000087ab9 */ /* 0x000fe20000000800 */
[----:B------:R-:W-:Y:S01]  /*1ab0*/  ULDC UR10, c[0x0][0x604] ;  /* 0x00018100000a7ab9 */ /* 0x000fe20000000800 */
[----:B------:R-:W-:Y:S01]  /*1ac0*/  ULDC UR9, c[0x0][0x604] ;  /* 0x0001810000097ab9 */ /* 0x000fe20000000800 */
[----:B------:R-:W-:Y:S01]  /*1ad0*/  ULDC UR11, c[0x0][0x604] ;  /* 0x00018100000b7ab9 */ /* 0x000fe20000000800 */
[----:B------:R-:W-:Y:S01]  /*1ae0*/  ULDC UR13, c[0x0][0x604] ;  /* 0x00018100000d7ab9 */ /* 0x000fe20000000800 */
[----:B------:R-:W-:Y:S01]  /*1af0*/  ULDC UR12, c[0x0][0x604] ;  /* 0x00018100000c7ab9 */ /* 0x000fe20000000800 */
[----:B------:R-:W-:Y:S01]  /*1b00*/  ULDC UR16, c[0x0][0x604] ;  /* 0x0001810000107ab9 */ /* 0x000fe20000000800 */
[----:B------:R-:W-:-:S02]  /*1b10*/  WARPGROUP.DEPBAR.LE gsb0, 0x0 ;  /* 0x00008000000079c5 */ /* 0x000fc40000010000 */
[----:B------:R-:W-:-:S06]  /*1b20*/  WARPGROUP.ARRIVE ;  /* 0x00000000000079c5 */ /* 0x000fcc0000000000 */
[----:B------:R-:W-:Y:S03]  /*1b30*/  HGMMA.64x256x16.F32.BF16 R24, gdesc[UR56], R24, gsb0 ;  /* 0x03e00000381879f0 */ /* 0x000fe60008001818 */
[----:B------:R-:W-:Y:S02]  /*1b40*/  WARPGROUP.DEPBAR.LE gsb0, 0x0 ;  /* 0x00008000000079c5 */ /* 0x000fe40000010000 */
[----:B------:R-:W-:-:S15]  /*1b50*/  WARPGROUP.ARRIVE ;  /* 0x00000000000079c5 */ /* 0x000fde0000000000 */
[----:B------:R-:W-:-:S08]  /*1b60*/  NOP ;  /* 0x0000000000007918 */ /* 0x000fd00000000000 */
        /* <DEDUP_REMOVED lines=20> */
[----:B------:R-:W-:Y:S01]  /*1cb0*/  HGMMA.64x256x16.F32.BF16 R24, gdesc[UR4], R24, gsb0 ;  /* 0x03e00000041879f0 */ /* 0x000fe20008001818 */
[----:B------:R-:W-:Y:S01]  /*1cc0*/  ULDC UR6, c[0x0][0x604] ;  /* 0x0001810000067ab9 */ /* 0x000fe20000000800 */
[----:B------:R-:W-:Y:S01]  /*1cd0*/  ULDC UR7, c[0x0][0x604] ;  /* 0x0001810000077ab9 */ /* 0x000fe20000000800 */
[----:B------:R-:W-:Y:S02]  /*1ce0*/  WARPGROUP.DEPBAR.LE gsb0, 0x0 ;  /* 0x00008000000079c5 */ /* 0x000fe40000010000 */
[----:B------:R-:W-:Y:S02]  /*1cf0*/  FSEL R24, R24, -INF , P2 ;  /* 0xff80000018187808 */ /* 0x000fe40001000000 */
[----:B------:R-:W-:Y:S02]  /*1d00*/  FSEL R30, R30, -INF , P2 ;  /* 0xff8000001e1e7808 */ /* 0x000fe40001000000 */
[----:B------:R-:W-:Y:S01]  /*1d10*/  ISETP.GE.AND P2, PT, R3, R2, PT ;  /* 0x000000020300720c */ /* 0x000fe20003f46270 */
[----:B------:R-:W-:Y:S01]  /*1d20*/  VIADD R2, R0, 0x20 ;  /* 0x0000002000027836 */ /* 0x000fe20000000000 */
[----:B------:R-:W-:-:S02]  /*1d30*/  FSEL R28, R28, -INF , P4 ;  /* 0xff8000001c1c7808 */ /* 0x000fc40002000000 */
[----:B------:R-:W-:Y:S02]  /*1d40*/  FSEL R34, R34, -INF , P4 ;  /* 0xff80000022227808 */ /* 0x000fe40002000000 */
[C---:B------:R-:W-:Y:S01]  /*1d50*/  ISETP.GE.AND P4, PT, R3.reuse, R2, PT ;  /* 0x000000020300720c */ /* 0x040fe20003f86270 */
[----:B------:R-:W-:Y:S01]  /*1d60*/  VIADD R2, R0, 0x28 ;  /* 0x0000002800027836 */ /* 0x000fe20000000000 */
[----:B------:R-:W-:Y:S02]  /*1d70*/  FSEL R32, R32, -INF , P5 ;  /* 0xff80000020207808 */ /* 0x000fe40002800000 */
[----:B------:R-:W-:Y:S02]  /*1d80*/  FSEL R38, R38, -INF , P5 ;  /* 0xff80000026267808 */ /* 0x000fe40002800000 */
[----:B------:R-:W-:Y:S01]  /*1d90*/  ISETP.GE.AND P5, PT, R3, R2, PT ;  /* 0x000000020300720c */ /* 0x000fe20003fa6270 */
[----:B------:R-:W-:Y:S01]  /*1da0*/  VIADD R2, R0, 0x30 ;  /* 0x0000003000027836 */ /* 0x000fe20000000000 */
[----:B------:R-:W-:-:S02]  /*1db0*/  FSEL R36, R36, -INF , P2 ;  /* 0xff80000024247808 */ /* 0x000fc40001000000 */
[----:B------:R-:W-:Y:S02]  /*1dc0*/  FSEL R42, R42, -INF , P2 ;  /* 0xff8000002a2a7808 */ /* 0x000fe40001000000 */
[----:B------:R-:W-:Y:S01]  /*1dd0*/  ISETP.GE.AND P2, PT, R3, R2, PT ;  /* 0x000000020300720c */ /* 0x000fe20003f46270 */
[C---:B------:R-:W-:Y:S01]  /*1de0*/  VIADD R2, R0.reuse, 0x38 ;  /* 0x0000003800027836 */ /* 0x040fe20000000000 */
[----:B------:R-:W-:Y:S02]  /*1df0*/  FSEL R25, R25, -INF , P1 ;  /* 0xff80000019197808 */ /* 0x000fe40000800000 */
[----:B------:R-:W-:Y:S02]  /*1e00*/  FSEL R31, R31, -INF , P1 ;  /* 0xff8000001f1f7808 */ /* 0x000fe40000800000 */
[----:B------:R-:W-:Y:S02]  /*1e10*/  ISETP.GE.AND P1, PT, R3, R8, PT ;  /* 0x000000080300720c */ /* 0x000fe40003f26270 */
[----:B------:R-:W-:-:S02]  /*1e20*/  IADD3 R8, R0, 0x21, RZ ;  /* 0x0000002100087810 */ /* 0x000fc40007ffe0ff */
[----:B------:R-:W-:Y:S02]  /*1e30*/  FSEL R40, R40, -INF , P4 ;  /* 0xff80000028287808 */ /* 0x000fe40002000000 */
[----:B------:R-:W-:Y:S02]  /*1e40*/  FSEL R46, R46, -INF , P4 ;  /* 0xff8000002e2e7808 */ /* 0x000fe40002000000 */
[----:B------:R-:W-:Y:S01]  /*1e50*/  ISETP.GE.AND P4, PT, R3, R2, PT ;  /* 0x000000020300720c */ /* 0x000fe20003f86270 */
[----:B------:R-:W-:Y:S01]  /*1e60*/  VIADD R2, R0, 0x40 ;  /* 0x0000004000027836 */ /* 0x000fe20000000000 */
[----:B------:R-:W-:Y:S02]  /*1e70*/  FSEL R29, R29, -INF , P6 ;  /* 0xff8000001d1d7808 */ /* 0x000fe40003000000 */
[----:B------:R-:W-:Y:S02]  /*1e80*/  FSEL R35, R35, -INF , P6 ;  /* 0xff80000023237808 */ /* 0x000fe40003000000 */
[----:B------:R-:W-:-:S02]  /*1e90*/  ISETP.GE.AND P6, PT, R3, R8, PT ;  /* 0x000000080300720c */ /* 0x000fc40003fc6270 */
[----:B------:R-:W-:Y:S02]  /*1ea0*/  IADD3 R8, R0, 0x29, RZ ;  /* 0x0000002900087810 */ /* 0x000fe40007ffe0ff */
[----:B------:R-:W-:Y:S02]  /*1eb0*/  FSEL R44, R44, -INF , P5 ;  /* 0xff8000002c2c7808 */ /* 0x000fe40002800000 */
[----:B------:R-:W-:Y:S02]  /*1ec0*/  FSEL R50, R50, -INF , P5 ;  /* 0xff80000032327808 */ /* 0x000fe40002800000 */
[----:B------:R-:W-:Y:S02]  /*1ed0*/  FSEL R33, R33, -INF , P3 ;  /* 0xff80000021217808 */ /* 0x000fe40001800000 */
[----:B------:R-:W-:Y:S02]  /*1ee0*/  FSEL R39, R39, -INF , P3 ;  /* 0xff80000027277808 */ /* 0x000fe40001800000 */
[C---:B------:R-:W-:Y:S01]  /*1ef0*/  ISETP.GE.AND P5, PT, R3.reuse, R2, PT ;  /* 0x000000020300720c */ /* 0x040fe20003fa6270 */
[----:B------:R-:W-:Y:S01]  /*1f00*/  VIADD R2, R0, 0x48 ;  /* 0x0000004800027836 */ /* 0x000fe20000000000 */
[----:B------:R-:W-:-:S02]  /*1f10*/  ISETP.GE.AND P3, PT, R3, R8, PT ;  /* 0x000000080300720c */ /* 0x000fc40003f66270 */
[----:B------:R-:W-:Y:S02]  /*1f20*/  IADD3 R8, R0, 0x31, RZ ;  /* 0x0000003100087810 */ /* 0x000fe40007ffe0ff */
[----:B------:R-:W-:Y:S02]  /*1f30*/  FSEL R37, R37, -INF , P1 ;  /* 0xff80000025257808 */ /* 0x000fe40000800000 */
[----:B------:R-:W-:Y:S02]  /*1f40*/  FSEL R43, R43, -INF , P1 ;  /* 0xff8000002b2b7808 */ /* 0x000fe40000800000 */
[----:B------:R-:W-:Y:S02]  /*1f50*/  FSEL R48, R48, -INF , P2 ;  /* 0xff80000030307808 */ /* 0x000fe40001000000 */
[----:B------:R-:W-:Y:S02]  /*1f60*/  FSEL R54, R54, -INF , P2 ;  /* 0xff80000036367808 */ /* 0x000fe40001000000 */
[----:B------:R-:W-:-:S02]  /*1f70*/  ISETP.GE.AND P1, PT, R3, R8, PT ;  /* 0x000000080300720c */ /* 0x000fc40003f26270 */
[----:B------:R-:W-:Y:S01]  /*1f80*/  ISETP.GE.AND P2, PT, R3, R2, PT ;  /* 0x000000020300720c */ /* 0x000fe20003f46270 */
[C---:B------:R-:W-:Y:S01]  /*1f90*/  VIADD R2, R0.reuse, 0x50 ;  /* 0x0000005000027836 */ /* 0x040fe20000000000 */
[----:B------:R-:W-:Y:S02]  /*1fa0*/  IADD3 R8, R0, 0x39, RZ ;  /* 0x0000003900087810 */ /* 0x000fe40007ffe0ff */
[----:B------:R-:W-:Y:S02]  /*1fb0*/  FSEL R41, R41, -INF , P6 ;  /* 0xff80000029297808 */ /* 0x000fe40003000000 */
[----:B------:R-:W-:Y:S02]  /*1fc0*/  FSEL R47, R47, -INF , P6 ;  /* 0xff8000002f2f7808 */ /* 0x000fe40003000000 */
[----:B------:R-:W-:Y:S02]  /*1fd0*/  ISETP.GE.AND P6, PT, R3, R8, PT ;  /* 0x000000080300720c */ /* 0x000fe40003fc6270 */
[----:B------:R-:W-:-:S02]  /*1fe0*/  FSEL R52, R52, -INF , P4 ;  /* 0xff80000034347808 */ /* 0x000fc40002000000 */
[----:B------:R-:W-:Y:S02]  /*1ff0*/  FSEL R58, R58, -INF , P4 ;  /* 0xff8000003a3a7808 */ /* 0x000fe40002000000 */
[C---:B------:R-:W-:Y:S02]  /*2000*/  IADD3 R8, R0.reuse, 0x41, RZ ;  /* 0x0000004100087810 */ /* 0x040fe40007ffe0ff */
        /* <DEDUP_REMOVED lines=8> */
[----:B------:R-:W-:Y:S01]  /*2090*/  ISETP.GE.AND P5, PT, R3, R2, PT ;  /* 0x000000020300720c */ /* 0x000fe20003fa6270 */
[----:B------:R-:W-:Y:S01]  /*20a0*/  VIADD R2, R0, 0x60 ;  /* 0x0000006000027836 */ /* 0x000fe20000000000 */
[----:B------:R-:W-:Y:S02]  /*20b0*/  FSEL R49, R49, -INF , P1 ;  /* 0xff80000031317808 */ /* 0x000fe40000800000 */
[----:B------:R-:W-:-:S02]  /*20c0*/  FSEL R55, R55, -INF , P1 ;  /* 0xff80000037377808 */ /* 0x000fc40000800000 */
[C---:B------:R-:W-:Y:S02]  /*20d0*/  ISETP.GE.AND P1, PT, R3.reuse, R8, PT ;  /* 0x000000080300720c */ /* 0x040fe40003f26270 */
[----:B------:R-:W-:Y:S02]  /*20e0*/  IADD3 R8, R0, 0x51, RZ ;  /* 0x0000005100087810 */ /* 0x000fe40007ffe0ff */
[----:B------:R-:W-:Y:S02]  /*20f0*/  FSEL R60, R60, -INF , P2 ;  /* 0xff8000003c3c7808 */ /* 0x000fe40001000000 */
[----:B------:R-:W-:Y:S02]  /*2100*/  FSEL R66, R66, -INF , P2 ;  /* 0xff80000042427808 */ /* 0x000fe40001000000 */
[----:B------:R-:W-:Y:S01]  /*2110*/  ISETP.GE.AND P2, PT, R3, R2, PT ;  /* 0x000000020300720c */ /* 0x000fe20003f46270 */
[----:B------:R-:W-:Y:S01]  /*2120*/  VIADD R2, R0, 0x68 ;  /* 0x0000006800027836 */ /* 0x000fe20000000000 */
[----:B------:R-:W-:-:S02]  /*2130*/  FSEL R53, R53, -INF , P6 ;  /* 0xff80000035357808 */ /* 0x000fc40003000000 */
[----:B------:R-:W-:Y:S02]  /*2140*/  FSEL R59, R59, -INF , P6 ;  /* 0xff8000003b3b7808 */ /* 0x000fe40003000000 */
[----:B------:R-:W-:Y:S02]  /*2150*/  ISETP.GE.AND P6, PT, R3, R8, PT ;  /* 0x000000080300720c */ /* 0x000fe40003fc6270 */
[----:B------:R-:W-:Y:S02]  /*2160*/  IADD3 R8, R0, 0x59, RZ ;  /* 0x0000005900087810 */ /* 0x000fe40007ffe0ff */
[----:B------:R-:W-:Y:S02]  /*2170*/  FSEL R64, R64, -INF , P4 ;  /* 0xff80000040407808 */ /* 0x000fe40002000000 */
[----:B------:R-:W-:Y:S02]  /*2180*/  FSEL R70, R70, -INF , P4 ;  /* 0xff80000046467808 */ /* 0x000fe40002000000 */
[----:B------:R-:W-:-:S02]  /*2190*/  FSEL R57, R57, -INF , P3 ;  /* 0xff80000039397808 */ /* 0x000fc40001800000 */
[----:B------:R-:W-:Y:S02]  /*21a0*/  FSEL R63, R63, -INF , P3 ;  /* 0xff8000003f3f7808 */ /* 0x000fe40001800000 */
[C---:B------:R-:W-:Y:S01]  /*21b0*/  ISETP.GE.AND P4, PT, R3.reuse, R2, PT ;  /* 0x000000020300720c */ /* 0x040fe20003f86270 */
[C---:B------:R-:W-:Y:S01]  /*21c0*/  VIADD R2, R3.reuse, 0x8 ;  /* 0x0000000803027836 */ /* 0x040fe20000000000 */
[----:B------:R-:W-:Y:S02]  /*21d0*/  ISETP.GE.AND P3, PT, R3, R8, PT ;  /* 0x000000080300720c */ /* 0x000fe40003f66270 */
[----:B------:R-:W-:Y:S02]  /*21e0*/  FSEL R68, R68, -INF , P5 ;  /* 0xff80000044447808 */ /* 0x000fe40002800000 */
[----:B------:R-:W-:Y:S02]  /*21f0*/  FSEL R74, R74, -INF , P5 ;  /* 0xff8000004a4a7808 */ /* 0x000fe40002800000 */
[----:B------:R-:W-:-:S02]  /*2200*/  FSEL R69, R69, -INF , P3 ;  /* 0xff80000045457808 */ /* 0x000fc40001800000 */
[----:B------:R-:W-:Y:S02]  /*2210*/  FSEL R75, R75, -INF , P3 ;  /* 0xff8000004b4b7808 */ /* 0x000fe40001800000 */
[CC--:B------:R-:W-:Y:S02]  /*2220*/  ISETP.GE.AND P5, PT, R2.reuse, R0.reuse, PT ;  /* 0x000000000200720c */ /* 0x0c0fe40003fa6270 */
[----:B------:R-:W-:Y:S02]  /*2230*/  ISETP.GT.AND P3, PT, R2, R0, PT ;  /* 0x000000000200720c */ /* 0x000fe40003f64270 */
[----:B------:R-:W-:Y:S02]  /*2240*/  FSEL R26, R26, -INF , P5 ;  /* 0xff8000001a1a7808 */ /* 0x000fe40002800000 */
[----:B------:R-:W-:Y:S02]  /*2250*/  FSEL R27, R27, -INF , P3 ;  /* 0xff8000001b1b7808 */ /* 0x000fe40001800000 */
[----:B------:R-:W-:-:S02]  /*2260*/  ISETP.GE.AND P3, PT, R3, R12, PT ;  /* 0x0000000c0300720c */ /* 0x000fc40003f66270 */
[----:B------:R-:W-:Y:S02]  /*2270*/  FMNMX R7, R26, R27, !PT ;  /* 0x0000001b1a077209 */ /* 0x000fe40007800000 */
[----:B------:R-:W-:Y:S02]  /*2280*/  IADD3 R8, R0, 0x61, RZ ;  /* 0x0000006100087810 */ /* 0x000fe40007ffe0ff */
[----:B------:R-:W-:Y:S02]  /*2290*/  FMNMX R12, R30, R7, !PT ;  /* 0x000000071e0c7209 */ /* 0x000fe40007800000 */
[----:B------:R-:W-:Y:S02]  /*22a0*/  FSEL R61, R61, -INF , P1 ;  /* 0xff8000003d3d7808 */ /* 0x000fe40000800000 */
[----:B------:R-:W-:Y:S02]  /*22b0*/  FMNMX R7, R31, R12, !PT ;  /* 0x0000000c1f077209 */ /* 0x000fe40007800000 */
[----:B------:R-:W-:-:S02]  /*22c0*/  FSEL R67, R67, -INF , P1 ;  /* 0xff80000043437808 */ /* 0x000fc40000800000 */
[----:B------:R-:W-:Y:S02]  /*22d0*/  FMNMX R12, R34, R7, !PT ;  /* 0x00000007220c7209 */ /* 0x000fe40007800000 */
[----:B------:R-:W-:Y:S02]  /*22e0*/  ISETP.GE.AND P1, PT, R3, R8, PT ;  /* 0x000000080300720c */ /* 0x000fe40003f26270 */
[----:B------:R-:W-:Y:S02]  /*22f0*/  FMNMX R7, R35, R12, !PT ;  /* 0x0000000c23077209 */ /* 0x000fe40007800000 */
[----:B------:R-:W-:Y:S02]  /*2300*/  IADD3 R8, R0, 0x69, RZ ;  /* 0x0000006900087810 */ /* 0x000fe40007ffe0ff */
[----:B------:R-:W-:Y:S02]  /*2310*/  FMNMX R12, R38, R7, !PT ;  /* 0x00000007260c7209 */ /* 0x000fe40007800000 */
[----:B------:R-:W-:-:S02]  /*2320*/  FSEL R65, R65, -INF , P6 ;  /* 0xff80000041417808 */ /* 0x000fc40003000000 */
[----:B------:R-:W-:Y:S02]  /*2330*/  FMNMX R7, R39, R12, !PT ;  /* 0x0000000c27077209 */ /* 0x000fe40007800000 */
[----:B------:R-:W-:Y:S02]  /*2340*/  FSEL R71, R71, -INF , P6 ;  /* 0xff80000047477808 */ /* 0x000fe40003000000 */
[----:B------:R-:W-:Y:S02]  /*2350*/  FMNMX R12, R42, R7, !PT ;  /* 0x000000072a0c7209 */ /* 0x000fe40007800000 */
[----:B------:R-:W-:Y:S02]  /*2360*/  ISETP.GE.AND P6, PT, R3, R8, PT ;  /* 0x000000080300720c */ /* 0x000fe40003fc6270 */
[----:B------:R-:W-:Y:S02]  /*2370*/  FMNMX R7, R43, R12, !PT ;  /* 0x0000000c2b077209 */ /* 0x000fe40007800000 */
[----:B------:R-:W-:-:S02]  /*2380*/  IADD3 R8, R0, 0x70, RZ ;  /* 0x0000007000087810 */ /* 0x000fc40007ffe0ff */
[----:B------:R-:W-:Y:S02]  /*2390*/  FMNMX R12, R46, R7, !PT ;  /* 0x000000072e0c7209 */ /* 0x000fe40007800000 */
[----:B------:R-:W-:Y:S02]  /*23a0*/  ISETP.GE.AND P5, PT, R3, R8, PT ;  /* 0x000000080300720c */ /* 0x000fe40003fa6270 */
[----:B------:R-:W-:Y:S02]  /*23b0*/  FMNMX R7, R47, R12, !PT ;  /* 0x0000000c2f077209 */ /* 0x000fe40007800000 */
[----:B------:R-:W-:Y:S02]  /*23c0*/  IADD3 R8, R0, 0x78, RZ ;  /* 0x0000007800087810 */ /* 0x000fe40007ffe0ff */
[----:B------:R-:W-:Y:S02]  /*23d0*/  FMNMX R12, R50, R7, !PT ;  /* 0x00000007320c7209 */ /* 0x000fe40007800000 */
[----:B------:R-:W-:-:S02]  /*23e0*/  FMNMX R7, R24, R25, !PT ;  /* 0x0000001918077209 */ /* 0x000fc40007800000 */
[----:B------:R-:W-:Y:S02]  /*23f0*/  FMNMX R9, R51, R12, !PT ;  /* 0x0000000c33097209 */ /* 0x000fe40007800000 */
[----:B------:R-:W-:Y:S02]  /*2400*/  FMNMX R12, R28, R7, !PT ;  /* 0x000000071c0c7209 */ /* 0x000fe40007800000 */
[----:B------:R-:W-:Y:S02]  /*2410*/  FMNMX R14, R54, R9, !PT ;  /* 0x00000009360e7209 */ /* 0x000fe40007800000 */
[----:B------:R-:W-:Y:S02]  /*2420*/  FMNMX R7, R29, R12, !PT ;  /* 0x0000000c1d077209 */ /* 0x000fe40007800000 */
[----:B------:R-:W-:Y:S02]  /*2430*/  FMNMX R9, R55, R14, !PT ;  /* 0x0000000e37097209 */ /* 0x000fe40007800000 */
[----:B------:R-:W-:-:S02]  /*2440*/  FMNMX R12, R32, R7, !PT ;  /* 0x00000007200c7209 */ /* 0x000fc40007800000 */
[----:B------:R-:W-:Y:S02]  /*2450*/  FMNMX R14, R58, R9, !PT ;  /* 0x000000093a0e7209 */ /* 0x000fe40007800000 */
[----:B------:R-:W-:Y:S02]  /*2460*/  FMNMX R7, R33, R12, !PT ;  /* 0x0000000c21077209 */ /* 0x000fe40007800000 */
[----:B------:R-:W-:Y:S02]  /*2470*/  FMNMX R9, R59, R14, !PT ;  /* 0x0000000e3b097209 */ /* 0x000fe40007800000 */
[----:B------:R-:W-:Y:S02]  /*2480*/  FSEL R72, R72, -INF , P2 ;  /* 0xff80000048487808 */ /* 0x000fe40001000000 */
[----:B------:R-:W-:Y:S02]  /*2490*/  FSEL R78, R78, -INF , P2 ;  /* 0xff8000004e4e7808 */ /* 0x000fe40001000000 */
[----:B------:R-:W-:-:S02]  /*24a0*/  FMNMX R14, R62, R9, !PT ;  /* 0x000000093e0e7209 */ /* 0x000fc40007800000 */
[----:B------:R-:W-:Y:S01]  /*24b0*/  ISETP.GE.AND P2, PT, R3, R8, PT ;  /* 0x000000080300720c */ /* 0x000fe20003f46270 */
[----:B------:R-:W-:Y:S01]  /*24c0*/  VIADD R8, R0, 0x79 ;  /* 0x0000007900087836 */ /* 0x000fe20000000000 */
[----:B------:R-:W-:Y:S02]  /*24d0*/  FMNMX R12, R36, R7, !PT ;  /* 0x00000007240c7209 */ /* 0x000fe40007800000 */
[----:B------:R-:W-:Y:S02]  /*24e0*/  FMNMX R9, R63, R14, !PT ;  /* 0x0000000e3f097209 */ /* 0x000fe40007800000 */
[----:B------:R-:W-:Y:S02]  /*24f0*/  FSEL R73, R73, -INF , P1 ;  /* 0xff80000049497808 */ /* 0x000fe40000800000 */
[----:B------:R-:W-:Y:S02]  /*2500*/  FSEL R79, R79, -INF , P1 ;  /* 0xff8000004f4f7808 */ /* 0x000fe40000800000 */
[----:B------:R-:W-:-:S02]  /*2510*/  ISETP.GE.AND P1, PT, R3, R8, PT ;  /* 0x000000080300720c */ /* 0x000fc40003f26270 */
[----:B------:R-:W-:Y:S02]  /*2520*/  FMNMX R7, R37, R12, !PT ;  /* 0x0000000c25077209 */ /* 0x000fe40007800000 */
[----:B------:R-:W-:Y:S02]  /*2530*/  IADD3 R8, R0, 0x80, RZ ;  /* 0x0000008000087810 */ /* 0x000fe40007ffe0ff */
        /* <DEDUP_REMOVED lines=8> */
[----:B------:R-:W-:Y:S02]  /*25c0*/  FMNMX R14, R70, R9, !PT ;  /* 0x00000009460e7209 */ /* 0x000fe40007800000 */
[----:B------:R-:W-:Y:S02]  /*25d0*/  FSEL R77, R77, -INF , P6 ;  /* 0xff8000004d4d7808 */ /* 0x000fe40003000000 */
[----:B------:R-:W-:-:S02]  /*25e0*/  FSEL R83, R83, -INF , P6 ;  /* 0xff80000053537808 */ /* 0x000fc40003000000 */
[----:B------:R-:W-:Y:S02]  /*25f0*/  ISETP.GE.AND P6, PT, R3, R8, PT ;  /* 0x000000080300720c */ /* 0x000fe40003fc6270 */
[----:B------:R-:W-:Y:S02]  /*2600*/  IADD3 R8, R0, 0x88, RZ ;  /* 0x0000008800087810 */ /* 0x000fe40007ffe0ff */
[----:B------:R-:W-:Y:S02]  /*2610*/  FMNMX R12, R44, R7, !PT ;  /* 0x000000072c0c7209 */ /* 0x000fe40007800000 */
[----:B------:R-:W-:Y:S02]  /*2620*/  FMNMX R9, R71, R14, !PT ;  /* 0x0000000e47097209 */ /* 0x000fe40007800000 */
[----:B------:R-:W-:Y:S02]  /*2630*/  FSEL R80, R80, -INF , P5 ;  /* 0xff80000050507808 */ /* 0x000fe40002800000 */
[----:B------:R-:W-:-:S02]  /*2640*/  FSEL R86, R86, -INF , P5 ;  /* 0xff80000056567808 */ /* 0x000fc40002800000 */
[----:B------:R-:W-:Y:S01]  /*2650*/  ISETP.GE.AND P5, PT, R3, R8, PT ;  /* 0x000000080300720c */ /* 0x000fe20003fa6270 */
[----:B------:R-:W-:Y:S01]  /*2660*/  VIADD R8, R0, 0x89 ;  /* 0x0000008900087836 */ /* 0x000fe20000000000 */
[----:B------:R-:W-:Y:S02]  /*2670*/  FMNMX R7, R45, R12, !PT ;  /* 0x0000000c2d077209 */ /* 0x000fe40007800000 */
[----:B------:R-:W-:Y:S02]  /*2680*/  FMNMX R14, R74, R9, !PT ;  /* 0x000000094a0e7209 */ /* 0x000fe40007800000 */
[----:B------:R-:W-:Y:S02]  /*2690*/  FMNMX R12, R48, R7, !PT ;  /* 0x00000007300c7209 */ /* 0x000fe40007800000 */
[----:B------:R-:W-:Y:S02]  /*26a0*/  FSEL R81, R81, -INF , P3 ;  /* 0xff80000051517808 */ /* 0x000fe40001800000 */
[----:B------:R-:W-:-:S02]  /*26b0*/  FSEL R87, R87, -INF , P3 ;  /* 0xff80000057577808 */ /* 0x000fc40001800000 */
[----:B------:R-:W-:Y:S02]  /*26c0*/  FMNMX R9, R75, R14, !PT ;  /* 0x0000000e4b097209 */ /* 0x000fe40007800000 */
[----:B------:R-:W-:Y:S02]  /*26d0*/  ISETP.GE.AND P3, PT, R3, R8, PT ;  /* 0x000000080300720c */ /* 0x000fe40003f66270 */
[----:B------:R-:W-:Y:S02]  /*26e0*/  IADD3 R8, R0, 0x90, RZ ;  /* 0x0000009000087810 */ /* 0x000fe40007ffe0ff */
[----:B------:R-:W-:Y:S02]  /*26f0*/  FMNMX R7, R49, R12, !PT ;  /* 0x0000000c31077209 */ /* 0x000fe40007800000 */
[----:B------:R-:W-:Y:S02]  /*2700*/  FMNMX R14, R78, R9, !PT ;  /* 0x000000094e0e7209 */ /* 0x000fe40007800000 */
[----:B------:R-:W-:-:S02]  /*2710*/  FSEL R84, R84, -INF , P2 ;  /* 0xff80000054547808 */ /* 0x000fc40001000000 */
[----:B------:R-:W-:Y:S02]  /*2720*/  FSEL R90, R90, -INF , P2 ;  /* 0xff8000005a5a7808 */ /* 0x000fe40001000000 */
[----:B------:R-:W-:Y:S01]  /*2730*/  ISETP.GE.AND P2, PT, R3, R8, PT ;  /* 0x000000080300720c */ /* 0x000fe20003f46270 */
[----:B------:R-:W-:Y:S01]  /*2740*/  VIADD R8, R0, 0x91 ;  /* 0x0000009100087836 */ /* 0x000fe20000000000 */
[----:B------:R-:W-:Y:S02]  /*2750*/  FMNMX R12, R52, R7, !PT ;  /* 0x00000007340c7209 */ /* 0x000fe40007800000 */
[----:B------:R-:W-:Y:S02]  /*2760*/  FMNMX R9, R79, R14, !PT ;  /* 0x0000000e4f097209 */ /* 0x000fe40007800000 */
[----:B------:R-:W-:Y:S02]  /*2770*/  FSEL R85, R85, -INF , P1 ;  /* 0xff80000055557808 */ /* 0x000fe40000800000 */
[----:B------:R-:W-:-:S02]  /*2780*/  FSEL R91, R91, -INF , P1 ;  /* 0xff8000005b5b7808 */ /* 0x000fc40000800000 */
[----:B------:R-:W-:Y:S02]  /*2790*/  FMNMX R7, R53, R12, !PT ;  /* 0x0000000c35077209 */ /* 0x000fe40007800000 */
[----:B------:R-:W-:Y:S02]  /*27a0*/  ISETP.GE.AND P1, PT, R3, R8, PT ;  /* 0x000000080300720c */ /* 0x000fe40003f26270 */
[----:B------:R-:W-:Y:S02]  /*27b0*/  FMNMX R14, R82, R9, !PT ;  /* 0x00000009520e7209 */ /* 0x000fe40007800000 */
[----:B------:R-:W-:Y:S02]  /*27c0*/  IADD3 R8, R0, 0x98, RZ ;  /* 0x0000009800087810 */ /* 0x000fe40007ffe0ff */
[----:B------:R-:W-:Y:S02]  /*27d0*/  FMNMX R12, R56, R7, !PT ;  /* 0x00000007380c7209 */ /* 0x000fe40007800000 */
[----:B------:R-:W-:-:S02]  /*27e0*/  FSEL R88, R88, -INF , P4 ;  /* 0xff80000058587808 */ /* 0x000fc40002000000 */
[----:B------:R-:W-:Y:S02]  /*27f0*/  FSEL R94, R94, -INF , P4 ;  /* 0xff8000005e5e7808 */ /* 0x000fe40002000000 */
[----:B------:R-:W-:Y:S02]  /*2800*/  FMNMX R9, R83, R14, !PT ;  /* 0x0000000e53097209 */ /* 0x000fe40007800000 */
[----:B------:R-:W-:Y:S01]  /*2810*/  ISETP.GE.AND P4, PT, R3, R8, PT ;  /* 0x000000080300720c */ /* 0x000fe20003f86270 */
[----:B------:R-:W-:Y:S01]  /*2820*/  VIADD R8, R0, 0x99 ;  /* 0x0000009900087836 */ /* 0x000fe20000000000 */
[----:B------:R-:W-:Y:S02]  /*2830*/  FMNMX R7, R57, R12, !PT ;  /* 0x0000000c39077209 */ /* 0x000fe40007800000 */
[----:B------:R-:W-:Y:S02]  /*2840*/  FMNMX R14, R86, R9, !PT ;  /* 0x00000009560e7209 */ /* 0x000fe40007800000 */
[----:B------:R-:W-:-:S02]  /*2850*/  FSEL R89, R89, -INF , P6 ;  /* 0xff80000059597808 */ /* 0x000fc40003000000 */
[----:B------:R-:W-:Y:S02]  /*2860*/  FSEL R95, R95, -INF , P6 ;  /* 0xff8000005f5f7808 */ /* 0x000fe40003000000 */
        /* <DEDUP_REMOVED lines=11> */
[----:B------:R-:W-:-:S02]  /*2920*/  FMNMX R9, R91, R14, !PT ;  /* 0x0000000e5b097209 */ /* 0x000fc40007800000 */
[----:B------:R-:W-:Y:S02]  /*2930*/  FSEL R93, R93, -INF , P3 ;  /* 0xff8000005d5d7808 */ /* 0x000fe40001800000 */
[----:B------:R-:W-:Y:S02]  /*2940*/  FSEL R99, R99, -INF , P3 ;  /* 0xff80000063637808 */ /* 0x000fe40001800000 */
[----:B------:R-:W-:Y:S02]  /*2950*/  ISETP.GE.AND P3, PT, R3, R8, PT ;  /* 0x000000080300720c */ /* 0x000fe40003f66270 */
[----:B------:R-:W-:Y:S02]  /*2960*/  IADD3 R8, R0, 0xa8, RZ ;  /* 0x000000a800087810 */ /* 0x000fe40007ffe0ff */
[----:B------:R-:W-:Y:S02]  /*2970*/  FMNMX R7, R65, R12, !PT ;  /* 0x0000000c41077209 */ /* 0x000fe40007800000 */
[----:B------:R-:W-:-:S02]  /*2980*/  FMNMX R14, R94, R9, !PT ;  /* 0x000000095e0e7209 */ /* 0x000fc40007800000 */
[----:B------:R-:W-:Y:S02]  /*2990*/  FSEL R96, R96, -INF , P2 ;  /* 0xff80000060607808 */ /* 0x000fe40001000000 */
[----:B------:R-:W-:Y:S02]  /*29a0*/  FSEL R102, R102, -INF , P2 ;  /* 0xff80000066667808 */ /* 0x000fe40001000000 */
[----:B------:R-:W-:Y:S01]  /*29b0*/  ISETP.GE.AND P2, PT, R3, R8, PT ;  /* 0x000000080300720c */ /* 0x000fe20003f46270 */
[----:B------:R-:W-:Y:S01]  /*29c0*/  VIADD R8, R0, 0xa9 ;  /* 0x000000a900087836 */ /* 0x000fe20000000000 */
[----:B------:R-:W-:Y:S02]  /*29d0*/  FMNMX R12, R68, R7, !PT ;  /* 0x00000007440c7209 */ /* 0x000fe40007800000 */
[----:B------:R-:W-:Y:S02]  /*29e0*/  FMNMX R9, R95, R14, !PT ;  /* 0x0000000e5f097209 */ /* 0x000fe40007800000 */
[----:B------:R-:W-:-:S02]  /*29f0*/  FMNMX R7, R69, R12, !PT ;  /* 0x0000000c45077209 */ /* 0x000fc40007800000 */
[----:B------:R-:W-:Y:S02]  /*2a00*/  FSEL R97, R97, -INF , P1 ;  /* 0xff80000061617808 */ /* 0x000fe40000800000 */
[----:B------:R-:W-:Y:S02]  /*2a10*/  FSEL R103, R103, -INF , P1 ;  /* 0xff80000067677808 */ /* 0x000fe40000800000 */
[----:B------:R-:W-:Y:S02]  /*2a20*/  FMNMX R14, R98, R9, !PT ;  /* 0x00000009620e7209 */ /* 0x000fe40007800000 */
[----:B------:R-:W-:Y:S02]  /*2a30*/  ISETP.GE.AND P1, PT, R3, R8, PT ;  /* 0x000000080300720c */ /* 0x000fe40003f26270 */
[----:B------:R-:W-:Y:S02]  /*2a40*/  IADD3 R8, R0, 0xb0, RZ ;  /* 0x000000b000087810 */ /* 0x000fe40007ffe0ff */
[----:B------:R-:W-:-:S02]  /*2a50*/  FMNMX R12, R72, R7, !PT ;  /* 0x00000007480c7209 */ /* 0x000fc40007800000 */
[----:B------:R-:W-:Y:S02]  /*2a60*/  FMNMX R9, R99, R14, !PT ;  /* 0x0000000e63097209 */ /* 0x000fe40007800000 */
[----:B------:R-:W-:Y:S02]  /*2a70*/  FSEL R100, R100, -INF , P4 ;  /* 0xff80000064647808 */ /* 0x000fe40002000000 */
[----:B------:R-:W-:Y:S02]  /*2a80*/  FSEL R106, R106, -INF , P4 ;  /* 0xff8000006a6a7808 */ /* 0x000fe40002000000 */
[----:B------:R-:W-:Y:S01]  /*2a90*/  ISETP.GE.AND P4, PT, R3, R8, PT ;  /* 0x000000080300720c */ /* 0x000fe20003f86270 */
[----:B------:R-:W-:Y:S01]  /*2aa0*/  VIADD R8, R0, 0xb1 ;  /* 0x000000b100087836 */ /* 0x000fe20000000000 */
[----:B------:R-:W-:Y:S02]  /*2ab0*/  FMNMX R7, R73, R12, !PT ;  /* 0x0000000c49077209 */ /* 0x000fe40007800000 */
[----:B------:R-:W-:-:S02]  /*2ac0*/  FMNMX R14, R102, R9, !PT ;  /* 0x00000009660e7209 */ /* 0x000fc40007800000 */
[----:B------:R-:W-:Y:S02]  /*2ad0*/  FSEL R101, R101, -INF , P6 ;  /* 0xff80000065657808 */ /* 0x000fe40003000000 */
[----:B------:R-:W-:Y:S02]  /*2ae0*/  FSEL R107, R107, -INF , P6 ;  /* 0xff8000006b6b7808 */ /* 0x000fe40003000000 */
[----:B------:R-:W-:Y:S02]  /*2af0*/  FMNMX R12, R76, R7, !PT ;  /* 0x000000074c0c7209 */ /* 0x000fe40007800000 */
[----:B------:R-:W-:Y:S02]  /*2b00*/  ISETP.GE.AND P6, PT, R3, R8, PT ;  /* 0x000000080300720c */ /* 0x000fe40003fc6270 */
[----:B------:R-:W-:Y:S02]  /*2b10*/  FMNMX R9, R103, R14, !PT ;  /* 0x0000000e67097209 */ /* 0x000fe40007800000 */
[----:B------:R-:W-:-:S02]  /*2b20*/  IADD3 R8, R0, 0xb8, RZ ;  /* 0x000000b800087810 */ /* 0x000fc40007ffe0ff */
[----:B------:R-:W-:Y:S02]  /*2b30*/  FMNMX R7, R77, R12, !PT ;  /* 0x0000000c4d077209 */ /* 0x000fe40007800000 */
[----:B------:R-:W-:Y:S02]  /*2b40*/  FSEL R104, R104, -INF , P5 ;  /* 0xff80000068687808 */ /* 0x000fe40002800000 */
[----:B------:R-:W-:Y:S02]  /*2b50*/  FSEL R110, R110, -INF , P5 ;  /* 0xff8000006e6e7808 */ /* 0x000fe40002800000 */
[----:B------:R-:W-:Y:S02]  /*2b60*/  FMNMX R14, R106, R9, !PT ;  /* 0x000000096a0e7209 */ /* 0x000fe40007800000 */
[----:B------:R-:W-:Y:S01]  /*2b70*/  ISETP.GE.AND P5, PT, R3, R8, PT ;  /* 0x000000080300720c */ /* 0x000fe20003fa6270 */
[----:B------:R-:W-:Y:S01]  /*2b80*/  VIADD R8, R0, 0xb9 ;  /* 0x000000b900087836 */ /* 0x000fe20000000000 */
[----:B------:R-:W-:-:S02]  /*2b90*/  FMNMX R12, R80, R7, !PT ;  /* 0x00000007500c7209 */ /* 0x000fc40007800000 */
[----:B------:R-:W-:Y:S02]  /*2ba0*/  FMNMX R9, R107, R14, !PT ;  /* 0x0000000e6b097209 */ /* 0x000fe40007800000 */
[----:B------:R-:W-:Y:S02]  /*2bb0*/  FSEL R105, R105, -INF , P3 ;  /* 0xff80000069697808 */ /* 0x000fe40001800000 */
[----:B------:R-:W-:Y:S02]  /*2bc0*/  FSEL R111, R111, -INF , P3 ;  /* 0xff8000006f6f7808 */ /* 0x000fe40001800000 */
        /* <DEDUP_REMOVED lines=12> */
[----:B------:R-:W-:Y:S02]  /*2c90*/  FMNMX R14, R114, R9, !PT ;  /* 0x00000009720e7209 */ /* 0x000fe40007800000 */
[----:B------:R-:W-:Y:S02]  /*2ca0*/  FSEL R109, R109, -INF , P1 ;  /* 0xff8000006d6d7808 */ /* 0x000fe40000800000 */
[----:B------:R-:W-:Y:S02]  /*2cb0*/  ISETP.GE.AND P1, PT, R3, R8, PT ;  /* 0x000000080300720c */ /* 0x000fe40003f26270 */
[----:B------:R-:W-:-:S02]  /*2cc0*/  IADD3 R8, R0, 0xc8, RZ ;  /* 0x000000c800087810 */ /* 0x000fc40007ffe0ff */
[----:B------:R-:W-:Y:S02]  /*2cd0*/  FMNMX R12, R88, R7, !PT ;  /* 0x00000007580c7209 */ /* 0x000fe40007800000 */
[----:B------:R-:W-:Y:S02]  /*2ce0*/  FSEL R118, R118, -INF , P4 ;  /* 0xff80000076767808 */ /* 0x000fe40002000000 */
[----:B------:R-:W-:Y:S02]  /*2cf0*/  FMNMX R9, R115, R14, !PT ;  /* 0x0000000e73097209 */ /* 0x000fe40007800000 */
[----:B------:R-:W-:Y:S02]  /*2d00*/  FSEL R112, R112, -INF , P4 ;  /* 0xff80000070707808 */ /* 0x000fe40002000000 */
[----:B------:R-:W-:Y:S01]  /*2d10*/  ISETP.GE.AND P4, PT, R3, R8, PT ;  /* 0x000000080300720c */ /* 0x000fe20003f86270 */
[----:B------:R-:W-:Y:S01]  /*2d20*/  VIADD R8, R0, 0xc9 ;  /* 0x000000c900087836 */ /* 0x000fe20000000000 */
[----:B------:R-:W-:-:S02]  /*2d30*/  FMNMX R7, R89, R12, !PT ;  /* 0x0000000c59077209 */ /* 0x000fc40007800000 */
[----:B------:R-:W-:Y:S02]  /*2d40*/  FSEL R119, R119, -INF , P6 ;  /* 0xff80000077777808 */ /* 0x000fe40003000000 */
[----:B------:R-:W-:Y:S02]  /*2d50*/  FMNMX R14, R118, R9, !PT ;  /* 0x00000009760e7209 */ /* 0x000fe40007800000 */
[----:B------:R-:W-:Y:S02]  /*2d60*/  FMNMX R12, R92, R7, !PT ;  /* 0x000000075c0c7209 */ /* 0x000fe40007800000 */
[----:B------:R-:W-:Y:S02]  /*2d70*/  FSEL R113, R113, -INF , P6 ;  /* 0xff80000071717808 */ /* 0x000fe40003000000 */
[----:B------:R-:W-:Y:S02]  /*2d80*/  FSEL R122, R122, -INF , P5 ;  /* 0xff8000007a7a7808 */ /* 0x000fe40002800000 */
[----:B------:R-:W-:-:S02]  /*2d90*/  FMNMX R9, R119, R14, !PT ;  /* 0x0000000e77097209 */ /* 0x000fc40007800000 */
[----:B------:R-:W-:Y:S02]  /*2da0*/  ISETP.GE.AND P6, PT, R3, R8, PT ;  /* 0x000000080300720c */ /* 0x000fe40003fc6270 */
[----:B------:R-:W-:Y:S02]  /*2db0*/  IADD3 R8, R0, 0xd0, RZ ;  /* 0x000000d000087810 */ /* 0x000fe40007ffe0ff */
[----:B------:R-:W-:Y:S02]  /*2dc0*/  FMNMX R7, R93, R12, !PT ;  /* 0x0000000c5d077209 */ /* 0x000fe40007800000 */
[----:B------:R-:W-:Y:S02]  /*2dd0*/  FSEL R123, R123, -INF , P3 ;  /* 0xff8000007b7b7808 */ /* 0x000fe40001800000 */
[----:B------:R-:W-:Y:S02]  /*2de0*/  FMNMX R14, R122, R9, !PT ;  /* 0x000000097a0e7209 */ /* 0x000fe40007800000 */
[----:B------:R-:W-:-:S02]  /*2df0*/  FSEL R116, R116, -INF , P5 ;  /* 0xff80000074747808 */ /* 0x000fc40002800000 */
[----:B------:R-:W-:Y:S01]  /*2e00*/  ISETP.GE.AND P5, PT, R3, R8, PT ;  /* 0x000000080300720c */ /* 0x000fe20003fa6270 */
[----:B------:R-:W-:Y:S01]  /*2e10*/  VIADD R8, R0, 0xd1 ;  /* 0x000000d100087836 */ /* 0x000fe20000000000 */
[----:B------:R-:W-:Y:S02]  /*2e20*/  FMNMX R12, R96, R7, !PT ;  /* 0x00000007600c7209 */ /* 0x000fe40007800000 */
[----:B------:R-:W-:Y:S02]  /*2e30*/  FSEL R126, R126, -INF , P2 ;  /* 0xff8000007e7e7808 */ /* 0x000fe40001000000 */
[----:B------:R-:W-:Y:S02]  /*2e40*/  FMNMX R9, R123, R14, !PT ;  /* 0x0000000e7b097209 */ /* 0x000fe40007800000 */
[----:B------:R-:W-:Y:S02]  /*2e50*/  FSEL R117, R117, -INF , P3 ;  /* 0xff80000075757808 */ /* 0x000fe40001800000 */
[----:B------:R-:W-:-:S02]  /*2e60*/  FMNMX R7, R97, R12, !PT ;  /* 0x0000000c61077209 */ /* 0x000fc40007800000 */
[----:B------:R-:W-:Y:S02]  /*2e70*/  ISETP.GE.AND P3, PT, R3, R8, PT ;  /* 0x000000080300720c */ /* 0x000fe40003f66270 */
[----:B------:R-:W-:Y:S02]  /*2e80*/  FSEL R127, R127, -INF , P1 ;  /* 0xff8000007f7f7808 */ /* 0x000fe40000800000 */
        /* <DEDUP_REMOVED lines=9> */
[----:B------:R-:W-:Y:S02]  /*2f20*/  FSEL R131, R131, -INF , P6 ;  /* 0xff80000083837808 */ /* 0x000fe40003000000 */
[----:B------:R-:W-:-:S02]  /*2f30*/  FMNMX R14, R130, R9, !PT ;  /* 0x00000009820e7209 */ /* 0x000fc40007800000 */
[----:B------:R-:W-:Y:S02]  /*2f40*/  FSEL R121, R121, -INF , P1 ;  /* 0xff80000079797808 */ /* 0x000fe40000800000 */
[----:B------:R-:W-:Y:S02]  /*2f50*/  ISETP.GE.AND P1, PT, R3, R8, PT ;  /* 0x000000080300720c */ /* 0x000fe40003f26270 */
[----:B------:R-:W-:Y:S02]  /*2f60*/  FMNMX R12, R104, R7, !PT ;  /* 0x00000007680c7209 */ /* 0x000fe40007800000 */
[----:B------:R-:W-:Y:S02]  /*2f70*/  IADD3 R8, R0, 0xe0, RZ ;  /* 0x000000e000087810 */ /* 0x000fe40007ffe0ff */
[----:B------:R-:W-:Y:S02]  /*2f80*/  FSEL R134, R134, -INF , P5 ;  /* 0xff80000086867808 */ /* 0x000fe40002800000 */
[----:B------:R-:W-:-:S02]  /*2f90*/  FMNMX R9, R131, R14, !PT ;  /* 0x0000000e83097209 */ /* 0x000fc40007800000 */
[----:B------:R-:W-:Y:S02]  /*2fa0*/  FSEL R124, R124, -INF , P4 ;  /* 0xff8000007c7c7808 */ /* 0x000fe40002000000 */
[----:B------:R-:W-:Y:S02]  /*2fb0*/  FMNMX R7, R105, R12, !PT ;  /* 0x0000000c69077209 */ /* 0x000fe40007800000 */
[----:B------:R-:W-:Y:S01]  /*2fc0*/  ISETP.GE.AND P4, PT, R3, R8, PT ;  /* 0x000000080300720c */ /* 0x000fe20003f86270 */
[----:B------:R-:W-:Y:S01]  /*2fd0*/  VIADD R8, R0, 0xe1 ;  /* 0x000000e100087836 */ /* 0x000fe20000000000 */
[----:B------:R-:W-:Y:S02]  /*2fe0*/  FSEL R135, R135, -INF , P3 ;  /* 0xff80000087877808 */ /* 0x000fe40001800000 */
[----:B------:R-:W-:Y:S02]  /*2ff0*/  FMNMX R14, R134, R9, !PT ;  /* 0x00000009860e7209 */ /* 0x000fe40007800000 */
[----:B------:R-:W-:-:S02]  /*3000*/  FMNMX R12, R108, R7, !PT ;  /* 0x000000076c0c7209 */ /* 0x000fc40007800000 */
[----:B------:R-:W-:Y:S02]  /*3010*/  FSEL R138, R138, -INF , P2 ;  /* 0xff8000008a8a7808 */ /* 0x000fe40001000000 */
[----:B------:R-:W-:Y:S02]  /*3020*/  FMNMX R9, R135, R14, !PT ;  /* 0x0000000e87097209 */ /* 0x000fe40007800000 */
[----:B------:R-:W-:Y:S02]  /*3030*/  FSEL R125, R125, -INF , P6 ;  /* 0xff8000007d7d7808 */ /* 0x000fe40003000000 */
[----:B------:R-:W-:Y:S02]  /*3040*/  ISETP.GE.AND P6, PT, R3, R8, PT ;  /* 0x000000080300720c */ /* 0x000fe40003fc6270 */
[----:B------:R-:W-:Y:S02]  /*3050*/  IADD3 R8, R0, 0xe8, RZ ;  /* 0x000000e800087810 */ /* 0x000fe40007ffe0ff */
[----:B------:R-:W-:-:S02]  /*3060*/  FMNMX R7, R109, R12, !PT ;  /* 0x0000000c6d077209 */ /* 0x000fc40007800000 */
[----:B------:R-:W-:Y:S02]  /*3070*/  FSEL R139, R139, -INF , P1 ;  /* 0xff8000008b8b7808 */ /* 0x000fe40000800000 */
[----:B------:R-:W-:Y:S02]  /*3080*/  FMNMX R14, R138, R9, !PT ;  /* 0x000000098a0e7209 */ /* 0x000fe40007800000 */
[----:B------:R-:W-:Y:S02]  /*3090*/  FSEL R128, R128, -INF , P5 ;  /* 0xff80000080807808 */ /* 0x000fe40002800000 */
[----:B------:R-:W-:Y:S01]  /*30a0*/  ISETP.GE.AND P5, PT, R3, R8, PT ;  /* 0x000000080300720c */ /* 0x000fe20003fa6270 */
[----:B------:R-:W-:Y:S01]  /*30b0*/  VIADD R8, R0, 0xe9 ;  /* 0x000000e900087836 */ /* 0x000fe20000000000 */
[----:B------:R-:W-:Y:S02]  /*30c0*/  FMNMX R12, R112, R7, !PT ;  /* 0x00000007700c7209 */ /* 0x000fe40007800000 */
[----:B------:R-:W-:-:S02]  /*30d0*/  FSEL R142, R142, -INF , P4 ;  /* 0xff8000008e8e7808 */ /* 0x000fc40002000000 */
[----:B------:R-:W-:Y:S02]  /*30e0*/  FMNMX R9, R139, R14, !PT ;  /* 0x0000000e8b097209 */ /* 0x000fe40007800000 */
[----:B------:R-:W-:Y:S02]  /*30f0*/  FMNMX R7, R113, R12, !PT ;  /* 0x0000000c71077209 */ /* 0x000fe40007800000 */
[----:B------:R-:W-:Y:S02]  /*3100*/  FSEL R129, R129, -INF , P3 ;  /* 0xff80000081817808 */ /* 0x000fe40001800000 */
[----:B------:R-:W-:Y:S02]  /*3110*/  FSEL R143, R143, -INF , P6 ;  /* 0xff8000008f8f7808 */ /* 0x000fe40003000000 */
[----:B------:R-:W-:Y:S02]  /*3120*/  FMNMX R14, R142, R9, !PT ;  /* 0x000000098e0e7209 */ /* 0x000fe40007800000 */
[----:B------:R-:W-:-:S02]  /*3130*/  ISETP.GE.AND P3, PT, R3, R8, PT ;  /* 0x000000080300720c */ /* 0x000fc40003f66270 */
[----:B------:R-:W-:Y:S02]  /*3140*/  IADD3 R8, R0, 0xf0, RZ ;  /* 0x000000f000087810 */ /* 0x000fe40007ffe0ff */
        /* <DEDUP_REMOVED lines=9> */
[----:B------:R-:W-:Y:S02]  /*31e0*/  FSEL R133, R133, -INF , P1 ;  /* 0xff80000085857808 */ /* 0x000fe40000800000 */
[----:B------:R-:W-:Y:S02]  /*31f0*/  FMNMX R12, R120, R7, !PT ;  /* 0x00000007780c7209 */ /* 0x000fe40007800000 */
[----:B------:R-:W-:Y:S02]  /*3200*/  ISETP.GE.AND P1, PT, R3, R8, PT ;  /* 0x000000080300720c */ /* 0x000fe40003f26270 */
[----:B------:R-:W-:-:S02]  /*3210*/  FSEL R150, R150, -INF , P2 ;  /* 0xff80000096967808 */ /* 0x000fc40001000000 */
[----:B------:R-:W-:Y:S02]  /*3220*/  FMNMX R9, R147, R14, !PT ;  /* 0x0000000e93097209 */ /* 0x000fe40007800000 */
[----:B------:R-:W-:Y:S02]  /*3230*/  FMNMX R7, R121, R12, !PT ;  /* 0x0000000c79077209 */ /* 0x000fe40007800000 */
[----:B------:R-:W-:Y:S02]  /*3240*/  FSEL R151, R151, -INF , P1 ;  /* 0xff80000097977808 */ /* 0x000fe40000800000 */
[----:B------:R-:W-:Y:S02]  /*3250*/  FMNMX R12, R150, R9, !PT ;  /* 0x00000009960c7209 */ /* 0x000fe40007800000 */
[----:B------:R-:W-:Y:S02]  /*3260*/  FMNMX R8, R124, R7, !PT ;  /* 0x000000077c087209 */ /* 0x000fe40007800000 */
[----:B------:R-:W-:-:S02]  /*3270*/  FMNMX R9, R151, R12, !PT ;  /* 0x0000000c97097209 */ /* 0x000fc40007800000 */
[----:B------:R-:W-:Y:S02]  /*3280*/  FMNMX R7, R125, R8, !PT ;  /* 0x000000087d077209 */ /* 0x000fe40007800000 */
[----:B------:R-:W-:Y:S01]  /*3290*/  FSEL R136, R136, -INF , P4 ;  /* 0xff80000088887808 */ /* 0x000fe20002000000 */
[----:B------:R-:W1:Y:S01]  /*32a0*/  SHFL.BFLY PT, R14, R9, 0x1, 0x1f ;  /* 0x0c201f00090e7f89 */ /* 0x000e6200000e0000 */
[----:B------:R-:W-:Y:S02]  /*32b0*/  FMNMX R8, R128, R7, !PT ;  /* 0x0000000780087209 */ /* 0x000fe40007800000 */
[----:B------:R-:W-:Y:S02]  /*32c0*/  FSEL R137, R137, -INF , P6 ;  /* 0xff80000089897808 */ /* 0x000fe40003000000 */
[----:B------:R-:W-:Y:S02]  /*32d0*/  FMNMX R7, R129, R8, !PT ;  /* 0x0000000881077209 */ /* 0x000fe40007800000 */
[----:B------:R-:W-:-:S02]  /*32e0*/  FSEL R140, R140, -INF , P5 ;  /* 0xff8000008c8c7808 */ /* 0x000fc40002800000 */
[----:B------:R-:W-:Y:S02]  /*32f0*/  FMNMX R8, R132, R7, !PT ;  /* 0x0000000784087209 */ /* 0x000fe40007800000 */
[----:B------:R-:W-:Y:S02]  /*3300*/  FSEL R141, R141, -INF , P3 ;  /* 0xff8000008d8d7808 */ /* 0x000fe40001800000 */
[----:B------:R-:W-:Y:S02]  /*3310*/  FMNMX R7, R133, R8, !PT ;  /* 0x0000000885077209 */ /* 0x000fe40007800000 */
[----:B------:R-:W-:Y:S02]  /*3320*/  FSEL R144, R144, -INF , P2 ;  /* 0xff80000090907808 */ /* 0x000fe40001000000 */
[----:B------:R-:W-:Y:S02]  /*3330*/  FMNMX R8, R136, R7, !PT ;  /* 0x0000000788087209 */ /* 0x000fe40007800000 */
[----:B------:R-:W-:-:S02]  /*3340*/  FSEL R145, R145, -INF , P1 ;  /* 0xff80000091917808 */ /* 0x000fc40000800000 */
[----:B------:R-:W-:Y:S02]  /*3350*/  FMNMX R7, R137, R8, !PT ;  /* 0x0000000889077209 */ /* 0x000fe40007800000 */
[----:B------:R-:W-:Y:S02]  /*3360*/  IADD3 R8, R0, 0xf8, RZ ;  /* 0x000000f800087810 */ /* 0x000fe40007ffe0ff */
[----:B-1----:R-:W-:Y:S02]  /*3370*/  FMNMX R9, R9, R14, !PT ;  /* 0x0000000e09097209 */ /* 0x002fe40007800000 */
[----:B------:R-:W-:Y:S02]  /*3380*/  FMNMX R12, R140, R7, !PT ;  /* 0x000000078c0c7209 */ /* 0x000fe40007800000 */
[----:B------:R-:W-:Y:S01]  /*3390*/  ISETP.GE.AND P2, PT, R3, R8, PT ;  /* 0x000000080300720c */ /* 0x000fe20003f46270 */
[----:B------:R-:W1:Y:S01]  /*33a0*/  SHFL.BFLY PT, R14, R9, 0x2, 0x1f ;  /* 0x0c401f00090e7f89 */ /* 0x000e6200000e0000 */
[----:B------:R-:W-:Y:S01]  /*33b0*/  FMNMX R7, R141, R12, !PT ;  /* 0x0000000c8d077209 */ /* 0x000fe20007800000 */
[----:B------:R-:W-:Y:S01]  /*33c0*/  VIADD R8, R0, 0xf9 ;  /* 0x000000f900087836 */ /* 0x000fe20000000000 */
[----:B------:R-:W-:-:S02]  /*33d0*/  FSEL R148, R148, -INF , P2 ;  /* 0xff80000094947808 */ /* 0x000fc40001000000 */
[----:B------:R-:W-:Y:S02]  /*33e0*/  FMNMX R12, R144, R7, !PT ;  /* 0x00000007900c7209 */ /* 0x000fe40007800000 */
[----:B------:R-:W-:Y:S02]  /*33f0*/  ISETP.GE.AND P1, PT, R3, R8, PT ;  /* 0x000000080300720c */ /* 0x000fe40003f26270 */
[----:B------:R-:W-:Y:S02]  /*3400*/  FMNMX R7, R145, R12, !PT ;  /* 0x0000000c91077209 */ /* 0x000fe40007800000 */
[----:B------:R-:W-:Y:S02]  /*3410*/  FSEL R149, R149, -INF , P1 ;  /* 0xff80000095957808 */ /* 0x000fe40000800000 */
[----:B------:R-:W-:-:S04]  /*3420*/  FMNMX R8, R148, R7, !PT ;  /* 0x0000000794087209 */ /* 0x000fc80007800000 */
[----:B------:R-:W-:-:S05]  /*3430*/  FMNMX R8, R149, R8, !PT ;  /* 0x0000000895087209 */ /* 0x000fca0007800000 */
[----:B------:R-:W2:Y:S01]  /*3440*/  SHFL.BFLY PT, R7, R8, 0x1, 0x1f ;  /* 0x0c201f0008077f89 */ /* 0x000ea200000e0000 */
[----:B-1----:R-:W-:-:S04]  /*3450*/  FMNMX R9, R9, R14, !PT ;  /* 0x0000000e09097209 */ /* 0x002fc80007800000 */
[----:B------:R-:W-:-:S04]  /*3460*/  FSETP.NEU.AND P1, PT, R9, -INF , PT ;  /* 0xff8000000900780b */ /* 0x000fc80003f2d000 */
[----:B------:R-:W-:-:S05]  /*3470*/  FSEL R152, R9, RZ, P1 ;  /* 0x000000ff09987208 */ /* 0x000fca0000800000 */
[----:B------:R-:W-:Y:S01]  /*3480*/  FMUL R152, R152, UR6 ;  /* 0x0000000698987c20 */ /* 0x000fe20008400000 */
[----:B------:R-:W-:-:S03]  /*3490*/  ULDC UR6, c[0x0][0x604] ;  /* 0x0001810000067ab9 */ /* 0x000fc60000000800 */
[--C-:B------:R-:W-:Y:S01]  /*34a0*/  FFMA R26, R26, UR6, -R152.reuse ;  /* 0x000000061a1a7c23 */ /* 0x100fe20008000898 */
[----:B------:R-:W-:Y:S02]  /*34b0*/  ULDC UR6, c[0x0][0x604] ;  /* 0x0001810000067ab9 */ /* 0x000fe40000000800 */
[--C-:B------:R-:W-:Y:S01]  /*34c0*/  FFMA R12, R27, UR6, -R152.reuse ;  /* 0x000000061b0c7c23 */ /* 0x100fe20008000898 */
[----:B------:R-:W-:Y:S01]  /*34d0*/  ULDC UR6, c[0x0][0x604] ;  /* 0x0001810000067ab9 */ /* 0x000fe20000000800 */
[----:B--2---:R-:W-:Y:S01]  /*34e0*/  FMNMX R13, R8, R7, !PT ;  /* 0x00000007080d7209 */ /* 0x004fe20007800000 */
[--C-:B------:R-:W-:Y:S01]  /*34f0*/  FFMA R27, R30, UR6, -R152.reuse ;  /* 0x000000061e1b7c23 */ /* 0x100fe20008000898 */
[----:B------:R-:W-:Y:S01]  /*3500*/  FSETP.GEU.AND P6, PT, R26, -126, PT ;  /* 0xc2fc00001a00780b */ /* 0x000fe20003fce000 */
[----:B------:R-:W-:Y:S01]  /*3510*/  ULDC UR6, c[0x0][0x604] ;  /* 0x0001810000067ab9 */ /* 0x000fe20000000800 */
[----:B------:R-:W-:Y:S01]  /*3520*/  FSETP.GEU.AND P5, PT, R12, -126, PT ;  /* 0xc2fc00000c00780b */ /* 0x000fe20003fae000 */
[----:B------:R-:W1:Y:S01]  /*3530*/  SHFL.BFLY PT, R8, R13, 0x2, 0x1f ;  /* 0x0c401f000d087f89 */ /* 0x000e6200000e0000 */
[----:B------:R-:W-:Y:S01]  /*3540*/  FSETP.GEU.AND P3, PT, R27, -126, PT ;  /* 0xc2fc00001b00780b */ /* 0x000fe20003f6e000 */
[----:B------:R-:W-:Y:S01]  /*3550*/  FFMA R14, R31, UR6, -R152 ;  /* 0x000000061f0e7c23 */ /* 0x000fe20008000898 */
[----:B------:R-:W-:-:S02]  /*3560*/  ULDC UR6, c[0x0][0x604] ;  /* 0x0001810000067ab9 */ /* 0x000fc40000000800 */
[--C-:B------:R-:W-:Y:S01]  /*3570*/  FFMA R34, R34, UR6, -R152.reuse ;  /* 0x0000000622227c23 */ /* 0x100fe20008000898 */
[----:B------:R-:W-:Y:S01]  /*3580*/  ULDC UR6, c[0x0][0x604] ;  /* 0x0001810000067ab9 */ /* 0x000fe20000000800 */
[----:B------:R-:W-:Y:S01]  /*3590*/  FSETP.GEU.AND P2, PT, R14, -126, PT ;  /* 0xc2fc00000e00780b */ /* 0x000fe20003f4e000 */
[--C-:B------:R-:W-:Y:S01]  /*35a0*/  FFMA R16, R35, UR6, -R152.reuse ;  /* 0x0000000623107c23 */ /* 0x100fe20008000898 */
[----:B------:R-:W-:Y:S01]  /*35b0*/  ULDC UR6, c[0x0][0x604] ;  /* 0x0001810000067ab9 */ /* 0x000fe20000000800 */
[----:B------:R-:W-:Y:S01]  /*35c0*/  @!P6 FMUL R26, R26, 0.5 ;  /* 0x3f0000001a1ae820 */ /* 0x000fe20000400000 */
[--C-:B------:R-:W-:Y:S01]  /*35d0*/  FFMA R31, R38, UR6, -R152.reuse ;  /* 0x00000006261f7c23 */ /* 0x100fe20008000898 */
[----:B------:R-:W-:Y:S01]  /*35e0*/  @!P5 FMUL R12, R12, 0.5 ;  /* 0x3f0000000c0cd820 */ /* 0x000fe20000400000 */
[----:B------:R-:W-:Y:S01]  /*35f0*/  ULDC UR6, c[0x0][0x604] ;  /* 0x0001810000067ab9 */ /* 0x000fe20000000800 */
[----:B------:R-:W2:Y:S01]  /*3600*/  MUFU.EX2 R7, R26 ;  /* 0x0000001a00077308 */ /* 0x000ea20000000800 */
[----:B------:R-:W-:Y:S01]  /*3610*/  @!P3 FMUL R27, R27, 0.5 ;  /* 0x3f0000001b1bb820 */ /* 0x000fe20000400000 */
[----:B------:R-:W-:Y:S01]  /*3620*/  FFMA R18, R39, UR6, -R152 ;  /* 0x0000000627127c23 */ /* 0x000fe20008000898 */
[----:B------:R-:W-:Y:S01]  /*3630*/  FSETP.GEU.AND P4, PT, R34, -126, PT ;  /* 0xc2fc00002200780b */ /* 0x000fe20003f8e000 */
[----:B------:R-:W-:-:S02]  /*3640*/  ULDC UR6, c[0x0][0x604] ;  /* 0x0001810000067ab9 */ /* 0x000fc40000000800 */
[----:B------:R-:W-:Y:S01]  /*3650*/  @!P2 FMUL R14, R14, 0.5 ;  /* 0x3f0000000e0ea820 */ /* 0x000fe20000400000 */
[--C-:B------:R-:W-:Y:S01]  /*3660*/  FFMA R15, R42, UR6, -R152.reuse ;  /* 0x000000062a0f7c23 */ /* 0x100fe20008000898 */
[----:B------:R-:W3:Y:S01]  /*3670*/  MUFU.EX2 R12, R12 ;  /* 0x0000000c000c7308 */ /* 0x000ee20000000800 */
[----:B------:R-:W-:Y:S01]  /*3680*/  ULDC UR6, c[0x0][0x604] ;  /* 0x0001810000067ab9 */ /* 0x000fe20000000800 */
[----:B-1----:R-:W-:Y:S01]  /*3690*/  FMNMX R8, R13, R8, !PT ;  /* 0x000000080d087209 */ /* 0x002fe20007800000 */
[--C-:B------:R-:W-:Y:S01]  /*36a0*/  FFMA R20, R43, UR6, -R152.reuse ;  /* 0x000000062b147c23 */ /* 0x100fe20008000898 */
[----:B------:R-:W-:Y:S02]  /*36b0*/  ULDC UR6, c[0x0][0x604] ;  /* 0x0001810000067ab9 */ /* 0x000fe40000000800 */
[----:B------:R-:W-:Y:S01]  /*36c0*/  FSETP.NEU.AND P1, PT, R8, -INF , PT ;  /* 0xff8000000800780b */ /* 0x000fe20003f2d000 */
[--C-:B------:R-:W-:Y:S01]  /*36d0*/  FFMA R35, R46, UR6, -R152.reuse ;  /* 0x000000062e237c23 */ /* 0x100fe20008000898 */
[----:B------:R-:W1:Y:S01]  /*36e0*/  MUFU.EX2 R27, R27 ;  /* 0x0000001b001b7308 */ /* 0x000e620000000800 */
[----:B--2---:R-:W-:Y:S01]  /*36f0*/  @!P6 FMUL R7, R7, R7 ;  /* 0x000000070707e220 */ /* 0x004fe20000400000 */
[----:B------:R-:W-:Y:S01]  /*3700*/  FSEL R153, R8, RZ, P1 ;  /* 0x000000ff08997208 */ /* 0x000fe20000800000 */
[----:B------:R-:W-:Y:S01]  /*3710*/  @!P4 FMUL R34, R34, 0.5 ;  /* 0x3f0000002222c820 */ /* 0x000fe20000400000 */
[----:B------:R-:W-:Y:S01]  /*3720*/  FSETP.GEU.AND P1, PT, R16, -126, PT ;  /* 0xc2fc00001000780b */ /* 0x000fe20003f2e000 */
[----:B------:R-:W-:Y:S01]  /*3730*/  ULDC UR6, c[0x0][0x604] ;  /* 0x0001810000067ab9 */ /* 0x000fe20000000800 */
[----:B------:R-:W-:Y:S01]  /*3740*/  FSETP.GEU.AND P6, PT, R31, -126, PT ;  /* 0xc2fc00001f00780b */ /* 0x000fe20003fce000 */
[----:B------:R-:W-:Y:S01]  /*3750*/  FFMA R22, R47, UR6, -R152 ;  /* 0x000000062f167c23 */ /* 0x000fe20008000898 */
[----:B------:R-:W2:Y:S01]  /*3760*/  MUFU.EX2 R14, R14 ;  /* 0x0000000e000e7308 */ /* 0x000ea20000000800 */
[----:B---3--:R-:W-:Y:S01]  /*3770*/  @!P5 FMUL R12, R12, R12 ;  /* 0x0000000c0c0cd220 */ /* 0x008fe20000400000 */
[----:B------:R-:W-:Y:S01]  /*3780*/  FSETP.GEU.AND P5, PT, R18, -126, PT ;  /* 0xc2fc00001200780b */ /* 0x000fe20003fae000 */
[----:B------:R-:W-:-:S02]  /*3790*/  ULDC UR6, c[0x0][0x604] ;  /* 0x0001810000067ab9 */ /* 0x000fc40000000800 */
[--C-:B------:R-:W-:Y:S01]  /*37a0*/  FFMA R17, R50, UR6, -R152.reuse ;  /* 0x0000000632117c23 */ /* 0x100fe20008000898 */
[----:B------:R-:W-:Y:S02]  /*37b0*/  ULDC UR6, c[0x0][0x604] ;  /* 0x0001810000067ab9 */ /* 0x000fe40000000800 */
[----:B------:R-:W3:Y:S01]  /*37c0*/  MUFU.EX2 R13, R34 ;  /* 0x00000022000d7308 */ /* 0x000ee20000000800 */
[----:B------:R-:W-:Y:S01]  /*37d0*/  @!P1 FMUL R16, R16, 0.5 ;  /* 0x3f00000010109820 */ /* 0x000fe20000400000 */
[----:B-1----:R-:W-:Y:S01]  /*37e0*/  @!P3 FMUL R27, R27, R27 ;  /* 0x0000001b1b1bb220 */ /* 0x002fe20000400000 */
[----:B------:R-:W-:Y:S01]  /*37f0*/  FSETP.GEU.AND P3, PT, R15, -126, PT ;  /* 0xc2fc00000f00780b */ /* 0x000fe20003f6e000 */
[----:B------:R-:W-:Y:S01]  /*3800*/  @!P6 FMUL R31, R31, 0.5 ;  /* 0x3f0000001f1fe820 */ /* 0x000fe20000400000 */
[--C-:B------:R-:W-:Y:S01]  /*3810*/  FFMA R26, R51, UR6, -R152.reuse ;  /* 0x00000006331a7c23 */ /* 0x100fe20008000898 */
[----:B------:R-:W-:Y:S01]  /*3820*/  ULDC UR6, c[0x0][0x604] ;  /* 0x0001810000067ab9 */ /* 0x000fe20000000800 */
[----:B------:R-:W-:Y:S01]  /*3830*/  @!P5 FMUL R18, R18, 0.5 ;  /* 0x3f0000001212d820 */ /* 0x000fe20000400000 */
[----:B------:R-:W1:Y:S01]  /*3840*/  MUFU.EX2 R16, R16 ;  /* 0x0000001000107308 */ /* 0x000e620000000800 */
[----:B--2---:R-:W-:Y:S01]  /*3850*/  @!P2 FMUL R14, R14, R14 ;  /* 0x0000000e0e0ea220 */ /* 0x004fe20000400000 */
[----:B------:R-:W-:Y:S01]  /*3860*/  FSETP.GEU.AND P2, PT, R20, -126, PT ;  /* 0xc2fc00001400780b */ /* 0x000fe20003f4e000 */
[----:B------:R-:W-:Y:S01]  /*3870*/  FFMA R39, R54, UR6, -R152 ;  /* 0x0000000636277c23 */ /* 0x000fe20008000898 */
[----:B------:R-:W-:-:S02]  /*3880*/  ULDC UR6, c[0x0][0x604] ;  /* 0x0001810000067ab9 */ /* 0x000fc40000000800 */
[--C-:B------:R-:W-:Y:S01]  /*3890*/  FFMA R30, R55, UR6, -R152.reuse ;  /* 0x00000006371e7c23 */ /* 0x100fe20008000898 */
[----:B------:R-:W-:Y:S01]  /*38a0*/  ULDC UR6, c[0x0][0x604] ;  /* 0x0001810000067ab9 */ /* 0x000fe20000000800 */
[----:B------:R-:W2:Y:S01]  /*38b0*/  MUFU.EX2 R18, R18 ;  /* 0x0000001200127308 */ /* 0x000ea20000000800 */
[----:B------:R-:W-:Y:S01]  /*38c0*/  @!P3 FMUL R15, R15, 0.5 ;  /* 0x3f0000000f0fb820 */ /* 0x000fe20000400000 */
[----:B---3--:R-:W-:Y:S01]  /*38d0*/  @!P4 FMUL R13, R13, R13 ;  /* 0x0000000d0d0dc220 */ /* 0x008fe20000400000 */
[----:B------:R-:W-:Y:S01]  /*38e0*/  FSETP.GEU.AND P4, PT, R35, -126, PT ;  /* 0xc2fc00002300780b */ /* 0x000fe20003f8e000 */
[--C-:B------:R-:W-:Y:S01]  /*38f0*/  FFMA R19, R58, UR6, -R152.reuse ;  /* 0x000000063a137c23 */ /* 0x100fe20008000898 */
[----:B------:R-:W-:Y:S02]  /*3900*/  ULDC UR6, c[0x0][0x604] ;  /* 0x0001810000067ab9 */ /* 0x000fe40000000800 */
[----:B------:R-:W-:Y:S01]  /*3910*/  @!P2 FMUL R20, R20, 0.5 ;  /* 0x3f0000001414a820 */ /* 0x000fe20000400000 */
[----:B------:R-:W3:Y:S01]  /*3920*/  MUFU.EX2 R31, R31 ;  /* 0x0000001f001f7308 */ /* 0x000ee20000000800 */
[----:B-1----:R-:W-:Y:S01]  /*3930*/  @!P1 FMUL R16, R16, R16 ;  /* 0x0000001010109220 */ /* 0x002fe20000400000 */
[----:B------:R-:W-:Y:S01]  /*3940*/  FSETP.GEU.AND P1, PT, R22, -126, PT ;  /* 0xc2fc00001600780b */ /* 0x000fe20003f2e000 */
[----:B------:R-:W-:Y:S01]  /*3950*/  FFMA R34, R59, UR6, -R152 ;  /* 0x000000063b227c23 */ /* 0x000fe20008000898 */
[----:B------:R-:W-:-:S02]  /*3960*/  ULDC UR6, c[0x0][0x604] ;  /* 0x0001810000067ab9 */ /* 0x000fc40000000800 */
[--C-:B------:R-:W-:Y:S01]  /*3970*/  FFMA R43, R62, UR6, -R152.reuse ;  /* 0x000000063e2b7c23 */ /* 0x100fe20008000898 */
[----:B------:R-:W-:Y:S01]  /*3980*/  ULDC UR6, c[0x0][0x604] ;  /* 0x0001810000067ab9 */ /* 0x000fe20000000800 */
[----:B------:R-:W1:Y:S01]  /*3990*/  MUFU.EX2 R15, R15 ;  /* 0x0000000f000f7308 */ /* 0x000e620000000800 */
[----:B--2---:R-:W-:Y:S01]  /*39a0*/  @!P5 FMUL R18, R18, R18 ;  /* 0x000000121212d220 */ /* 0x004fe20000400000 */
[----:B------:R-:W-:Y:S01]  /*39b0*/  FSETP.GEU.AND P5, PT, R26, -126, PT ;  /* 0xc2fc00001a00780b */ /* 0x000fe20003fae000 */
[----:B------:R-:W-:Y:S01]  /*39c0*/  @!P4 FMUL R35, R35, 0.5 ;  /* 0x3f0000002323c820 */ /* 0x000fe20000400000 */
[--C-:B------:R-:W-:Y:S01]  /*39d0*/  FFMA R38, R63, UR6, -R152.reuse ;  /* 0x000000063f267c23 */ /* 0x100fe20008000898 */
[----:B------:R-:W-:Y:S02]  /*39e0*/  ULDC UR6, c[0x0][0x604] ;  /* 0x0001810000067ab9 */ /* 0x000fe40000000800 */
[----:B------:R-:W-:Y:S01]  /*39f0*/  @!P1 FMUL R22, R22, 0.5 ;  /* 0x3f00000016169820 */ /* 0x000fe20000400000 */
[----:B------:R-:W2:Y:S01]  /*3a00*/  MUFU.EX2 R20, R20 ;  /* 0x0000001400147308 */ /* 0x000ea20000000800 */
[----:B---3--:R-:W-:Y:S01]  /*3a10*/  @!P6 FMUL R31, R31, R31 ;  /* 0x0000001f1f1fe220 */ /* 0x008fe20000400000 */
[----:B------:R-:W-:Y:S01]  /*3a20*/  FSETP.GEU.AND P6, PT, R17, -126, PT ;  /* 0xc2fc00001100780b */ /* 0x000fe20003fce000 */
[----:B------:R-:W-:Y:S01]  /*3a30*/  FFMA R21, R66, UR6, -R152 ;  /* 0x0000000642157c23 */ /* 0x000fe20008000898 */
[----:B------:R-:W-:-:S02]  /*3a40*/  ULDC UR6, c[0x0][0x604] ;  /* 0x0001810000067ab9 */ /* 0x000fc40000000800 */
[--C-:B------:R-:W-:Y:S01]  /*3a50*/  FFMA R42, R67, UR6, -R152.reuse ;  /* 0x00000006432a7c23 */ /* 0x100fe20008000898 */
[----:B------:R-:W-:Y:S01]  /*3a60*/  @!P5 FMUL R26, R26, 0.5 ;  /* 0x3f0000001a1ad820 */ /* 0x000fe20000400000 */
[----:B------:R-:W3:Y:S01]  /*3a70*/  MUFU.EX2 R35, R35 ;  /* 0x0000002300237308 */ /* 0x000ee20000000800 */
[----:B-1----:R-:W-:Y:S01]  /*3a80*/  @!P3 FMUL R15, R15, R15 ;  /* 0x0000000f0f0fb220 */ /* 0x002fe20000400000 */
[----:B------:R-:W-:Y:S01]  /*3a90*/  FSETP.GEU.AND P3, PT, R39, -126, PT ;  /* 0xc2fc00002700780b */ /* 0x000fe20003f6e000 */
[----:B------:R-:W-:Y:S02]  /*3aa0*/  ULDC UR6, c[0x0][0x604] ;  /* 0x0001810000067ab9 */ /* 0x000fe40000000800 */
        /* <DEDUP_REMOVED lines=9> */
[----:B------:R-:W-:Y:S01]  /*3b40*/  @!P3 FMUL R39, R39, 0.5 ;  /* 0x3f0000002727b820 */ /* 0x000fe20000400000 */
[----:B------:R-:W2:Y:S01]  /*3b50*/  MUFU.EX2 R26, R26 ;  /* 0x0000001a001a7308 */ /* 0x000ea20000000800 */
[----:B---3--:R-:W-:Y:S01]  /*3b60*/  @!P4 FMUL R35, R35, R35 ;  /* 0x000000232323c220 */ /* 0x008fe20000400000 */
[----:B------:R-:W-:Y:S01]  /*3b70*/  FSETP.GEU.AND P4, PT, R19, -126, PT ;  /* 0xc2fc00001300780b */ /* 0x000fe20003f8e000 */
[----:B------:R-:W-:Y:S02]  /*3b80*/  ULDC UR6, c[0x0][0x604] ;  /* 0x0001810000067ab9 */ /* 0x000fe40000000800 */
[--C-:B------:R-:W-:Y:S01]  /*3b90*/  FFMA R50, R75, UR6, -R152.reuse ;  /* 0x000000064b327c23 */ /* 0x100fe20008000898 */
[----:B------:R-:W-:Y:S01]  /*3ba0*/  ULDC UR6, c[0x0][0x604] ;  /* 0x0001810000067ab9 */ /* 0x000fe20000000800 */
[----:B------:R-:W-:Y:S01]  /*3bb0*/  @!P2 FMUL R30, R30, 0.5 ;  /* 0x3f0000001e1ea820 */ /* 0x000fe20000400000 */
[----:B------:R-:W3:Y:S01]  /*3bc0*/  MUFU.EX2 R17, R17 ;  /* 0x0000001100117308 */ /* 0x000ee20000000800 */
[----:B-1----:R-:W-:Y:S01]  /*3bd0*/  @!P1 FMUL R22, R22, R22 ;  /* 0x0000001616169220 */ /* 0x002fe20000400000 */
[----:B------:R-:W-:Y:S01]  /*3be0*/  FSETP.GEU.AND P1, PT, R34, -126, PT ;  /* 0xc2fc00002200780b */ /* 0x000fe20003f2e000 */
[----:B------:R-:W-:Y:S01]  /*3bf0*/  FFMA R51, R78, UR6, -R152 ;  /* 0x000000064e337c23 */ /* 0x000fe20008000898 */
[----:B------:R-:W-:-:S02]  /*3c00*/  ULDC UR6, c[0x0][0x604] ;  /* 0x0001810000067ab9 */ /* 0x000fc40000000800 */
[--C-:B------:R-:W-:Y:S01]  /*3c10*/  FFMA R54, R79, UR6, -R152.reuse ;  /* 0x000000064f367c23 */ /* 0x100fe20008000898 */
[----:B------:R-:W-:Y:S01]  /*3c20*/  @!P4 FMUL R19, R19, 0.5 ;  /* 0x3f0000001313c820 */ /* 0x000fe20000400000 */
[----:B------:R-:W1:Y:S01]  /*3c30*/  MUFU.EX2 R39, R39 ;  /* 0x0000002700277308 */ /* 0x000e620000000800 */
[----:B--2---:R-:W-:Y:S01]  /*3c40*/  @!P5 FMUL R26, R26, R26 ;  /* 0x0000001a1a1ad220 */ /* 0x004fe20000400000 */
[----:B------:R-:W-:Y:S01]  /*3c50*/  FSETP.GEU.AND P5, PT, R38, -126, PT ;  /* 0xc2fc00002600780b */ /* 0x000fe20003fae000 */
[----:B------:R-:W-:Y:S02]  /*3c60*/  ULDC UR6, c[0x0][0x604] ;  /* 0x0001810000067ab9 */ /* 0x000fe40000000800 */
[--C-:B------:R-:W-:Y:S01]  /*3c70*/  FFMA R55, R82, UR6, -R152.reuse ;  /* 0x0000000652377c23 */ /* 0x100fe20008000898 */
[----:B------:R-:W-:Y:S01]  /*3c80*/  ULDC UR6, c[0x0][0x604] ;  /* 0x0001810000067ab9 */ /* 0x000fe20000000800 */
        /* <DEDUP_REMOVED lines=160> */
[----:B------:R-:W-:Y:S01]  /*4690*/  FFMA R123, R151, UR6, -R152 ;  /* 0x00000006977b7c23 */ /* 0x000fe20008000898 */
[----:B------:R-:W-:Y:S01]  /*46a0*/  @!P4 FMUL R82, R82, 0.5 ;  /* 0x3f0000005252c820 */ /* 0x000fe20000400000 */
[----:B------:R-:W1:Y:S01]  /*46b0*/  MUFU.EX2 R78, R78 ;  /* 0x0000004e004e7308 */ /* 0x000e620000000800 */
[----:B--2---:R-:W-:Y:S01]  /*46c0*/  @!P5 FMUL R71, R71, R71 ;  /* 0x000000474747d220 */ /* 0x004fe20000400000 */
[----:B------:R-:W-:Y:S01]  /*46d0*/  FSETP.GEU.AND P5, PT, R83, -126, PT ;  /* 0xc2fc00005300780b */ /* 0x000fe20003fae000 */
[----:B------:R-:W-:Y:S02]  /*46e0*/  ULDC UR6, c[0x0][0x604] ;  /* 0x0001810000067ab9 */ /* 0x000fe40000000800 */
[----:B------:R-:W-:Y:S01]  /*46f0*/  FMUL R126, R153, UR6 ;  /* 0x00000006997e7c20 */ /* 0x000fe20008400000 */
[----:B------:R-:W-:Y:S01]  /*4700*/  ULDC UR6, c[0x0][0x604] ;  /* 0x0001810000067ab9 */ /* 0x000fe20000000800 */
[----:B------:R-:W-:Y:S01]  /*4710*/  @!P1 FMUL R79, R79, 0.5 ;  /* 0x3f0000004f4f9820 */ /* 0x000fe20000400000 */
[----:B------:R-:W2:Y:S01]  /*4720*/  MUFU.EX2 R75, R75 ;  /* 0x0000004b004b7308 */ /* 0x000ea20000000800 */
[----:B---3--:R-:W-:Y:S01]  /*4730*/  @!P6 FMUL R74, R74, R74 ;  /* 0x0000004a4a4ae220 */ /* 0x008fe20000400000 */
[----:B------:R-:W-:Y:S01]  /*4740*/  FSETP.GEU.AND P6, PT, R86, -126, PT ;  /* 0xc2fc00005600780b */ /* 0x000fe20003fce000 */
[--C-:B------:R-:W-:Y:S01]  /*4750*/  FFMA R25, R25, UR6, -R126.reuse ;  /* 0x0000000619197c23 */ /* 0x100fe2000800087e */
[----:B------:R-:W-:Y:S01]  /*4760*/  ULDC UR6, c[0x0][0x604] ;  /* 0x0001810000067ab9 */ /* 0x000fe20000000800 */
[--C-:B------:R-:W-:Y:S01]  /*4770*/  FFMA R130, R24, UR7, -R126.reuse ;  /* 0x0000000718827c23 */ /* 0x100fe2000800087e */
[--C-:B------:R-:W-:Y:S01]  /*4780*/  FFMA R134, R28, UR6, -R126.reuse ;  /* 0x000000061c867c23 */ /* 0x100fe2000800087e */
[----:B------:R-:W-:Y:S01]  /*4790*/  @!P5 FMUL R83, R83, 0.5 ;  /* 0x3f0000005353d820 */ /* 0x000fe20000400000 */
[----:B------:R-:W3:Y:S01]  /*47a0*/  MUFU.EX2 R82, R82 ;  /* 0x0000005200527308 */ /* 0x000ee20000000800 */
[----:B-1----:R-:W-:Y:S01]  /*47b0*/  @!P3 FMUL R78, R78, R78 ;  /* 0x0000004e4e4eb220 */ /* 0x002fe20000400000 */
[----:B------:R-:W-:Y:S01]  /*47c0*/  FSETP.GEU.AND P3, PT, R90, -126, PT ;  /* 0xc2fc00005a00780b */ /* 0x000fe20003f6e000 */
[----:B------:R-:W-:Y:S01]  /*47d0*/  ULDC UR6, c[0x0][0x604] ;  /* 0x0001810000067ab9 */ /* 0x000fe20000000800 */
[----:B------:R-:W-:Y:S01]  /*47e0*/  ULDC UR7, c[0x0][0x604] ;  /* 0x0001810000077ab9 */ /* 0x000fe20000000800 */
        /* <DEDUP_REMOVED lines=8> */
[----:B------:R-:W-:Y:S01]  /*4870*/  FFMA R33, R33, UR6, -R126 ;  /* 0x0000000621217c23 */ /* 0x000fe2000800087e */
[----:B------:R-:W-:Y:S01]  /*4880*/  @!P3 FMUL R90, R90, 0.5 ;  /* 0x3f0000005a5ab820 */ /* 0x000fe20000400000 */
[----:B------:R-:W2:Y:S01]  /*4890*/  MUFU.EX2 R83, R83 ;  /* 0x0000005300537308 */ /* 0x000ea20000000800 */
[----:B---3--:R-:W-:Y:S01]  /*48a0*/  @!P4 FMUL R82, R82, R82 ;  /* 0x000000525252c220 */ /* 0x008fe20000400000 */
[----:B------:R-:W-:Y:S01]  /*48b0*/  FSETP.GEU.AND P4, PT, R94, -126, PT ;  /* 0xc2fc00005e00780b */ /* 0x000fe20003f8e000 */
[----:B------:R-:W-:-:S04]  /*48c0*/  ULDC UR6, c[0x0][0x604] ;  /* 0x0001810000067ab9 */ /* 0x000fc80000000800 */
[----:B------:R-:W-:Y:S01]  /*48d0*/  @!P2 FMUL R87, R87, 0.5 ;  /* 0x3f0000005757a820 */ /* 0x000fe20000400000 */
[----:B------:R-:W3:Y:S01]  /*48e0*/  MUFU.EX2 R86, R86 ;  /* 0x0000005600567308 */ /* 0x000ee20000000800 */
[----:B-1----:R-:W-:Y:S01]  /*48f0*/  @!P1 FMUL R79, R79, R79 ;  /* 0x0000004f4f4f9220 */ /* 0x002fe20000400000 */
[----:B------:R-:W-:-:S05]  /*4900*/  FSETP.GEU.AND P1, PT, R91, -126, PT ;  /* 0xc2fc00005b00780b */ /* 0x000fca0003f2e000 */
[----:B------:R-:W-:Y:S01]  /*4910*/  @!P4 FMUL R94, R94, 0.5 ;  /* 0x3f0000005e5ec820 */ /* 0x000fe20000400000 */
[----:B------:R-:W1:Y:S01]  /*4920*/  MUFU.EX2 R90, R90 ;  /* 0x0000005a005a7308 */ /* 0x000e620000000800 */
[----:B--2---:R-:W-:Y:S01]  /*4930*/  @!P5 FMUL R83, R83, R83 ;  /* 0x000000535353d220 */ /* 0x004fe20000400000 */
[----:B------:R-:W-:-:S05]  /*4940*/  FSETP.GEU.AND P5, PT, R95, -126, PT ;  /* 0xc2fc00005f00780b */ /* 0x000fca0003fae000 */
[----:B------:R-:W-:Y:S01]  /*4950*/  @!P1 FMUL R91, R91, 0.5 ;  /* 0x3f0000005b5b9820 */ /* 0x000fe20000400000 */
[----:B------:R-:W2:Y:S01]  /*4960*/  MUFU.EX2 R87, R87 ;  /* 0x0000005700577308 */ /* 0x000ea20000000800 */
[----:B---3--:R-:W-:Y:S01]  /*4970*/  @!P6 FMUL R86, R86, R86 ;  /* 0x000000565656e220 */ /* 0x008fe20000400000 */
[----:B------:R-:W-:-:S05]  /*4980*/  FSETP.GEU.AND P6, PT, R98, -126, PT ;  /* 0xc2fc00006200780b */ /* 0x000fca0003fce000 */
        /* <DEDUP_REMOVED lines=55> */
[----:B------:R-:W-:-:S03]  /*4d00*/  FSETP.GEU.AND P2, PT, R123, -126, PT ;  /* 0xc2fc00007b00780b */ /* 0x000fc60003f4e000 */
[----:B------:R-:W-:Y:S02]  /*4d10*/  FADD R142, R50, R111 ;  /* 0x0000006f328e7221 */ /* 0x000fe40000000000 */
[----:B------:R-:W-:Y:S01]  /*4d20*/  @!P3 FMUL R150, R150, 0.5 ;  /* 0x3f0000009696b820 */ /* 0x000fe20000400000 */
[----:B------:R-:W2:Y:S01]  /*4d30*/  MUFU.EX2 R119, R119 ;  /* 0x0000007700777308 */ /* 0x000ea20000000800 */
[----:B---3--:R-:W-:Y:S01]  /*4d40*/  @!P4 FMUL R118, R118, R118 ;  /* 0x000000767676c220 */ /* 0x008fe20000400000 */
[----:B------:R-:W-:-:S03]  /*4d50*/  FSETP.GEU.AND P4, PT, R130, -126, PT ;  /* 0xc2fc00008200780b */ /* 0x000fc60003f8e000 */
[----:B------:R-:W-:Y:S01]  /*4d60*/  FADD R146, R51, R118 ;  /* 0x0000007633927221 */ /* 0x000fe20000000000 */
[----:B------:R-:W-:Y:S01]  /*4d70*/  F2FP.BF16.F32.PACK_AB R51, R54, R51 ;  /* 0x000000333633723e */ /* 0x000fe200000010ff */
        /* <DEDUP_REMOVED lines=13> */
[----:B------:R3:W4:Y:S01]  /*4e50*/  MUFU.EX2 R28, R130 ;  /* 0x00000082001c7308 */ /* 0x0007220000000800 */
[----:B-1----:R-:W-:Y:S01]  /*4e60*/  @!P3 FMUL R24, R24, R24 ;  /* 0x000000181818b220 */ /* 0x002fe20000400000 */
[----:B------:R-:W-:-:S05]  /*4e70*/  FSETP.GEU.AND P3, PT, R138, -126, PT ;  /* 0xc2fc00008a00780b */ /* 0x000fca0003f6e000 */
[----:B------:R-:W-:Y:S01]  /*4e80*/  @!P6 FMUL R134, R134, 0.5 ;  /* 0x3f0000008686e820 */ /* 0x000fe20000400000 */
[----:B------:R1:W5:Y:S01]  /*4e90*/  MUFU.EX2 R127, R25 ;  /* 0x00000019007f7308 */ /* 0x0003620000000800 */
[----:B--2---:R-:W-:Y:S01]  /*4ea0*/  @!P2 FMUL R123, R123, R123 ;  /* 0x0000007b7b7ba220 */ /* 0x004fe20000400000 */
[----:B------:R-:W-:Y:S01]  /*4eb0*/  FSETP.GEU.AND P2, PT, R33, -126, PT ;  /* 0xc2fc00002100780b */ /* 0x000fe20003f4e000 */
[--C-:B---3--:R-:W-:Y:S01]  /*4ec0*/  FFMA R130, R129, UR8, -R126.reuse ;  /* 0x0000000881827c23 */ /* 0x108fe2000800087e */
[--C-:B------:R-:W-:Y:S01]  /*4ed0*/  FFMA R129, R136, UR10, -R126.reuse ;  /* 0x0000000a88817c23 */ /* 0x100fe2000800087e */
[--C-:B------:R-:W-:Y:S01]  /*4ee0*/  FFMA R136, R133, UR9, -R126.reuse ;  /* 0x0000000985887c23 */ /* 0x100fe2000800087e */
[--C-:B------:R-:W-:Y:S01]  /*4ef0*/  FFMA R133, R140, UR11, -R126.reuse ;  /* 0x0000000b8c857c23 */ /* 0x100fe2000800087e */
[----:B------:R-:W-:Y:S01]  /*4f00*/  @!P3 FMUL R138, R138, 0.5 ;  /* 0x3f0000008a8ab820 */ /* 0x000fe20000400000 */
[----:B------:R2:W3:Y:S01]  /*4f10*/  MUFU.EX2 R131, R29 ;  /* 0x0000001d00837308 */ /* 0x0004e20000000800 */
[--C-:B-1----:R-:W-:Y:S01]  /*4f20*/  FFMA R25, R36, UR6, -R126.reuse ;  /* 0x0000000624197c23 */ /* 0x102fe2000800087e */
[----:B------:R-:W-:Y:S01]  /*4f30*/  ULDC UR6, c[0x0][0x604] ;  /* 0x0001810000067ab9 */ /* 0x000fe20000000800 */
[----:B----4-:R-:W-:Y:S01]  /*4f40*/  @!P4 FMUL R28, R28, R28 ;  /* 0x0000001c1c1cc220 */ /* 0x010fe20000400000 */
[--C-:B------:R-:W-:Y:S01]  /*4f50*/  FFMA R37, R37, UR6, -R126.reuse ;  /* 0x0000000625257c23 */ /* 0x100fe2000800087e */
[----:B------:R-:W-:Y:S01]  /*4f60*/  ULDC UR6, c[0x0][0x604] ;  /* 0x0001810000067ab9 */ /* 0x000fe20000000800 */
[----:B------:R-:W-:Y:S01]  /*4f70*/  FSETP.GEU.AND P4, PT, R25, -126, PT ;  /* 0xc2fc00001900780b */ /* 0x000fe20003f8e000 */
[----:B------:R-:W-:Y:S01]  /*4f80*/  @!P2 FMUL R33, R33, 0.5 ;  /* 0x3f0000002121a820 */ /* 0x000fe20000400000 */
[----:B------:R1:W4:Y:S01]  /*4f90*/  MUFU.EX2 R32, R134 ;  /* 0x0000008600207308 */ /* 0x0003220000000800 */
[--C-:B--2---:R-:W-:Y:S01]  /*4fa0*/  FFMA R29, R40, UR6, -R126.reuse ;  /* 0x00000006281d7c23 */ /* 0x104fe2000800087e */
[----:B------:R-:W-:Y:S01]  /*4fb0*/  ULDC UR6, c[0x0][0x604] ;  /* 0x0001810000067ab9 */ /* 0x000fe20000000800 */
[----:B-----5:R-:W-:Y:S01]  /*4fc0*/  @!P1 FMUL R127, R127, R127 ;  /* 0x0000007f7f7f9220 */ /* 0x020fe20000400000 */
[----:B------:R-:W-:Y:S01]  /*4fd0*/  FFMA R41, R41, UR6, -R126 ;  /* 0x0000000629297c23 */ /* 0x000fe2000800087e */
[----:B------:R-:W-:Y:S01]  /*4fe0*/  FSETP.GEU.AND P1, PT, R37, -126, PT ;  /* 0xc2fc00002500780b */ /* 0x000fe20003f2e000 */
[----:B------:R-:W-:Y:S01]  /*4ff0*/  ULDC UR6, c[0x0][0x604] ;  /* 0x0001810000067ab9 */ /* 0x000fe20000000800 */
[----:B------:R-:W-:Y:S01]  /*5000*/  FADD R140, R19, R98 ;  /* 0x00000062138c7221 */ /* 0x000fe20000000000 */
[----:B------:R2:W5:Y:S01]  /*5010*/  MUFU.EX2 R36, R138 ;  /* 0x0000008a00247308 */ /* 0x0005620000000800 */
[----:B---3--:R-:W-:Y:S01]  /*5020*/  @!P5 FMUL R131, R131, R131 ;  /* 0x000000838383d220 */ /* 0x008fe20000400000 */
[----:B------:R-:W-:Y:S01]  /*5030*/  FSETP.GEU.AND P5, PT, R41, -126, PT ;  /* 0xc2fc00002900780b */ /* 0x000fe20003fae000 */
[----:B------:R-:W-:Y:S01]  /*5040*/  @!P4 FMUL R25, R25, 0.5 ;  /* 0x3f0000001919c820 */ /* 0x000fe20000400000 */
[----:B------:R-:W-:Y:S01]  /*5050*/  ULDC UR8, c[0x0][0x604] ;  /* 0x0001810000087ab9 */ /* 0x000fe20000000800 */
[----:B------:R-:W-:Y:S01]  /*5060*/  ULDC UR10, c[0x0][0x604] ;  /* 0x00018100000a7ab9 */ /* 0x000fe20000000800 */
[--C-:B-1----:R-:W-:Y:S01]  /*5070*/  FFMA R134, R145, UR13, -R126.reuse ;  /* 0x0000000d91867c23 */ /* 0x102fe2000800087e */
[--C-:B------:R-:W-:Y:S01]  /*5080*/  FFMA R144, R144, UR8, -R126.reuse ;  /* 0x0000000890907c23 */ /* 0x100fe2000800087e */
[----:B------:R1:W3:Y:S01]  /*5090*/  MUFU.EX2 R135, R33 ;  /* 0x0000002100877308 */ /* 0x0002e20000000800 */
[----:B----4-:R-:W-:Y:S01]  /*50a0*/  @!P6 FMUL R32, R32, R32 ;  /* 0x000000202020e220 */ /* 0x010fe20000400000 */
[----:B------:R-:W-:Y:S01]  /*50b0*/  FSETP.GEU.AND P6, PT, R29, -126, PT ;  /* 0xc2fc00001d00780b */ /* 0x000fe20003fce000 */
[----:B------:R-:W-:Y:S01]  /*50c0*/  @!P1 FMUL R37, R37, 0.5 ;  /* 0x3f00000025259820 */ /* 0x000fe20000400000 */
[--C-:B------:R-:W-:Y:S01]  /*50d0*/  FFMA R145, R148, UR16, -R126.reuse ;  /* 0x0000001094917c23 */ /* 0x100fe2000800087e */
[----:B--2---:R-:W-:-:S02]  /*50e0*/  FFMA R138, R149, UR10, -R126 ;  /* 0x0000000a958a7c23 */ /* 0x004fc4000800087e */
[----:B------:R-:W-:Y:S01]  /*50f0*/  @!P5 FMUL R41, R41, 0.5 ;  /* 0x3f0000002929d820 */ /* 0x000fe20000400000 */
[----:B------:R2:W4:Y:S01]  /*5100*/  MUFU.EX2 R40, R25 ;  /* 0x0000001900287308 */ /* 0x0005220000000800 */
[--C-:B-1----:R-:W-:Y:S01]  /*5110*/  FFMA R33, R44, UR6, -R126.reuse ;  /* 0x000000062c217c23 */ /* 0x102fe2000800087e */
[----:B-----5:R-:W-:Y:S01]  /*5120*/  @!P3 FMUL R36, R36, R36 ;  /* 0x000000242424b220 */ /* 0x020fe20000400000 */
[----:B------:R-:W-:Y:S02]  /*5130*/  ULDC UR6, c[0x0][0x604] ;  /* 0x0001810000067ab9 */ /* 0x000fe40000000800 */
[--C-:B------:R-:W-:Y:S01]  /*5140*/  FFMA R45, R45, UR6, -R126.reuse ;  /* 0x000000062d2d7c23 */ /* 0x100fe2000800087e */
[----:B------:R-:W-:Y:S01]  /*5150*/  FSETP.GEU.AND P3, PT, R33, -126, PT ;  /* 0xc2fc00002100780b */ /* 0x000fe20003f6e000 */
[----:B------:R-:W-:Y:S01]  /*5160*/  @!P6 FMUL R29, R29, 0.5 ;  /* 0x3f0000001d1de820 */ /* 0x000fe20000400000 */
[----:B------:R-:W1:Y:S01]  /*5170*/  MUFU.EX2 R139, R37 ;  /* 0x00000025008b7308 */ /* 0x000e620000000800 */
[----:B------:R-:W-:Y:S01]  /*5180*/  ULDC UR6, c[0x0][0x604] ;  /* 0x0001810000067ab9 */ /* 0x000fe20000000800 */
[----:B---3--:R-:W-:Y:S01]  /*5190*/  @!P2 FMUL R135, R135, R135 ;  /* 0x000000878787a220 */ /* 0x008fe20000400000 */
[--C-:B--2---:R-:W-:Y:S01]  /*51a0*/  FFMA R25, R48, UR6, -R126.reuse ;  /* 0x0000000630197c23 */ /* 0x104fe2000800087e */
[----:B------:R-:W-:Y:S01]  /*51b0*/  ULDC UR6, c[0x0][0x604] ;  /* 0x0001810000067ab9 */ /* 0x000fe20000000800 */
[----:B------:R-:W-:Y:S01]  /*51c0*/  FSETP.GEU.AND P2, PT, R45, -126, PT ;  /* 0xc2fc00002d00780b */ /* 0x000fe20003f4e000 */
[----:B------:R-:W-:Y:S01]  /*51d0*/  FFMA R49, R49, UR6, -R126 ;  /* 0x0000000631317c23 */ /* 0x000fe2000800087e */
[----:B------:R-:W-:Y:S01]  /*51e0*/  ULDC UR6, c[0x0][0x604] ;  /* 0x0001810000067ab9 */ /* 0x000fe20000000800 */
[----:B------:R-:W2:Y:S01]  /*51f0*/  MUFU.EX2 R143, R41 ;  /* 0x00000029008f7308 */ /* 0x000ea20000000800 */
[----:B----4-:R-:W-:Y:S01]  /*5200*/  @!P4 FMUL R40, R40, R40 ;  /* 0x000000282828c220 */ /* 0x010fe20000400000 */
[----:B------:R-:W-:Y:S01]  /*5210*/  FSETP.GEU.AND P4, PT, R25, -126, PT ;  /* 0xc2fc00001900780b */ /* 0x000fe20003f8e000 */
[----:B------:R-:W-:-:S05]  /*5220*/  @!P3 FMUL R33, R33, 0.5 ;  /* 0x3f0000002121b820 */ /* 0x000fca0000400000 */
[----:B------:R3:W4:Y:S01]  /*5230*/  MUFU.EX2 R44, R29 ;  /* 0x0000001d002c7308 */ /* 0x0007220000000800 */
[----:B-1----:R-:W-:Y:S01]  /*5240*/  @!P1 FMUL R139, R139, R139 ;  /* 0x0000008b8b8b9220 */ /* 0x002fe20000400000 */
[----:B------:R-:W-:Y:S01]  /*5250*/  FSETP.GEU.AND P1, PT, R49, -126, PT ;  /* 0xc2fc00003100780b */ /* 0x000fe20003f2e000 */
[----:B------:R-:W-:-:S04]  /*5260*/  @!P2 FMUL R45, R45, 0.5 ;  /* 0x3f0000002d2da820 */ /* 0x000fc80000400000 */
[----:B------:R-:W-:Y:S01]  /*5270*/  @!P4 FMUL R25, R25, 0.5 ;  /* 0x3f0000001919c820 */ /* 0x000fe20000400000 */
[----:B------:R1:W5:Y:S01]  /*5280*/  MUFU.EX2 R48, R33 ;  /* 0x0000002100307308 */ /* 0x0003620000000800 */
[--C-:B---3--:R-:W-:Y:S01]  /*5290*/  FFMA R29, R52, UR6, -R126.reuse ;  /* 0x00000006341d7c23 */ /* 0x108fe2000800087e */
[----:B------:R-:W-:Y:S01]  /*52a0*/  ULDC UR6, c[0x0][0x604] ;  /* 0x0001810000067ab9 */ /* 0x000fe20000000800 */
[----:B--2---:R-:W-:Y:S01]  /*52b0*/  @!P5 FMUL R143, R143, R143 ;  /* 0x0000008f8f8fd220 */ /* 0x004fe20000400000 */
[--C-:B------:R-:W-:Y:S01]  /*52c0*/  FFMA R53, R53, UR6, -R126.reuse ;  /* 0x0000000635357c23 */ /* 0x100fe2000800087e */
[----:B------:R-:W-:Y:S02]  /*52d0*/  ULDC UR6, c[0x0][0x604] ;  /* 0x0001810000067ab9 */ /* 0x000fe40000000800 */
[----:B------:R-:W-:Y:S01]  /*52e0*/  @!P1 FMUL R49, R49, 0.5 ;  /* 0x3f00000031319820 */ /* 0x000fe20000400000 */
[----:B------:R-:W2:Y:S01]  /*52f0*/  MUFU.EX2 R147, R45 ;  /* 0x0000002d00937308 */ /* 0x000ea20000000800 */
[----:B------:R-:W-:Y:S01]  /*5300*/  FSETP.GEU.AND P5, PT, R53, -126, PT ;  /* 0xc2fc00003500780b */ /* 0x000fe20003fae000 */
[----:B----4-:R-:W-:Y:S01]  /*5310*/  @!P6 FMUL R44, R44, R44 ;  /* 0x0000002c2c2ce220 */ /* 0x010fe20000400000 */
[----:B------:R-:W-:Y:S01]  /*5320*/  FSETP.GEU.AND P6, PT, R29, -126, PT ;  /* 0xc2fc00001d00780b */ /* 0x000fe20003fce000 */
[----:B-1----:R-:W-:Y:S01]  /*5330*/  FFMA R33, R56, UR6, -R126 ;  /* 0x0000000638217c23 */ /* 0x002fe2000800087e */
[----:B------:R-:W-:-:S02]  /*5340*/  ULDC UR6, c[0x0][0x604] ;  /* 0x0001810000067ab9 */ /* 0x000fc40000000800 */
[----:B------:R-:W-:Y:S01]  /*5350*/  FFMA R57, R57, UR6, -R126 ;  /* 0x0000000639397c23 */ /* 0x000fe2000800087e */
[----:B------:R1:W3:Y:S01]  /*5360*/  MUFU.EX2 R52, R25 ;  /* 0x0000001900347308 */ /* 0x0002e20000000800 */
[----:B-----5:R-:W-:Y:S01]  /*5370*/  @!P3 FMUL R48, R48, R48 ;  /* 0x000000303030b220 */ /* 0x020fe20000400000 */
[----:B------:R-:W-:Y:S01]  /*5380*/  FSETP.GEU.AND P3, PT, R33, -126, PT ;  /* 0xc2fc00002100780b */ /* 0x000fe20003f6e000 */
[----:B------:R-:W-:-:S03]  /*5390*/  ULDC UR6, c[0x0][0x604] ;  /* 0x0001810000067ab9 */ /* 0x000fc60000000800 */
[----:B------:R-:W-:Y:S02]  /*53a0*/  @!P5 FMUL R53, R53, 0.5 ;  /* 0x3f0000003535d820 */ /* 0x000fe40000400000 */
[----:B------:R-:W4:Y:S01]  /*53b0*/  MUFU.EX2 R151, R49 ;  /* 0x0000003100977308 */ /* 0x000f220000000800 */
[----:B------:R-:W-:Y:S01]  /*53c0*/  @!P6 FMUL R29, R29, 0.5 ;  /* 0x3f0000001d1de820 */ /* 0x000fe20000400000 */
[--C-:B-1----:R-:W-:Y:S01]  /*53d0*/  FFMA R25, R60, UR6, -R126.reuse ;  /* 0x000000063c197c23 */ /* 0x102fe2000800087e */
[----:B------:R-:W-:Y:S01]  /*53e0*/  ULDC UR6, c[0x0][0x604] ;  /* 0x0001810000067ab9 */ /* 0x000fe20000000800 */
[----:B--2---:R-:W-:Y:S01]  /*53f0*/  @!P2 FMUL R147, R147, R147 ;  /* 0x000000939393a220 */ /* 0x004fe20000400000 */
[----:B------:R-:W-:Y:S01]  /*5400*/  FSETP.GEU.AND P2, PT, R57, -126, PT ;  /* 0xc2fc00003900780b */ /* 0x000fe20003f4e000 */
[----:B------:R-:W-:Y:S01]  /*5410*/  FFMA R61, R61, UR6, -R126 ;  /* 0x000000063d3d7c23 */ /* 0x000fe2000800087e */
[----:B------:R-:W-:Y:S01]  /*5420*/  @!P3 FMUL R33, R33, 0.5 ;  /* 0x3f0000002121b820 */ /* 0x000fe20000400000 */
[----:B------:R-:W1:Y:S01]  /*5430*/  MUFU.EX2 R153, R53 ;  /* 0x0000003500997308 */ /* 0x000e620000000800 */
[----:B------:R-:W-:Y:S01]  /*5440*/  ULDC UR6, c[0x0][0x604] ;  /* 0x0001810000067ab9 */ /* 0x000fe20000000800 */
[----:B---3--:R-:W-:Y:S01]  /*5450*/  @!P4 FMUL R52, R52, R52 ;  /* 0x000000343434c220 */ /* 0x008fe20000400000 */
[----:B------:R-:W-:-:S05]  /*5460*/  FSETP.GEU.AND P4, PT, R25, -126, PT ;  /* 0xc2fc00001900780b */ /* 0x000fca0003f8e000 */
[----:B------:R2:W3:Y:S01]  /*5470*/  MUFU.EX2 R56, R29 ;  /* 0x0000001d00387308 */ /* 0x0004e20000000800 */
[----:B----4-:R-:W-:Y:S01]  /*5480*/  @!P1 FMUL R151, R151, R151 ;  /* 0x0000009797979220 */ /* 0x010fe20000400000 */
[----:B------:R-:W-:Y:S01]  /*5490*/  FSETP.GEU.AND P1, PT, R61, -126, PT ;  /* 0xc2fc00003d00780b */ /* 0x000fe20003f2e000 */
[----:B------:R-:W-:-:S05]  /*54a0*/  @!P2 FMUL R57, R57, 0.5 ;  /* 0x3f0000003939a820 */ /* 0x000fca0000400000 */
[----:B------:R4:W5:Y:S01]  /*54b0*/  MUFU.EX2 R60, R33 ;  /* 0x00000021003c7308 */ /* 0x0009620000000800 */
[--C-:B--2---:R-:W-:Y:S01]  /*54c0*/  FFMA R29, R64, UR6, -R126.reuse ;  /* 0x00000006401d7c23 */ /* 0x104fe2000800087e */
[----:B------:R-:W-:Y:S01]  /*54d0*/  ULDC UR6, c[0x0][0x604] ;  /* 0x0001810000067ab9 */ /* 0x000fe20000000800 */
[----:B-1----:R-:W-:Y:S01]  /*54e0*/  @!P5 FMUL R153, R153, R153 ;  /* 0x000000999999d220 */ /* 0x002fe20000400000 */
[--C-:B------:R-:W-:Y:S01]  /*54f0*/  FFMA R65, R65, UR6, -R126.reuse ;  /* 0x0000000641417c23 */ /* 0x100fe2000800087e */
[----:B------:R-:W-:Y:S01]  /*5500*/  ULDC UR6, c[0x0][0x604] ;  /* 0x0001810000067ab9 */ /* 0x000fe20000000800 */
[----:B------:R-:W-:Y:S01]  /*5510*/  @!P4 FMUL R25, R25, 0.5 ;  /* 0x3f0000001919c820 */ /* 0x000fe20000400000 */
[----:B------:R-:W-:Y:S01]  /*5520*/  @!P1 FMUL R61, R61, 0.5 ;  /* 0x3f0000003d3d9820 */ /* 0x000fe20000400000 */
[----:B------:R-:W1:Y:S01]  /*5530*/  MUFU.EX2 R155, R57 ;  /* 0x00000039009b7308 */ /* 0x000e620000000800 */
[----:B------:R-:W-:Y:S01]  /*5540*/  FSETP.GEU.AND P5, PT, R65, -126, PT ;  /* 0xc2fc00004100780b */ /* 0x000fe20003fae000 */
[----:B---3--:R-:W-:Y:S01]  /*5550*/  @!P6 FMUL R56, R56, R56 ;  /* 0x000000383838e220 */ /* 0x008fe20000400000 */
[----:B------:R-:W-:Y:S01]  /*5560*/  FSETP.GEU.AND P6, PT, R29, -126, PT ;  /* 0xc2fc00001d00780b */ /* 0x000fe20003fce000 */
[----:B----4-:R-:W-:Y:S01]  /*5570*/  FFMA R33, R68, UR6, -R126 ;  /* 0x0000000644217c23 */ /* 0x010fe2000800087e */
        /* <DEDUP_REMOVED lines=9> */
[--C-:B--2---:R-:W-:Y:S01]  /*5610*/  FFMA R25, R72, UR6, -R126.reuse ;  /* 0x0000000648197c23 */ /* 0x104fe2000800087e */
[----:B------:R-:W-:Y:S01]  /*5620*/  ULDC UR6, c[0x0][0x604] ;  /* 0x0001810000067ab9 */ /* 0x000fe20000000800 */
[----:B-1----:R-:W-:Y:S01]  /*5630*/  @!P2 FMUL R155, R155, R155 ;  /* 0x0000009b9b9ba220 */ /* 0x002fe20000400000 */
        /* <DEDUP_REMOVED lines=37> */
[--C-:B------:R-:W-:Y:S01]  /*5890*/  FFMA R85, R85, UR6, -R126.reuse ;  /* 0x0000000655557c23 */ /* 0x100fe2000800087e */
[----:B------:R-:W-:Y:S01]  /*58a0*/  @!P3 FMUL R33, R33, 0.5 ;  /* 0x3f0000002121b820 */ /* 0x000fe20000400000 */
[----:B------:R-:W1:Y:S01]  /*58b0*/  MUFU.EX2 R165, R77 ;  /* 0x0000004d00a57308 */ /* 0x000e620000000800 */
[----:B------:R-:W-:Y:S01]  /*58c0*/  ULDC UR6, c[0x0][0x604] ;  /* 0x0001810000067ab9 */ /* 0x000fe20000000800 */
[----:B---3--:R-:W-:Y:S01]  /*58d0*/  @!P4 FMUL R76, R76, R76 ;  /* 0x0000004c4c4cc220 */ /* 0x008fe20000400000 */
[----:B------:R-:W-:Y:S01]  /*58e0*/  FFMA R169, R88, UR6, -R126 ;  /* 0x0000000658a97c23 */ /* 0x000fe2000800087e */
[----:B------:R-:W-:Y:S01]  /*58f0*/  ULDC UR6, c[0x0][0x604] ;  /* 0x0001810000067ab9 */ /* 0x000fe20000000800 */
[----:B------:R-:W-:-:S03]  /*5900*/  FSETP.GEU.AND P4, PT, R25, -126, PT ;  /* 0xc2fc00001900780b */ /* 0x000fc60003f8e000 */
[----:B------:R2:W3:Y:S01]  /*5910*/  MUFU.EX2 R80, R29 ;  /* 0x0000001d00507308 */ /* 0x0004e20000000800 */
[----:B----4-:R-:W-:Y:S01]  /*5920*/  @!P1 FMUL R163, R163, R163 ;  /* 0x000000a3a3a39220 */ /* 0x010fe20000400000 */
[----:B------:R-:W-:Y:S01]  /*5930*/  FSETP.GEU.AND P1, PT, R85, -126, PT ;  /* 0xc2fc00005500780b */ /* 0x000fe20003f2e000 */
[----:B------:R-:W-:-:S05]  /*5940*/  @!P2 FMUL R81, R81, 0.5 ;  /* 0x3f0000005151a820 */ /* 0x000fca0000400000 */
[----:B------:R4:W5:Y:S01]  /*5950*/  MUFU.EX2 R84, R33 ;  /* 0x0000002100547308 */ /* 0x0009620000000800 */
[--C-:B--2---:R-:W-:Y:S01]  /*5960*/  FFMA R29, R89, UR6, -R126.reuse ;  /* 0x00000006591d7c23 */ /* 0x104fe2000800087e */
[----:B-1----:R-:W-:Y:S01]  /*5970*/  @!P5 FMUL R165, R165, R165 ;  /* 0x000000a5a5a5d220 */ /* 0x002fe20000400000 */
[----:B------:R-:W-:Y:S01]  /*5980*/  ULDC UR6, c[0x0][0x604] ;  /* 0x0001810000067ab9 */ /* 0x000fe20000000800 */
[----:B------:R-:W-:Y:S02]  /*5990*/  @!P4 FMUL R25, R25, 0.5 ;  /* 0x3f0000001919c820 */ /* 0x000fe40000400000 */
[----:B------:R-:W-:Y:S01]  /*59a0*/  FSETP.GEU.AND P5, PT, R29, -126, PT ;  /* 0xc2fc00001d00780b */ /* 0x000fe20003fae000 */
[----:B------:R-:W-:Y:S01]  /*59b0*/  @!P1 FMUL R85, R85, 0.5 ;  /* 0x3f00000055559820 */ /* 0x000fe20000400000 */
[----:B------:R-:W1:Y:S01]  /*59c0*/  MUFU.EX2 R167, R81 ;  /* 0x0000005100a77308 */ /* 0x000e620000000800 */
[----:B---3--:R-:W-:Y:S01]  /*59d0*/  @!P6 FMUL R80, R80, R80 ;  /* 0x000000505050e220 */ /* 0x008fe20000400000 */
[----:B------:R-:W-:Y:S01]  /*59e0*/  FSETP.GEU.AND P6, PT, R169, -126, PT ;  /* 0xc2fc0000a900780b */ /* 0x000fe20003fce000 */
[----:B----4-:R-:W-:Y:S01]  /*59f0*/  FFMA R33, R92, UR6, -R126 ;  /* 0x000000065c217c23 */ /* 0x010fe2000800087e */
[----:B------:R-:W-:-:S04]  /*5a00*/  ULDC UR6, c[0x0][0x604] ;  /* 0x0001810000067ab9 */ /* 0x000fc80000000800 */
[----:B------:R2:W3:Y:S01]  /*5a10*/  MUFU.EX2 R88, R25 ;  /* 0x0000001900587308 */ /* 0x0004e20000000800 */
[----:B-----5:R-:W-:Y:S01]  /*5a20*/  @!P3 FMUL R84, R84, R84 ;  /* 0x000000545454b220 */ /* 0x020fe20000400000 */
[----:B------:R-:W-:Y:S01]  /*5a30*/  FSETP.GEU.AND P3, PT, R33, -126, PT ;  /* 0xc2fc00002100780b */ /* 0x000fe20003f6e000 */
[----:B------:R-:W-:-:S04]  /*5a40*/  @!P5 FMUL R29, R29, 0.5 ;  /* 0x3f0000001d1dd820 */ /* 0x000fc80000400000 */
[----:B------:R-:W-:Y:S01]  /*5a50*/  @!P6 FMUL R169, R169, 0.5 ;  /* 0x3f000000a9a9e820 */ /* 0x000fe20000400000 */
[----:B------:R-:W4:Y:S01]  /*5a60*/  MUFU.EX2 R89, R85 ;  /* 0x0000005500597308 */ /* 0x000f220000000800 */
[--C-:B--2---:R-:W-:Y:S01]  /*5a70*/  FFMA R25, R93, UR6, -R126.reuse ;  /* 0x000000065d197c23 */ /* 0x104fe2000800087e */
[----:B------:R-:W-:Y:S01]  /*5a80*/  ULDC UR6, c[0x0][0x604] ;  /* 0x0001810000067ab9 */ /* 0x000fe20000000800 */
[----:B-1----:R-:W-:Y:S01]  /*5a90*/  @!P2 FMUL R167, R167, R167 ;  /* 0x000000a7a7a7a220 */ /* 0x002fe20000400000 */
[--C-:B------:R-:W-:Y:S01]  /*5aa0*/  FFMA R37, R96, UR6, -R126.reuse ;  /* 0x0000000660257c23 */ /* 0x100fe2000800087e */
[----:B------:R-:W-:Y:S01]  /*5ab0*/  ULDC UR6, c[0x0][0x604] ;  /* 0x0001810000067ab9 */ /* 0x000fe20000000800 */
[----:B------:R-:W-:Y:S01]  /*5ac0*/  FSETP.GEU.AND P2, PT, R25, -126, PT ;  /* 0xc2fc00001900780b */ /* 0x000fe20003f4e000 */
[----:B------:R-:W-:Y:S01]  /*5ad0*/  FFMA R41, R97, UR6, -R126 ;  /* 0x0000000661297c23 */ /* 0x000fe2000800087e */
[----:B------:R1:W2:Y:S01]  /*5ae0*/  MUFU.EX2 R92, R29 ;  /* 0x0000001d005c7308 */ /* 0x0002a20000000800 */
[----:B------:R-:W-:Y:S01]  /*5af0*/  @!P3 FMUL R33, R33, 0.5 ;  /* 0x3f0000002121b820 */ /* 0x000fe20000400000 */
[----:B------:R-:W-:Y:S01]  /*5b00*/  ULDC UR6, c[0x0][0x604] ;  /* 0x0001810000067ab9 */ /* 0x000fe20000000800 */
[----:B---3--:R-:W-:Y:S01]  /*5b10*/  @!P4 FMUL R88, R88, R88 ;  /* 0x000000585858c220 */ /* 0x008fe20000400000 */
[----:B------:R-:W-:-:S04]  /*5b20*/  FSETP.GEU.AND P4, PT, R37, -126, PT ;  /* 0xc2fc00002500780b */ /* 0x000fc80003f8e000 */
[----:B------:R-:W3:Y:S01]  /*5b30*/  MUFU.EX2 R169, R169 ;  /* 0x000000a900a97308 */ /* 0x000ee20000000800 */
[----:B-1----:R-:W-:Y:S01]  /*5b40*/  FFMA R29, R100, UR6, -R126 ;  /* 0x00000006641d7c23 */ /* 0x002fe2000800087e */
[----:B------:R-:W-:Y:S01]  /*5b50*/  ULDC UR6, c[0x0][0x604] ;  /* 0x0001810000067ab9 */ /* 0x000fe20000000800 */
[----:B----4-:R-:W-:Y:S01]  /*5b60*/  @!P1 FMUL R89, R89, R89 ;  /* 0x0000005959599220 */ /* 0x010fe20000400000 */
[----:B------:R-:W-:Y:S01]  /*5b70*/  FSETP.GEU.AND P1, PT, R41, -126, PT ;  /* 0xc2fc00002900780b */ /* 0x000fe20003f2e000 */
[----:B------:R-:W-:-:S03]  /*5b80*/  @!P2 FMUL R25, R25, 0.5 ;  /* 0x3f0000001919a820 */ /* 0x000fc60000400000 */
[----:B------:R1:W4:Y:S01]  /*5b90*/  MUFU.EX2 R93, R33 ;  /* 0x00000021005d7308 */ /* 0x0003220000000800 */
[----:B--2---:R-:W-:Y:S01]  /*5ba0*/  @!P5 FMUL R92, R92, R92 ;  /* 0x0000005c5c5cd220 */ /* 0x004fe20000400000 */
[----:B------:R-:W-:-:S06]  /*5bb0*/  @!P4 FMUL R37, R37, 0.5 ;  /* 0x3f0000002525c820 */ /* 0x000fcc0000400000 */
[----:B------:R2:W5:Y:S01]  /*5bc0*/  MUFU.EX2 R96, R25 ;  /* 0x0000001900607308 */ /* 0x0005620000000800 */
[--C-:B-1----:R-:W-:Y:S01]  /*5bd0*/  FFMA R33, R101, UR6, -R126.reuse ;  /* 0x0000000665217c23 */ /* 0x102fe2000800087e */
[----:B---3--:R-:W-:Y:S01]  /*5be0*/  @!P6 FMUL R169, R169, R169 ;  /* 0x000000a9a9a9e220 */ /* 0x008fe20000400000 */
[----:B------:R-:W-:Y:S01]  /*5bf0*/  ULDC UR6, c[0x0][0x604] ;  /* 0x0001810000067ab9 */ /* 0x000fe20000000800 */
[----:B------:R-:W-:Y:S01]  /*5c00*/  FSETP.GEU.AND P6, PT, R29, -126, PT ;  /* 0xc2fc00001d00780b */ /* 0x000fe20003fce000 */
[----:B------:R-:W-:Y:S01]  /*5c10*/  @!P1 FMUL R41, R41, 0.5 ;  /* 0x3f00000029299820 */ /* 0x000fe20000400000 */
[----:B------:R-:W-:Y:S02]  /*5c20*/  FSETP.GEU.AND P5, PT, R33, -126, PT ;  /* 0xc2fc00002100780b */ /* 0x000fe40003fae000 */
[----:B------:R1:W3:Y:S01]  /*5c30*/  MUFU.EX2 R97, R37 ;  /* 0x0000002500617308 */ /* 0x0002e20000000800 */
[----:B--2---:R-:W-:Y:S01]  /*5c40*/  FFMA R25, R104, UR6, -R126 ;  /* 0x0000000668197c23 */ /* 0x004fe2000800087e */
[----:B----4-:R-:W-:Y:S01]  /*5c50*/  @!P3 FMUL R93, R93, R93 ;  /* 0x0000005d5d5db220 */ /* 0x010fe20000400000 */
[----:B------:R-:W-:-:S03]  /*5c60*/  ULDC UR6, c[0x0][0x604] ;  /* 0x0001810000067ab9 */ /* 0x000fc60000000800 */
[----:B------:R-:W-:Y:S02]  /*5c70*/  FSETP.GEU.AND P3, PT, R25, -126, PT ;  /* 0xc2fc00001900780b */ /* 0x000fe40003f6e000 */
[----:B------:R2:W4:Y:S01]  /*5c80*/  MUFU.EX2 R100, R41 ;  /* 0x0000002900647308 */ /* 0x0005220000000800 */
[--C-:B-1----:R-:W-:Y:S01]  /*5c90*/  FFMA R37, R105, UR6, -R126.reuse ;  /* 0x0000000669257c23 */ /* 0x102fe2000800087e */
[----:B------:R-:W-:Y:S01]  /*5ca0*/  @!P6 FMUL R29, R29, 0.5 ;  /* 0x3f0000001d1de820 */ /* 0x000fe20000400000 */
[----:B------:R-:W-:Y:S01]  /*5cb0*/  @!P5 FMUL R33, R33, 0.5 ;  /* 0x3f0000002121d820 */ /* 0x000fe20000400000 */
[----:B------:R-:W-:Y:S01]  /*5cc0*/  ULDC UR6, c[0x0][0x604] ;  /* 0x0001810000067ab9 */ /* 0x000fe20000000800 */
[----:B-----5:R-:W-:Y:S01]  /*5cd0*/  @!P2 FMUL R96, R96, R96 ;  /* 0x000000606060a220 */ /* 0x020fe20000400000 */
[----:B------:R-:W-:Y:S02]  /*5ce0*/  FSETP.GEU.AND P2, PT, R37, -126, PT ;  /* 0xc2fc00002500780b */ /* 0x000fe40003f4e000 */
[----:B------:R-:W1:Y:S01]  /*5cf0*/  MUFU.EX2 R104, R33 ;  /* 0x0000002100687308 */ /* 0x000e620000000800 */
[----:B--2---:R-:W-:Y:S01]  /*5d00*/  FFMA R41, R108, UR6, -R126 ;  /* 0x000000066c297c23 */ /* 0x004fe2000800087e */
[----:B------:R-:W-:Y:S01]  /*5d10*/  ULDC UR6, c[0x0][0x604] ;  /* 0x0001810000067ab9 */ /* 0x000fe20000000800 */
[----:B------:R-:W-:Y:S01]  /*5d20*/  @!P3 FMUL R25, R25, 0.5 ;  /* 0x3f0000001919b820 */ /* 0x000fe20000400000 */
[----:B---3--:R-:W-:-:S02]  /*5d30*/  @!P4 FMUL R97, R97, R97 ;  /* 0x000000616161c220 */ /* 0x008fc40000400000 */
[----:B------:R-:W-:Y:S02]  /*5d40*/  FSETP.GEU.AND P4, PT, R41, -126, PT ;  /* 0xc2fc00002900780b */ /* 0x000fe40003f8e000 */
[----:B------:R2:W3:Y:S01]  /*5d50*/  MUFU.EX2 R101, R29 ;  /* 0x0000001d00657308 */ /* 0x0004e20000000800 */
[----:B----4-:R-:W-:Y:S02]  /*5d60*/  @!P1 FMUL R100, R100, R100 ;  /* 0x0000006464649220 */ /* 0x010fe40000400000 */
[----:B------:R-:W-:-:S05]  /*5d70*/  @!P2 FMUL R37, R37, 0.5 ;  /* 0x3f0000002525a820 */ /* 0x000fca0000400000 */
[----:B------:R4:W5:Y:S01]  /*5d80*/  MUFU.EX2 R105, R25 ;  /* 0x0000001900697308 */ /* 0x0009620000000800 */
[--C-:B--2---:R-:W-:Y:S01]  /*5d90*/  FFMA R29, R109, UR6, -R126.reuse ;  /* 0x000000066d1d7c23 */ /* 0x104fe2000800087e */
[----:B------:R-:W-:Y:S01]  /*5da0*/  ULDC UR6, c[0x0][0x604] ;  /* 0x0001810000067ab9 */ /* 0x000fe20000000800 */
[----:B-1----:R-:W-:Y:S01]  /*5db0*/  @!P5 FMUL R104, R104, R104 ;  /* 0x000000686868d220 */ /* 0x002fe20000400000 */
[--C-:B------:R-:W-:Y:S01]  /*5dc0*/  FFMA R33, R112, UR6, -R126.reuse ;  /* 0x0000000670217c23 */ /* 0x100fe2000800087e */
[----:B------:R-:W-:Y:S01]  /*5dd0*/  ULDC UR6, c[0x0][0x604] ;  /* 0x0001810000067ab9 */ /* 0x000fe20000000800 */
[----:B------:R-:W-:Y:S01]  /*5de0*/  FSETP.GEU.AND P1, PT, R29, -126, PT ;  /* 0xc2fc00001d00780b */ /* 0x000fe20003f2e000 */
[----:B------:R-:W-:Y:S01]  /*5df0*/  @!P4 FMUL R41, R41, 0.5 ;  /* 0x3f0000002929c820 */ /* 0x000fe20000400000 */
[----:B------:R1:W2:Y:S01]  /*5e00*/  MUFU.EX2 R108, R37 ;  /* 0x00000025006c7308 */ /* 0x0002a20000000800 */
[----:B----4-:R-:W-:Y:S01]  /*5e10*/  FFMA R25, R113, UR6, -R126 ;  /* 0x0000000671197c23 */ /* 0x010fe2000800087e */
[----:B------:R-:W-:Y:S01]  /*5e20*/  ULDC UR6, c[0x0][0x604] ;  /* 0x0001810000067ab9 */ /* 0x000fe20000000800 */
[----:B---3--:R-:W-:Y:S01]  /*5e30*/  @!P6 FMUL R101, R101, R101 ;  /* 0x000000656565e220 */ /* 0x008fe20000400000 */
[----:B------:R-:W-:-:S02]  /*5e40*/  FSETP.GEU.AND P6, PT, R33, -126, PT ;  /* 0xc2fc00002100780b */ /* 0x000fc40003fce000 */
[----:B------:R-:W-:Y:S02]  /*5e50*/  FSETP.GEU.AND P5, PT, R25, -126, PT ;  /* 0xc2fc00001900780b */ /* 0x000fe40003fae000 */
[----:B------:R-:W3:Y:S01]  /*5e60*/  MUFU.EX2 R109, R41 ;  /* 0x00000029006d7308 */ /* 0x000ee20000000800 */
[--C-:B-1----:R-:W-:Y:S01]  /*5e70*/  FFMA R37, R116, UR6, -R126.reuse ;  /* 0x0000000674257c23 */ /* 0x102fe2000800087e */
[----:B------:R-:W-:Y:S01]  /*5e80*/  ULDC UR6, c[0x0][0x604] ;  /* 0x0001810000067ab9 */ /* 0x000fe20000000800 */
[----:B------:R-:W-:Y:S01]  /*5e90*/  @!P1 FMUL R29, R29, 0.5 ;  /* 0x3f0000001d1d9820 */ /* 0x000fe20000400000 */
[--C-:B------:R-:W-:Y:S01]  /*5ea0*/  FFMA R171, R120, UR6, -R126.reuse ;  /* 0x0000000678ab7c23 */ /* 0x100fe2000800087e */
[----:B------:R-:W-:Y:S01]  /*5eb0*/  ULDC UR6, c[0x0][0x604] ;  /* 0x0001810000067ab9 */ /* 0x000fe20000000800 */
[----:B-----5:R-:W-:Y:S01]  /*5ec0*/  @!P3 FMUL R105, R105, R105 ;  /* 0x000000696969b220 */ /* 0x020fe20000400000 */
[----:B------:R-:W-:Y:S01]  /*5ed0*/  FFMA R120, R121, UR6, -R126 ;  /* 0x0000000679787c23 */ /* 0x000fe2000800087e */
[----:B------:R1:W4:Y:S01]  /*5ee0*/  MUFU.EX2 R112, R29 ;  /* 0x0000001d00707308 */ /* 0x0003220000000800 */
[----:B------:R-:W-:Y:S01]  /*5ef0*/  ULDC UR6, c[0x0][0x604] ;  /* 0x0001810000067ab9 */ /* 0x000fe20000000800 */
[----:B--2---:R-:W-:Y:S01]  /*5f00*/  @!P2 FMUL R108, R108, R108 ;  /* 0x0000006c6c6ca220 */ /* 0x004fe20000400000 */
[----:B------:R-:W-:Y:S01]  /*5f10*/  @!P5 FMUL R25, R25, 0.5 ;  /* 0x3f0000001919d820 */ /* 0x000fe20000400000 */
[----:B------:R-:W-:Y:S01]  /*5f20*/  FSETP.GEU.AND P2, PT, R171, -126, PT ;  /* 0xc2fc0000ab00780b */ /* 0x000fe20003f4e000 */
[----:B------:R-:W-:Y:S01]  /*5f30*/  @!P6 FMUL R33, R33, 0.5 ;  /* 0x3f0000002121e820 */ /* 0x000fe20000400000 */
[----:B------:R-:W-:-:S02]  /*5f40*/  FSETP.GEU.AND P3, PT, R37, -126, PT ;  /* 0xc2fc00002500780b */ /* 0x000fc40003f6e000 */
[----:B------:R2:W5:Y:S01]  /*5f50*/  MUFU.EX2 R116, R25 ;  /* 0x0000001900747308 */ /* 0x0005620000000800 */
[--C-:B-1----:R-:W-:Y:S01]  /*5f60*/  FFMA R29, R124, UR6, -R126.reuse ;  /* 0x000000067c1d7c23 */ /* 0x102fe2000800087e */
[----:B------:R-:W-:Y:S01]  /*5f70*/  ULDC UR6, c[0x0][0x604] ;  /* 0x0001810000067ab9 */ /* 0x000fe20000000800 */
[----:B---3--:R-:W-:Y:S01]  /*5f80*/  @!P4 FMUL R109, R109, R109 ;  /* 0x0000006d6d6dc220 */ /* 0x008fe20000400000 */
[--C-:B------:R-:W-:Y:S01]  /*5f90*/  FFMA R124, R117, UR6, -R126.reuse ;  /* 0x00000006757c7c23 */ /* 0x100fe2000800087e */
[----:B------:R-:W-:Y:S01]  /*5fa0*/  ULDC UR6, c[0x0][0x604] ;  /* 0x0001810000067ab9 */ /* 0x000fe20000000800 */
[----:B------:R-:W-:Y:S02]  /*5fb0*/  FSETP.GEU.AND P4, PT, R120, -126, PT ;  /* 0xc2fc00007800780b */ /* 0x000fe40003f8e000 */
[----:B------:R1:W3:Y:S01]  /*5fc0*/  MUFU.EX2 R113, R33 ;  /* 0x0000002100717308 */ /* 0x0002e20000000800 */
[--C-:B--2---:R-:W-:Y:S01]  /*5fd0*/  FFMA R25, R125, UR6, -R126.reuse ;  /* 0x000000067d197c23 */ /* 0x104fe2000800087e */
[----:B----4-:R-:W-:Y:S01]  /*5fe0*/  @!P1 FMUL R112, R112, R112 ;  /* 0x0000007070709220 */ /* 0x010fe20000400000 */
[----:B------:R-:W-:Y:S01]  /*5ff0*/  FSETP.GEU.AND P1, PT, R29, -126, PT ;  /* 0xc2fc00001d00780b */ /* 0x000fe20003f2e000 */
[----:B------:R-:W-:Y:S01]  /*6000*/  @!P2 FMUL R171, R171, 0.5 ;  /* 0x3f000000ababa820 */ /* 0x000fe20000400000 */
[--C-:B------:R-:W-:Y:S01]  /*6010*/  FFMA R125, R128, UR7, -R126.reuse ;  /* 0x00000007807d7c23 */ /* 0x100fe2000800087e */
[----:B------:R-:W-:Y:S01]  /*6020*/  ULDC UR7, c[0x0][0x604] ;  /* 0x0001810000077ab9 */ /* 0x000fe20000000800 */
[----:B------:R-:W-:Y:S01]  /*6030*/  ULDC UR6, c[0x0][0x604] ;  /* 0x0001810000067ab9 */ /* 0x000fe20000000800 */
[----:B------:R-:W-:Y:S01]  /*6040*/  FFMA R137, R137, UR7, -R126 ;  /* 0x0000000789897c23 */ /* 0x000fe2000800087e */
[----:B-----5:R-:W-:Y:S01]  /*6050*/  @!P5 FMUL R116, R116, R116 ;  /* 0x000000747474d220 */ /* 0x020fe20000400000 */
[----:B------:R-:W-:Y:S01]  /*6060*/  FSETP.GEU.AND P5, PT, R25, -126, PT ;  /* 0xc2fc00001900780b */ /* 0x000fe20003fae000 */
[----:B------:R-:W-:Y:S01]  /*6070*/  @!P4 FMUL R120, R120, 0.5 ;  /* 0x3f0000007878c820 */ /* 0x000fe20000400000 */
[----:B------:R-:W2:Y:S01]  /*6080*/  MUFU.EX2 R171, R171 ;  /* 0x000000ab00ab7308 */ /* 0x000ea20000000800 */
[----:B-1----:R-:W-:Y:S01]  /*6090*/  FADD R33, R15, R82 ;  /* 0x000000520f217221 */ /* 0x002fe20000000000 */
[----:B------:R-:W-:-:S02]  /*60a0*/  @!P3 FMUL R37, R37, 0.5 ;  /* 0x3f0000002525b820 */ /* 0x000fc40000400000 */
[----:B------:R-:W-:Y:S01]  /*60b0*/  @!P1 FMUL R29, R29, 0.5 ;  /* 0x3f0000001d1d9820 */ /* 0x000fe20000400000 */
[----:B---3--:R-:W-:Y:S01]  /*60c0*/  @!P6 FMUL R113, R113, R113 ;  /* 0x000000717171e220 */ /* 0x008fe20000400000 */
[----:B------:R-:W-:Y:S02]  /*60d0*/  FSETP.GEU.AND P6, PT, R124, -126, PT ;  /* 0xc2fc00007c00780b */ /* 0x000fe40003fce000 */
[----:B------:R-:W1:Y:S03]  /*60e0*/  MUFU.EX2 R120, R120 ;  /* 0x0000007800787308 */ /* 0x000e660000000800 */
[----:B------:R-:W-:-:S05]  /*60f0*/  @!P5 FMUL R25, R25, 0.5 ;  /* 0x3f0000001919d820 */ /* 0x000fca0000400000 */
[----:B------:R3:W4:Y:S01]  /*6100*/  MUFU.EX2 R117, R29 ;  /* 0x0000001d00757308 */ /* 0x0007220000000800 */
[----:B--2---:R-:W-:Y:S01]  /*6110*/  @!P2 FMUL R171, R171, R171 ;  /* 0x000000abababa220 */ /* 0x004fe20000400000 */
[----:B------:R-:W-:Y:S01]  /*6120*/  FSETP.GEU.AND P2, PT, R125, -126, PT ;  /* 0xc2fc00007d00780b */ /* 0x000fe20003f4e000 */
[----:B------:R-:W-:-:S05]  /*6130*/  @!P6 FMUL R124, R124, 0.5 ;  /* 0x3f0000007c7ce820 */ /* 0x000fca0000400000 */
[----:B------:R2:W5:Y:S01]  /*6140*/  MUFU.EX2 R128, R25 ;  /* 0x0000001900807308 */ /* 0x0005620000000800 */
[----:B-1----:R-:W-:Y:S01]  /*6150*/  @!P4 FMUL R120, R120, R120 ;  /* 0x000000787878c220 */ /* 0x002fe20000400000 */
[----:B------:R-:W-:Y:S01]  /*6160*/  FSETP.GEU.AND P4, PT, R130, -126, PT ;  /* 0xc2fc00008200780b */ /* 0x000fe20003f8e000 */
[--C-:B---3--:R-:W-:Y:S01]  /*6170*/  FFMA R29, R132, UR6, -R126.reuse ;  /* 0x00000006841d7c23 */ /* 0x108fe2000800087e */
[----:B------:R-:W-:Y:S01]  /*6180*/  FFMA R132, R141, UR12, -R126 ;  /* 0x0000000c8d847c23 */ /* 0x000fe2000800087e */
[----:B------:R-:W-:Y:S02]  /*6190*/  FADD R126, R34, R95 ;  /* 0x0000005f227e7221 */ /* 0x000fe40000000000 */
[----:B------:R-:W-:Y:S01]  /*61a0*/  @!P2 FMUL R125, R125, 0.5 ;  /* 0x3f0000007d7da820 */ /* 0x000fe20000400000 */
[----:B------:R1:W-:Y:S01]  /*61b0*/  MUFU.EX2 R121, R37 ;  /* 0x0000002500797308 */ /* 0x0003e20000000800 */
[----:B----4-:R-:W-:Y:S01]  /*61c0*/  @!P1 FMUL R117, R117, R117 ;  /* 0x0000007575759220 */ /* 0x010fe20000400000 */
[----:B------:R-:W-:Y:S01]  /*61d0*/  FSETP.GEU.AND P1, PT, R129, -126, PT ;  /* 0xc2fc00008100780b */ /* 0x000fe20003f2e000 */
[----:B--2---:R-:W-:-:S04]  /*61e0*/  FADD R25, R7, R66 ;  /* 0x0000004207197221 */ /* 0x004fc80000000000 */
[----:B------:R-:W-:Y:S01]  /*61f0*/  @!P4 FMUL R130, R130, 0.5 ;  /* 0x3f0000008282c820 */ /* 0x000fe20000400000 */
[----:B------:R-:W-:Y:S01]  /*6200*/  FADD R65, R25, R140 ;  /* 0x0000008c19417221 */ /* 0x000fe20000000000 */
[----:B-----5:R-:W-:Y:S01]  /*6210*/  @!P5 FMUL R128, R128, R128 ;  /* 0x000000808080d220 */ /* 0x020fe20000400000 */
[----:B------:R-:W-:Y:S01]  /*6220*/  FSETP.GEU.AND P5, PT, R137, -126, PT ;  /* 0xc2fc00008900780b */ /* 0x000fe20003fae000 */
[----:B------:R-:W-:Y:S01]  /*6230*/  FADD R25, R12, R63 ;  /* 0x0000003f0c197221 */ /* 0x000fe20000000000 */
[----:B------:R-:W2:Y:S01]  /*6240*/  MUFU.EX2 R125, R125 ;  /* 0x0000007d007d7308 */ /* 0x000ea20000000800 */
[----:B------:R-:W-:Y:S01]  /*6250*/  FADD R140, R23, R114 ;  /* 0x00000072178c7221 */ /* 0x000fe20000000000 */
[----:B-1----:R-:W-:Y:S01]  /*6260*/  FADD R37, R35, R86 ;  /* 0x0000005623257221 */ /* 0x002fe20000000000 */
[----:B------:R-:W-:Y:S01]  /*6270*/  @!P1 FMUL R129, R129, 0.5 ;  /* 0x3f00000081819820 */ /* 0x000fe20000400000 */
[----:B------:R-:W-:Y:S01]  /*6280*/  FADD R69, R25, R126 ;  /* 0x0000007e19457221 */ /* 0x000fe20000000000 */
[----:B------:R-:W-:Y:S01]  /*6290*/  FADD R162, R33, R140 ;  /* 0x0000008c21a27221 */ /* 0x000fe20000000000 */
[----:B------:R-:W-:Y:S01]  /*62a0*/  FADD R33, R20, R79 ;  /* 0x0000004f14217221 */ /* 0x000fe20000000000 */
[----:B------:R-:W-:Y:S01]  /*62b0*/  FADD R25, R27, R70 ;  /* 0x000000461b197221 */ /* 0x000fe20000000000 */
[----:B------:R-:W1:Y:S01]  /*62c0*/  MUFU.EX2 R130, R130 ;  /* 0x0000008200827308 */ /* 0x000e620000000800 */
[----:B------:R-:W-:Y:S01]  /*62d0*/  FADD R140, R43, R102 ;  /* 0x000000662b8c7221 */ /* 0x000fe20000000000 */
[----:B------:R-:W-:Y:S01]  /*62e0*/  FADD R164, R33, R142 ;  /* 0x0000008e21a47221 */ /* 0x000fe20000000000 */
[----:B------:R-:W-:Y:S01]  /*62f0*/  @!P5 FMUL R137, R137, 0.5 ;  /* 0x3f0000008989d820 */ /* 0x000fe20000400000 */
[----:B------:R-:W-:Y:S01]  /*6300*/  FADD R33, R22, R83 ;  /* 0x0000005316217221 */ /* 0x000fe20000000000 */
[----:B------:R-:W-:Y:S01]  /*6310*/  FADD R73, R25, R140 ;  /* 0x0000008c19497221 */ /* 0x000fe20000000000 */
[----:B------:R-:W-:Y:S01]  /*6320*/  FADD R25, R14, R67 ;  /* 0x000000430e197221 */ /* 0x000fe20000000000 */
[----:B------:R-:W-:Y:S01]  /*6330*/  FADD R140, R38, R99 ;  /* 0x00000063268c7221 */ /* 0x000fe20000000000 */
[----:B------:R-:W3:Y:S01]  /*6340*/  MUFU.EX2 R126, R137 ;  /* 0x00000089007e7308 */ /* 0x000ee20000000800 */
[----:B--2---:R-:W-:Y:S01]  /*6350*/  @!P2 FMUL R125, R125, R125 ;  /* 0x0000007d7d7da220 */ /* 0x004fe20000400000 */
[----:B------:R-:W-:Y:S01]  /*6360*/  FSETP.GEU.AND P2, PT, R133, -126, PT ;  /* 0xc2fc00008500780b */ /* 0x000fe20003f4e000 */
[----:B------:R-:W-:Y:S01]  /*6370*/  FADD R142, R54, R115 ;  /* 0x00000073368e7221 */ /* 0x000fe20000000000 */
[----:B------:R-:W-:Y:S01]  /*6380*/  FADD R77, R25, R140 ;  /* 0x0000008c194d7221 */ /* 0x000fe20000000000 */
[----:B------:R-:W-:Y:S01]  /*6390*/  FADD R25, R13, R74 ;  /* 0x0000004a0d197221 */ /* 0x000fe20000000000 */
[----:B------:R-:W-:Y:S01]  /*63a0*/  FADD R140, R21, R106 ;  /* 0x0000006a158c7221 */ /* 0x000fe20000000000 */
[----:B------:R-:W-:Y:S01]  /*63b0*/  FADD R168, R33, R142 ;  /* 0x0000008e21a87221 */ /* 0x000fe20000000000 */
[----:B------:R-:W2:Y:S01]  /*63c0*/  MUFU.EX2 R129, R129 ;  /* 0x0000008100817308 */ /* 0x000ea20000000800 */
[----:B-1----:R-:W-:Y:S01]  /*63d0*/  @!P4 FMUL R130, R130, R130 ;  /* 0x000000828282c220 */ /* 0x002fe20000400000 */
[----:B------:R-:W-:Y:S01]  /*63e0*/  FSETP.GEU.AND P4, PT, R132, -126, PT ;  /* 0xc2fc00008400780b */ /* 0x000fe20003f8e000 */
[----:B------:R-:W-:Y:S01]  /*63f0*/  FADD R33, R16, R71 ;  /* 0x0000004710217221 */ /* 0x000fe20000000000 */
[----:B------:R-:W-:Y:S01]  /*6400*/  FADD R142, R42, R103 ;  /* 0x000000672a8e7221 */ /* 0x000fe20000000000 */
[----:B------:R-:W-:Y:S01]  /*6410*/  FADD R81, R25, R140 ;  /* 0x0000008c19517221 */ /* 0x000fe20000000000 */
[----:B------:R-:W-:Y:S01]  /*6420*/  FADD R25, R31, R78 ;  /* 0x0000004e1f197221 */ /* 0x000fe20000000000 */
[----:B------:R-:W-:Y:S01]  /*6430*/  @!P2 FMUL R133, R133, 0.5 ;  /* 0x3f0000008585a820 */ /* 0x000fe20000400000 */
[----:B------:R-:W-:Y:S01]  /*6440*/  FADD R85, R33, R142 ;  /* 0x0000008e21557221 */ /* 0x000fe20000000000 */
[----:B---3--:R-:W-:Y:S01]  /*6450*/  @!P5 FMUL R126, R126, R126 ;  /* 0x0000007e7e7ed220 */ /* 0x008fe20000400000 */
[----:B------:R-:W-:Y:S01]  /*6460*/  FSETP.GEU.AND P5, PT, R134, -126, PT ;  /* 0xc2fc00008600780b */ /* 0x000fe20003fae000 */
[----:B------:R-:W-:Y:S01]  /*6470*/  FADD R33, R26, R87 ;  /* 0x000000571a217221 */ /* 0x000fe20000000000 */
[----:B------:R-:W-:Y:S01]  /*6480*/  FADD R142, R58, R119 ;  /* 0x000000773a8e7221 */ /* 0x000fe20000000000 */
[----:B------:R-:W1:Y:S01]  /*6490*/  MUFU.EX2 R133, R133 ;  /* 0x0000008500857308 */ /* 0x000e620000000800 */
[----:B------:R-:W-:Y:S01]  /*64a0*/  FADD R140, R47, R110 ;  /* 0x0000006e2f8c7221 */ /* 0x000fe20000000000 */
[----:B------:R-:W-:Y:S01]  /*64b0*/  @!P4 FMUL R132, R132, 0.5 ;  /* 0x3f0000008484c820 */ /* 0x000fe20000400000 */
[----:B------:R-:W-:Y:S01]  /*64c0*/  FADD R166, R37, R146 ;  /* 0x0000009225a67221 */ /* 0x000fe20000000000 */
[----:B--2---:R-:W-:Y:S01]  /*64d0*/  @!P1 FMUL R129, R129, R129 ;  /* 0x0000008181819220 */ /* 0x004fe20000400000 */
[----:B------:R-:W-:Y:S01]  /*64e0*/  FSETP.GEU.AND P1, PT, R144, -126, PT ;  /* 0xc2fc00009000780b */ /* 0x000fe20003f2e000 */
[----:B------:R-:W-:Y:S01]  /*64f0*/  FADD R172, R33, R142 ;  /* 0x0000008e21ac7221 */ /* 0x000fe20000000000 */
[----:B------:R-:W-:Y:S01]  /*6500*/  FADD R149, R25, R140 ;  /* 0x0000008c19957221 */ /* 0x000fe20000000000 */
[----:B------:R-:W2:Y:S01]  /*6510*/  MUFU.EX2 R132, R132 ;  /* 0x0000008400847308 */ /* 0x000ea20000000800 */
[----:B------:R-:W-:Y:S01]  /*6520*/  FADD R37, R17, R90 ;  /* 0x0000005a11257221 */ /* 0x000fe20000000000 */
[----:B------:R-:W-:Y:S01]  /*6530*/  @!P5 FMUL R134, R134, 0.5 ;  /* 0x3f0000008686d820 */ /* 0x000fe20000400000 */
[----:B------:R-:W-:Y:S01]  /*6540*/  FADD R146, R55, R122 ;  /* 0x0000007a37927221 */ /* 0x000fe20000000000 */
[----:B------:R-:W-:Y:S01]  /*6550*/  FADD R33, R39, R94 ;  /* 0x0000005e27217221 */ /* 0x000fe20000000000 */
[----:B------:R-:W-:Y:S01]  /*6560*/  FADD R142, R59, R24 ;  /* 0x000000183b8e7221 */ /* 0x000fe20000000000 */
[----:B------:R-:W-:Y:S01]  /*6570*/  FADD R25, R18, R75 ;  /* 0x0000004b12197221 */ /* 0x000fe20000000000 */
[----:B------:R-:W-:Y:S01]  /*6580*/  FADD R140, R46, R107 ;  /* 0x0000006b2e8c7221 */ /* 0x000fe20000000000 */
[----:B------:R-:W3:Y:S01]  /*6590*/  MUFU.EX2 R134, R134 ;  /* 0x0000008600867308 */ /* 0x000ee20000000800 */
[----:B-1----:R-:W-:Y:S01]  /*65a0*/  @!P2 FMUL R133, R133, R133 ;  /* 0x000000858585a220 */ /* 0x002fe20000400000 */
[----:B------:R-:W-:Y:S01]  /*65b0*/  @!P1 FMUL R144, R144, 0.5 ;  /* 0x3f00000090909820 */ /* 0x000fe20000400000 */
[----:B------:R-:W-:Y:S01]  /*65c0*/  FSETP.GEU.AND P2, PT, R29, -126, PT ;  /* 0xc2fc00001d00780b */ /* 0x000fe20003f4e000 */
[----:B------:R-:W-:Y:S01]  /*65d0*/  FADD R170, R37, R146 ;  /* 0x0000009225aa7221 */ /* 0x000fe20000000000 */
[----:B------:R-:W-:Y:S01]  /*65e0*/  FADD R174, R33, R142 ;  /* 0x0000008e21ae7221 */ /* 0x000fe20000000000 */
[----:B------:R-:W-:Y:S01]  /*65f0*/  FADD R160, R25, R140 ;  /* 0x0000008c19a07221 */ /* 0x000fe20000000000 */
[----:B------:R-:W-:Y:S01]  /*6600*/  FADD R37, R30, R91 ;  /* 0x0000005b1e257221 */ /* 0x000fe20000000000 */
[----:B------:R1:W4:Y:S01]  /*6610*/  MUFU.EX2 R137, R144 ;  /* 0x0000009000897308 */ /* 0x0003220000000800 */
[----:B--2---:R-:W-:Y:S01]  /*6620*/  @!P4 FMUL R132, R132, R132 ;  /* 0x000000848484c220 */ /* 0x004fe20000400000 */
[----:B------:R-:W-:Y:S01]  /*6630*/  FSETP.GEU.AND P4, PT, R136, -126, PT ;  /* 0xc2fc00008800780b */ /* 0x000fe20003f8e000 */
[----:B------:R-:W-:Y:S01]  /*6640*/  FADD R25, R28, R169 ;  /* 0x000000a91c197221 */ /* 0x000fe20000000000 */
[----:B------:R-:W-:Y:S01]  /*6650*/  FADD R140, R60, R171 ;  /* 0x000000ab3c8c7221 */ /* 0x000fe20000000000 */
[----:B------:R-:W-:Y:S01]  /*6660*/  FADD R33, R44, R105 ;  /* 0x000000692c217221 */ /* 0x000fe20000000000 */
[----:B------:R-:W-:Y:S01]  /*6670*/  FADD R142, R76, R129 ;  /* 0x000000814c8e7221 */ /* 0x000fe20000000000 */
[----:B------:R-:W-:Y:S01]  /*6680*/  @!P3 FMUL R121, R121, R121 ;  /* 0x000000797979b220 */ /* 0x000fe20000400000 */
[----:B------:R-:W-:Y:S01]  /*6690*/  @!P2 FMUL R29, R29, 0.5 ;  /* 0x3f0000001d1da820 */ /* 0x000fe20000400000 */
[----:B---3--:R-:W-:Y:S01]  /*66a0*/  @!P5 FMUL R134, R134, R134 ;  /* 0x000000868686d220 */ /* 0x008fe20000400000 */
[----:B------:R-:W-:Y:S01]  /*66b0*/  FSETP.GEU.AND P5, PT, R138, -126, PT ;  /* 0xc2fc00008a00780b */ /* 0x000fe20003fae000 */
[----:B------:R-:W2:Y:S01]  /*66c0*/  MUFU.EX2 R124, R124 ;  /* 0x0000007c007c7308 */ /* 0x000ea20000000800 */
[----:B-1----:R-:W-:Y:S01]  /*66d0*/  FADD R144, R62, R123 ;  /* 0x0000007b3e907221 */ /* 0x002fe20000000000 */
[----:B------:R-:W-:Y:S01]  /*66e0*/  FADD R41, R25, R140 ;  /* 0x0000008c19297221 */ /* 0x000fe20000000000 */
[----:B------:R-:W-:Y:S01]  /*66f0*/  FADD R148, R33, R142 ;  /* 0x0000008e21947221 */ /* 0x000fe20000000000 */
[----:B------:R-:W-:Y:S01]  /*6700*/  @!P4 FMUL R136, R136, 0.5 ;  /* 0x3f0000008888c820 */ /* 0x000fe20000400000 */
[----:B------:R-:W-:Y:S01]  /*6710*/  FADD R173, R37, R144 ;  /* 0x0000009025ad7221 */ /* 0x000fe20000000000 */
[----:B----4-:R-:W-:Y:S01]  /*6720*/  @!P1 FMUL R137, R137, R137 ;  /* 0x0000008989899220 */ /* 0x010fe20000400000 */
[----:B------:R-:W-:Y:S01]  /*6730*/  FSETP.GEU.AND P1, PT, R145, -126, PT ;  /* 0xc2fc00009100780b */ /* 0x000fe20003f2e000 */
[----:B------:R1:W3:Y:S01]  /*6740*/  MUFU.EX2 R141, R29 ;  /* 0x0000001d008d7308 */ /* 0x0002e20000000800 */
[----:B------:R-:W-:Y:S01]  /*6750*/  FADD R25, R127, R92 ;  /* 0x0000005c7f197221 */ /* 0x000fe20000000000 */
[----:B------:R-:W-:Y:S01]  /*6760*/  FADD R140, R155, R120 ;  /* 0x000000789b8c7221 */ /* 0x000fe20000000000 */
[----:B------:R-:W-:Y:S01]  /*6770*/  FADD R33, R143, R108 ;  /* 0x0000006c8f217221 */ /* 0x000fe20000000000 */
[----:B------:R-:W-:Y:S01]  /*6780*/  @!P5 FMUL R138, R138, 0.5 ;  /* 0x3f0000008a8ad820 */ /* 0x000fe20000400000 */
[----:B------:R-:W-:Y:S01]  /*6790*/  FADD R144, R163, R126 ;  /* 0x0000007ea3907221 */ /* 0x000fe20000000000 */
[----:B------:R-:W-:Y:S01]  /*67a0*/  FADD R142, R64, R117 ;  /* 0x00000075408e7221 */ /* 0x000fe20000000000 */
[----:B------:R-:W-:Y:S01]  /*67b0*/  FADD R45, R25, R140 ;  /* 0x0000008c192d7221 */ /* 0x000fe20000000000 */
[----:B------:R-:W4:Y:S01]  /*67c0*/  MUFU.EX2 R136, R136 ;  /* 0x0000008800887308 */ /* 0x000f220000000800 */
[----:B-1----:R-:W-:Y:S01]  /*67d0*/  FADD R29, R32, R93 ;  /* 0x0000005d201d7221 */ /* 0x002fe20000000000 */
[----:B------:R-:W-:Y:S01]  /*67e0*/  FADD R150, R33, R144 ;  /* 0x0000009021967221 */ /* 0x000fe20000000000 */
[----:B------:R-:W-:Y:S01]  /*67f0*/  FADD R25, R131, R96 ;  /* 0x0000006083197221 */ /* 0x000fe20000000000 */
[----:B------:R-:W-:Y:S01]  /*6800*/  @!P1 FMUL R145, R145, 0.5 ;  /* 0x3f00000091919820 */ /* 0x000fe20000400000 */
[----:B------:R-:W-:Y:S01]  /*6810*/  FADD R49, R29, R142 ;  /* 0x0000008e1d317221 */ /* 0x000fe20000000000 */
[----:B------:R-:W-:Y:S01]  /*6820*/  FADD R29, R48, R109 ;  /* 0x0000006d301d7221 */ /* 0x000fe20000000000 */
[----:B------:R-:W-:Y:S01]  /*6830*/  FADD R142, R80, R133 ;  /* 0x00000085508e7221 */ /* 0x000fe20000000000 */
[----:B------:R-:W1:Y:S01]  /*6840*/  MUFU.EX2 R138, R138 ;  /* 0x0000008a008a7308 */ /* 0x000e620000000800 */
[----:B------:R-:W-:Y:S01]  /*6850*/  FADD R140, R157, R128 ;  /* 0x000000809d8c7221 */ /* 0x000fe20000000000 */
[----:B------:R-:W-:Y:S01]  /*6860*/  FADD R33, R147, R112 ;  /* 0x0000007093217221 */ /* 0x000fe20000000000 */
[----:B------:R-:W-:Y:S01]  /*6870*/  FADD R144, R165, R132 ;  /* 0x00000084a5907221 */ /* 0x000fe20000000000 */
[----:B------:R-:W-:Y:S01]  /*6880*/  FADD R152, R29, R142 ;  /* 0x0000008e1d987221 */ /* 0x000fe20000000000 */
[----:B------:R-:W-:Y:S01]  /*6890*/  FADD R53, R25, R140 ;  /* 0x0000008c19357221 */ /* 0x000fe20000000000 */
[----:B------:R-:W-:Y:S01]  /*68a0*/  FADD R25, R36, R97 ;  /* 0x0000006124197221 */ /* 0x000fe20000000000 */
[----:B------:R-:W-:Y:S01]  /*68b0*/  FADD R154, R33, R144 ;  /* 0x00000090219a7221 */ /* 0x000fe20000000000 */
[----:B------:R-:W5:Y:S01]  /*68c0*/  MUFU.EX2 R145, R145 ;  /* 0x0000009100917308 */ /* 0x000f620000000800 */
[----:B------:R-:W-:Y:S01]  /*68d0*/  FADD R140, R68, R125 ;  /* 0x0000007d448c7221 */ /* 0x000fe20000000000 */
[----:B------:R-:W-:Y:S01]  /*68e0*/  FADD R33, R52, R113 ;  /* 0x0000007134217221 */ /* 0x000fe20000000000 */
[----:B------:R-:W-:Y:S01]  /*68f0*/  FADD R144, R84, R137 ;  /* 0x0000008954907221 */ /* 0x000fe20000000000 */
[----:B------:R-:W-:Y:S01]  /*6900*/  FADD R29, R135, R100 ;  /* 0x00000064871d7221 */ /* 0x000fe20000000000 */
[----:B------:R-:W-:Y:S01]  /*6910*/  FADD R142, R159, R130 ;  /* 0x000000829f8e7221 */ /* 0x000fe20000000000 */
[----:B------:R-:W-:Y:S01]  /*6920*/  FADD R37, R151, R116 ;  /* 0x0000007497257221 */ /* 0x000fe20000000000 */
[----:B------:R-:W-:Y:S01]  /*6930*/  FADD R146, R167, R134 ;  /* 0x00000086a7927221 */ /* 0x000fe20000000000 */
[----:B--2---:R-:W-:Y:S01]  /*6940*/  @!P6 FMUL R124, R124, R124 ;  /* 0x0000007c7c7ce220 */ /* 0x004fe20000400000 */
[----:B---3--:R-:W-:Y:S01]  /*6950*/  @!P2 FMUL R141, R141, R141 ;  /* 0x0000008d8d8da220 */ /* 0x008fe20000400000 */
[----:B----4-:R-:W-:Y:S01]  /*6960*/  @!P4 FMUL R136, R136, R136 ;  /* 0x000000888888c220 */ /* 0x010fe20000400000 */
[----:B-1----:R-:W-:Y:S01]  /*6970*/  @!P5 FMUL R138, R138, R138 ;  /* 0x0000008a8a8ad220 */ /* 0x002fe20000400000 */
[----:B------:R-:W-:Y:S01]  /*6980*/  FADD R57, R25, R140 ;  /* 0x0000008c19397221 */ /* 0x000fe20000000000 */
[----:B------:R-:W-:Y:S01]  /*6990*/  FADD R156, R33, R144 ;  /* 0x00000090219c7221 */ /* 0x000fe20000000000 */
[----:B------:R-:W-:Y:S01]  /*69a0*/  FADD R61, R29, R142 ;  /* 0x0000008e1d3d7221 */ /* 0x000fe20000000000 */
[----:B------:R-:W-:Y:S01]  /*69b0*/  FADD R158, R37, R146 ;  /* 0x00000092259e7221 */ /* 0x000fe20000000000 */
[----:B------:R-:W-:Y:S01]  /*69c0*/  FADD R25, R40, R101 ;  /* 0x0000006528197221 */ /* 0x000fe20000000000 */
[----:B-----5:R-:W-:Y:S01]  /*69d0*/  @!P1 FMUL R145, R145, R145 ;  /* 0x0000009191919220 */ /* 0x020fe20000400000 */
[----:B------:R-:W-:Y:S01]  /*69e0*/  FADD R140, R72, R141 ;  /* 0x0000008d488c7221 */ /* 0x000fe20000000000 */
        /* <DEDUP_REMOVED lines=38> */
[----:B------:R-:W-:Y:S01]  /*6c50*/  F2FP.BF16.F32.PACK_AB R69, R87, R90 ;  /* 0x0000005a5745723e */ /* 0x000fe200000010ff */
[----:B------:R-:W-:Y:S01]  /*6c60*/  FADD R248, R41, R146 ;  /* 0x0000009229f87221 */ /* 0x000fe20000000000 */
[----:B------:R-:W-:Y:S01]  /*6c70*/  F2FP.BF16.F32.PACK_AB R87, R123, R24 ;  /* 0x000000187b57723e */ /* 0x000fe200000010ff */
[----:B------:R-:W-:Y:S01]  /*6c80*/  FADD R247, R65, R160 ;  /* 0x000000a041f77221 */ /* 0x000fe20000000000 */
[----:B------:R-:W-:-:S02]  /*6c90*/  F2FP.BF16.F32.PACK_AB R37, R26, R17 ;  /* 0x000000111a25723e */ /* 0x000fc400000010ff */
[----:B------:R-:W-:Y:S02]  /*6ca0*/  F2FP.BF16.F32.PACK_AB R53, R58, R55 ;  /* 0x000000373a35723e */ /* 0x000fe400000010ff */
[----:B------:R-:W-:Y:S02]  /*6cb0*/  F2FP.BF16.F32.PACK_AB R24, R127, R28 ;  /* 0x0000001c7f18723e */ /* 0x000fe400000010ff */
[----:B------:R-:W-:Y:S02]  /*6cc0*/  F2FP.BF16.F32.PACK_AB R39, R30, R39 ;  /* 0x000000271e27723e */ /* 0x000fe400000010ff */
[----:B------:R-:W-:Y:S02]  /*6cd0*/  F2FP.BF16.F32.PACK_AB R41, R34, R19 ;  /* 0x000000132229723e */ /* 0x000fe400000010ff */
[----:B------:R-:W-:Y:S02]  /*6ce0*/  F2FP.BF16.F32.PACK_AB R55, R62, R59 ;  /* 0x0000003b3e37723e */ /* 0x000fe400000010ff */
        /* <DEDUP_REMOVED lines=55> */
[----:B------:R-:W-:Y:S02]  /*7060*/  MOV R7, 0x2 ;  /* 0x0000000200077802 */ /* 0x000fe40000000f00 */
[----:B------:R-:W-:-:S07]  /*7070*/  SHF.L.U32 R13, RZ, 0x1f, RZ ;  /* 0x0000001fff0d7819 */ /* 0x000fce00000006ff */
.L_x_23:
[----:B-1----:R1:W2:Y:S02]  /*7080*/  SYNCS.PHASECHK.TRANS64.TRYWAIT P1, [R252+URZ+0x44008], R13 ;  /* 0x0440080dfc0075a7 */ /* 0x0022a4000802017f */
[----:B--2---:R-:W-:Y:S05]  /*7090*/  @!P1 NANOSLEEP.SYNCS 0x989680 ;  /* 0x009896800000995d */ /* 0x004fea0003900000 */
[----:B------:R-:W2:Y:S02]  /*70a0*/  @!P1 SYNCS.PHASECHK.TRANS64 P1, [R252+URZ+0x44008], R13 ;  /* 0x0440080dfc0095a7 */ /* 0x000ea4000802007f */
[----:B--2---:R-:W-:Y:S05]  /*70b0*/  @!P1 BRA `(.L_x_23) ;  /* 0xfffffffc00f09947 */ /* 0x004fea000383ffff */
[----:B------:R-:W-:Y:S01]  /*70c0*/  ULOP3.LUT UR15, UR15, 0x8000000, URZ, 0xfc, !UPT ;  /* 0x080000000f0f7892 */ /* 0x000fe2000f8efc3f */
[----:B------:R-:W-:Y:S01]  /*70d0*/  WARPGROUP.ARRIVE ;  /* 0x00000000000079c5 */ /* 0x000fe20000000000 */
[----:B------:R-:W-:Y:S01]  /*70e0*/  UMOV UR7, 0x40000040 ;  /* 0x4000004000077882 */ /* 0x000fe20000000000 */
[----:B------:R-:W-:Y:S01]  /*70f0*/  ISETP.GE.AND P1, PT, R246, 0x3, PT ;  /* 0x00000003f600780c */ /* 0x000fe20003f26270 */
[----:B------:R-:W-:Y:S01]  /*7100*/  UIADD3 UR6, UR15, 0x1000, URZ ;  /* 0x000010000f067890 */ /* 0x000fe2000fffe03f */
[----:B------:R-:W-:Y:S01]  /*7110*/  IADD3 R12, R252, 0x44020, RZ ;  /* 0x00044020fc0c7810 */ /* 0x000fe20007ffe0ff */
[----:B------:R-:W-:Y:S01]  /*7120*/  VIADD R0, R0, 0x100 ;  /* 0x0000010000007836 */ /* 0x000fe20000000000 */
[----:B------:R-:W-:Y:S02]  /*7130*/  IADD3 R246, R246, -0x1, RZ ;  /* 0xfffffffff6f67810 */ /* 0x000fe40007ffe0ff */
[----:B------:R-:W-:-:S04]  /*7140*/  PRMT R12, RZ, 0x654, R12 ;  /* 0x00000654ff0c7816 */ /* 0x000fc8000000000c */
[----:B------:R-:W-:Y:S01]  /*7150*/  HGMMA.64x128x16.F32.BF16 R152, R24, gdesc[UR4].tnspB, RZ, !UPT, gsb0 ;  /* 0x41e0000418987df0 */ /* 0x000fe2000c0018ff */
[----:B------:R-:W-:Y:S01]  /*7160*/  UIADD3 UR6, UR15, 0x1080, URZ ;  /* 0x000010800f067890 */ /* 0x000fe2000fffe03f */
[----:B------:R-:W-:Y:S01]  /*7170*/  UMOV UR7, 0x40000040 ;  /* 0x4000004000077882 */ /* 0x000fe20000000000 */
[----:B------:R-:W-:Y:S02]  /*7180*/  WARPGROUP.DEPBAR.LE gsb0, 0x0 ;  /* 0x00008000000079c5 */ /* 0x000fe40000010000 */
[----:B------:R-:W-:-:S07]  /*7190*/  WARPGROUP.ARRIVE ;  /* 0x00000000000079c5 */ /* 0x000fce0000000000 */
[----:B------:R-:W-:Y:S01]  /*71a0*/  HGMMA.64x128x16.F32.BF16 R152, R28, gdesc[UR4].tnspB, R152, gsb0 ;  /* 0x41e000041c987df0 */ /* 0x000fe20008001898 */
        /* <DEDUP_REMOVED lines=69> */
[----:B------:R-:W-:Y:S03]  /*7600*/  HGMMA.64x128x16.F32.BF16 R152, R84, gdesc[UR4].tnspB, R152, gsb0 ;  /* 0x41e0000454987df0 */ /* 0x000fe60008001898 */
[----:B------:R-:W-:Y:S02]  /*7610*/  WARPGROUP.DEPBAR.LE gsb0, 0x0 ;  /* 0x00008000000079c5 */ /* 0x000fe40000010000 */
[----:B------:R2:W-:Y:S01]  /*7620*/  SYNCS.ARRIVE.TRANS64.RED.A1T0 RZ, [R12+URZ], RZ ;  /* 0x000000ff0cff79a7 */ /* 0x0005e2000810043f */
[----:B------:R-:W-:Y:S05]  /*7630*/  @!P1 BRA `(.L_x_24) ;  /* 0x0000005400049947 */ /* 0x000fea0003800000 */
[----:B------:R-:W-:Y:S01]  /*7640*/  MOV R15, R8 ;  /* 0x00000008000f7202 */ /* 0x000fe20000000f00 */
[----:B-1----:R-:W-:Y:S01]  /*7650*/  IMAD.MOV.U32 R13, RZ, RZ, R9 ;  /* 0x000000ffff0d7224 */ /* 0x002fe200078e0009 */
[----:B------:R-:W-:Y:S01]  /*7660*/  MOV R224, R246 ;  /* 0x000000f600e07202 */ /* 0x000fe20000000f00 */
[----:B------:R-:W-:Y:S01]  /*7670*/  IMAD.MOV.U32 R11, RZ, RZ, 0x1 ;  /* 0x00000001ff0b7424 */ /* 0x000fe200078e00ff */
[----:B------:R-:W-:Y:S01]  /*7680*/  MOV R7, 0x2 ;  /* 0x0000000200077802 */ /* 0x000fe20000000f00 */
[----:B------:R-:W-:Y:S01]  /*7690*/  ULDC.64 UR22, c[0x0][0x198] ;  /* 0x0000660000167ab9 */ /* 0x000fe20000000a00 */
[----:B------:R-:W-:-:S07]  /*76a0*/  MOV R10, RZ ;  /* 0x000000ff000a7202 */ /* 0x000fce0000000f00 */
.L_x_36:
[C---:B------:R-:W-:Y:S01]  /*76b0*/  ISETP.GT.AND P1, PT, R224.reuse, 0x2, PT ;  /* 0x00000002e000780c */ /* 0x040fe20003f24270 */
[----:B------:R-:W-:Y:S01]  /*76c0*/  IMAD R9, R7, 0x8, R252 ;  /* 0x0000000807097824 */ /* 0x000fe200078e02fc */
[----:B------:R-:W-:Y:S02]  /*76d0*/  IADD3 R224, R224, -0x1, RZ ;  /* 0xffffffffe0e07810 */ /* 0x000fe40007ffe0ff */
[----:B------:R-:W-:-:S09]  /*76e0*/  SHF.L.U32 R8, R10, 0x1f, RZ ;  /* 0x0000001f0a087819 */ /* 0x000fd200000006ff */
.L_x_25:
[----:B-1----:R1:W3:Y:S02]  /*76f0*/  SYNCS.PHASECHK.TRANS64.TRYWAIT P2, [R9+URZ+0x44000], R8 ;  /* 0x04400008090075a7 */ /* 0x0022e4000804017f */
[----:B---3--:R-:W-:Y:S05]  /*7700*/  @!P2 NANOSLEEP.SYNCS 0x989680 ;  /* 0x009896800000a95d */ /* 0x008fea0003900000 */
[----:B------:R-:W3:Y:S02]  /*7710*/  @!P2 SYNCS.PHASECHK.TRANS64 P2, [R9+URZ+0x44000], R8 ;  /* 0x044000080900a5a7 */ /* 0x000ee4000804007f */
[----:B---3--:R-:W-:Y:S05]  /*7720*/  @!P2 BRA `(.L_x_25) ;  /* 0xfffffffc00f0a947 */ /* 0x008fea000383ffff */
[----:B------:R-:W-:Y:S05]  /*7730*/  WARPSYNC.ALL ;  /* 0x0000000000007948 */ /* 0x000fea0003800000 */
[----:B------:R-:W-:Y:S01]  /*7740*/  R2UR UR6, R7 ;  /* 0x00000000070672ca */ /* 0x000fe200000e0000 */
[----:B------:R-:W-:Y:S01]  /*7750*/  WARPGROUP.ARRIVE ;  /* 0x00000000000079c5 */ /* 0x000fe20000000000 */
[----:B------:R-:W-:Y:S01]  /*7760*/  R2UR UR8, R250 ;  /* 0x00000000fa0872ca */ /* 0x000fe200000e0000 */
[----:B------:R-:W-:Y:S01]  /*7770*/  UMOV UR11, 0x40000040 ;  /* 0x40000040000b7882 */ /* 0x000fe20000000000 */
[----:B------:R-:W-:Y:S01]  /*7780*/  R2UR UR9, R251 ;  /* 0x00000000fb0972ca */ /* 0x000fe200000e0000 */
[----:B------:R-:W-:Y:S01]  /*7790*/  UMOV UR59, 0x40000040 ;  /* 0x40000040003b7882 */ /* 0x000fe20000000000 */
[----:B------:R-:W-:Y:S01]  /*77a0*/  UMOV UR55, 0x40000040 ;  /* 0x4000004000377882 */ /* 0x000fe20000000000 */
[----:B------:R-:W-:Y:S01]  /*77b0*/  UMOV UR51, 0x40000040 ;  /* 0x4000004000337882 */ /* 0x000fe20000000000 */
[----:B------:R-:W-:Y:S01]  /*77c0*/  UMOV UR47, 0x40000040 ;  /* 0x40000040002f7882 */ /* 0x000fe20000000000 */
[----:B------:R-:W-:Y:S01]  /*77d0*/  UMOV UR31, 0x40000040 ;  /* 0x40000040001f7882 */ /* 0x000fe20000000000 */
[----:B------:R-:W-:Y:S01]  /*77e0*/  UMOV UR27, 0x40000040 ;  /* 0x40000040001b7882 */ /* 0x000fe20000000000 */
[----:B------:R-:W-:Y:S01]  /*77f0*/  UMOV UR7, 0x40000040 ;  /* 0x4000004000077882 */ /* 0x000fe20000000000 */
[----:B------:R-:W-:Y:S01]  /*7800*/  ISETP.NE.AND P2, PT, R249, RZ, PT ;  /* 0x000000fff900720c */ /* 0x000fe20003f45270 */
[----:B------:R-:W-:-:S04]  /*7810*/  ULEA UR6, UR6, UR14, 0xc ;  /* 0x0000000e06067291 */ /* 0x000fc8000f8e603f */
[----:B------:R-:W-:Y:S02]  /*7820*/  UIADD3 UR58, UR6, 0x2, URZ ;  /* 0x00000002063a7890 */ /* 0x000fe4000fffe03f */
[----:B------:R-:W-:Y:S02]  /*7830*/  UIADD3 UR54, UR6, 0x4, URZ ;  /* 0x0000000406367890 */ /* 0x000fe4000fffe03f */
[----:B------:R-:W-:Y:S01]  /*7840*/  UMOV UR10, UR6 ;  /* 0x00000006000a7c82 */ /* 0x000fe20008000000 */
[----:B------:R-:W-:Y:S01]  /*7850*/  UIADD3 UR50, UR6, 0x6, URZ ;  /* 0x0000000606327890 */ /* 0x000fe2000fffe03f */
[----:B------:R-:W-:Y:S01]  /*7860*/  HGMMA.64x256x16.F32.BF16 R24, gdesc[UR8], RZ, !UPT, gsb0 ;  /* 0x03e00000081879f0 */ /* 0x000fe2000c0018ff */
[----:B------:R-:W-:Y:S02]  /*7870*/  UIADD3 UR46, UR6, 0x800, URZ ;  /* 0x00000800062e7890 */ /* 0x000fe4000fffe03f */
[----:B------:R-:W-:Y:S02]  /*7880*/  UIADD3 UR30, UR6, 0x802, URZ ;  /* 0x00000802061e7890 */ /* 0x000fe4000fffe03f */
[----:B------:R-:W-:-:S02]  /*7890*/  UIADD3 UR26, UR6, 0x804, URZ ;  /* 0x00000804061a7890 */ /* 0x000fc4000fffe03f */
[----:B------:R-:W-:Y:S01]  /*78a0*/  UIADD3 UR6, UR6, 0x806, URZ ;  /* 0x0000080606067890 */ /* 0x000fe2000fffe03f */
[----:B------:R-:W-:Y:S02]  /*78b0*/  WARPGROUP.DEPBAR.LE gsb0, 0x0 ;  /* 0x00008000000079c5 */ /* 0x000fe40000010000 */
[----:B------:R-:W-:-:S15]  /*78c0*/  WARPGROUP.ARRIVE ;  /* 0x00000000000079c5 */ /* 0x000fde0000000000 */
[----:B------:R-:W-:-:S03]  /*78d0*/  NOP ;  /* 0x0000000000007918 */ /* 0x000fc60000000000 */
        /* <DEDUP_REMOVED lines=26> */
[----:B------:R-:W-:Y:S05]  /*7a80*/  @P2 BRA `(.L_x_26) ;  /* 0x0000000000ac2947 */ /* 0x000fea0003800000 */
[----:B------:R-:W-:-:S13]  /*7a90*/  ISETP.LT.OR P3, PT, R5, 0x1, !P0 ;  /* 0x000000010500780c */ /* 0x000fda0004761670 */
[----:B------:R-:W-:Y:S05]  /*7aa0*/  @P3 BRA `(.L_x_27) ;  /* 0x0000000000a03947 */ /* 0x000fea0003800000 */
[----:B------:R-:W-:Y:S02]  /*7ab0*/  ISETP.NE.AND P4, PT, R245, RZ, PT ;  /* 0x000000fff500720c */ /* 0x000fe40003f85270 */
[----:B-1----:R-:W-:Y:S02]  /*7ac0*/  LEA R8, R4, R252, 0x3 ;  /* 0x000000fc04087211 */ /* 0x002fe400078e18ff */
[----:B------:R-:W-:-:S09]  /*7ad0*/  SHF.L.U32 R9, R6, 0x1f, RZ ;  /* 0x0000001f06097819 */ /* 0x000fd200000006ff */
.L_x_28:
[----:B-1----:R1:W3:Y:S02]  /*7ae0*/  SYNCS.PHASECHK.TRANS64.TRYWAIT P3, [R8+URZ+0x44020], R9 ;  /* 0x04402009080075a7 */ /* 0x0022e4000806017f */
[----:B---3--:R-:W-:Y:S05]  /*7af0*/  @!P3 NANOSLEEP.SYNCS 0x989680 ;  /* 0x009896800000b95d */ /* 0x008fea0003900000 */
[----:B------:R-:W3:Y:S02]  /*7b00*/  @!P3 SYNCS.PHASECHK.TRANS64 P3, [R8+URZ+0x44020], R9 ;  /* 0x044020090800b5a7 */ /* 0x000ee4000806007f */
[----:B---3--:R-:W-:Y:S05]  /*7b10*/  @!P3 BRA `(.L_x_28) ;  /* 0xfffffffc00f0b947 */ /* 0x008fea000383ffff */
[----:B------:R-:W-:Y:S05]  /*7b20*/  @P4 BRA `(.L_x_29) ;  /* 0x0000000000184947 */ /* 0x000fea0003800000 */
[----:B--2---:R-:W2:Y:S01]  /*7b30*/  S2R R12, SR_TID.X ;  /* 0x00000000000c7919 */ /* 0x004ea20000002100 */
[----:B-1----:R-:W-:-:S04]  /*7b40*/  MOV R9, 0x10000 ;  /* 0x0001000000097802 */ /* 0x002fc80000000f00 */
[----:B------:R3:W-:Y:S01]  /*7b50*/  SYNCS.ARRIVE.TRANS64 RZ, [R8+URZ+0x44000], R9 ;  /* 0x0440000908ff79a7 */ /* 0x0007e2000800003f */
[----:B--2---:R-:W-:-:S13]  /*7b60*/  LOP3.LUT P3, RZ, R12, 0x1f, RZ, 0xc0, !PT ;  /* 0x0000001f0cff7812 */ /* 0x004fda000786c0ff */
[----:B---3--:R-:W-:Y:S05]  /*7b70*/  @!P3 BRA `(.L_x_29) ;  /* 0x000000000004b947 */ /* 0x008fea0003800000 */
[----:B------:R-:W-:Y:S01]  /*7b80*/  BPT.TRAP 0x1 ;  /* 0x000000040000795c */ /* 0x000fe20000300000 */
.L_x_29:
[----:B-1----:R-:W-:Y:S01]  /*7b90*/  IMAD R9, R4, 0x10000, R252 ;  /* 0x0001000004097824 */ /* 0x002fe200078e02fc */
[----:B------:R-:W-:Y:S01]  /*7ba0*/  R2UR UR35, R218 ;  /* 0x00000000da2372ca */ /* 0x000fe200000e0000 */
[----:B------:R-:W-:Y:S01]  /*7bb0*/  UIADD3 UR6, UP0, UR22, 0x1f0, URZ ;  /* 0x000001f016067890 */ /* 0x000fe2000ff1e03f */
[----:B------:R-:W-:Y:S01]  /*7bc0*/  R2UR UR33, R8 ;  /* 0x00000000082172ca */ /* 0x000fe200000e0000 */
[----:B------:R-:W-:Y:S01]  /*7bd0*/  UMOV UR16, 0x0 ;  /* 0x0000000000107882 */ /* 0x000fe20000000000 */
[----:B------:R-:W-:Y:S01]  /*7be0*/  R2UR UR8, R9 ;  /* 0x00000000090872ca */ /* 0x000fe200000e0000 */
[----:B------:R-:W-:Y:S01]  /*7bf0*/  UIADD3.X UR7, URZ, UR23, URZ, UP0, !UPT ;  /* 0x000000173f077290 */ /* 0x000fe200087fe43f */
[----:B------:R-:W-:Y:S01]  /*7c00*/  IADD3 R4, R4, 0x1, RZ ;  /* 0x0000000104047810 */ /* 0x000fe20007ffe0ff */
[----:B------:R-:W-:Y:S01]  /*7c10*/  UMOV UR17, 0x10000000 ;  /* 0x1000000000117882 */ /* 0x000fe20000000000 */
[----:B------:R-:W-:Y:S01]  /*7c20*/  UMOV UR34, URZ ;  /* 0x0000003f00227c82 */ /* 0x000fe20008000000 */
[----:B------:R-:W-:Y:S01]  /*7c30*/  UMOV UR10, 0x40 ;  /* 0x00000040000a7882 */ /* 0x000fe20000000000 */
[----:B------:R-:W-:Y:S01]  /*7c40*/  UMOV UR12, UR36 ;  /* 0x00000024000c7c82 */ /* 0x000fe20008000000 */
[----:B------:R-:W-:Y:S01]  /*7c50*/  UMOV UR13, UR37 ;  /* 0x00000025000d7c82 */ /* 0x000fe20008000000 */
[----:B------:R-:W-:Y:S01]  /*7c60*/  ISETP.NE.AND P3, PT, R4, 0x4, PT ;  /* 0x000000040400780c */ /* 0x000fe20003f65270 */
[----:B------:R-:W-:-:S02]  /*7c70*/  USHF.L.U32 UR35, UR35, 0x8, URZ ;  /* 0x0000000823237899 */ /* 0x000fc4000800063f */
[----:B------:R-:W-:Y:S01]  /*7c80*/  UIADD3 UR33, UR33, 0x44000, URZ ;  /* 0x0004400021217890 */ /* 0x000fe2000fffe03f */
[----:B------:R-:W-:Y:S01]  /*7c90*/  SEL R9, RZ, 0x1, P3 ;  /* 0x00000001ff097807 */ /* 0x000fe20001800000 */
[----:B------:R-:W-:Y:S01]  /*7ca0*/  UIADD3 UR32, UR8, 0x4000, URZ ;  /* 0x0000400008207890 */ /* 0x000fe2000fffe03f */
[----:B------:R-:W-:Y:S01]  /*7cb0*/  SEL R4, R4, RZ, P3 ;  /* 0x000000ff04047207 */ /* 0x000fe20001800000 */
[----:B------:R-:W-:Y:S01]  /*7cc0*/  UIADD3 UR8, UR8, 0xc000, URZ ;  /* 0x0000c00008087890 */ /* 0x000fe2000fffe03f */
[----:B------:R-:W-:Y:S01]  /*7cd0*/  LOP3.LUT R6, R6, R9, RZ, 0x3c, !PT ;  /* 0x0000000906067212 */ /* 0x000fe200078e3cff */
[----:B------:R-:W-:Y:S01]  /*7ce0*/  UMOV UR11, UR35 ;  /* 0x00000023000b7c82 */ /* 0x000fe20008000000 */
[----:B------:R-:W-:-:S04]  /*7cf0*/  UMOV UR9, UR33 ;  /* 0x0000002100097c82 */ /* 0x000fc80008000000 */
[----:B------:R3:W-:Y:S02]  /*7d00*/  UTMALDG.4D [UR32], [UR6], desc[UR16] ;  /* 0x00001020060075b4 */ /* 0x0007e40008019000 */
[----:B------:R3:W-:Y:S02]  /*7d10*/  UTMALDG.4D [UR8], [UR6], desc[UR16] ;  /* 0x00001008060075b4 */ /* 0x0007e40008019000 */
[----:B---3--:R-:W-:Y:S01]  /*7d20*/  NOP ;  /* 0x0000000000007918 */ /* 0x008fe20000000000 */
.L_x_27:
[----:B------:R-:W-:-:S07]  /*7d30*/  IADD3 R5, R5, -0x1, RZ ;  /* 0xffffffff05057810 */ /* 0x000fce0007ffe0ff */
.L_x_26:
[----:B------:R-:W-:Y:S01]  /*7d40*/  VIADD R7, R7, 0x1 ;  /* 0x0000000107077836 */ /* 0x000fe20000000000 */
[----:B------:R-:W-:Y:S05]  /*7d50*/  WARPSYNC.ALL ;  /* 0x0000000000007948 */ /* 0x000fea0003800000 */
[----:B------:R-:W-:-:S04]  /*7d60*/  ISETP.NE.AND P3, PT, R7, 0x4, PT ;  /* 0x000000040700780c */ /* 0x000fc80003f65270 */
[----:B-1----:R-:W-:Y:S02]  /*7d70*/  SEL R9, RZ, 0x1, P3 ;  /* 0x00000001ff097807 */ /* 0x002fe40001800000 */
[----:B------:R-:W-:Y:S02]  /*7d80*/  SEL R223, R7, RZ, P3 ;  /* 0x000000ff07df7207 */ /* 0x000fe40001800000 */
[----:B------:R-:W-:Y:S02]  /*7d90*/  LOP3.LUT R226, R10, R9, RZ, 0x3c, !PT ;  /* 0x000000090ae27212 */ /* 0x000fe400078e3cff */
[----:B------:R-:W-:Y:S01]  /*7da0*/  FMNMX R8, R24, R15, !PT ;  /* 0x0000000f18087209 */ /* 0x000fe20007800000 */
[----:B------:R-:W-:Y:S01]  /*7db0*/  ULDC UR6, c[0x0][0x604] ;  /* 0x0001810000067ab9 */ /* 0x000fe20000000800 */
[----:B------:R-:W-:Y:S01]  /*7dc0*/  FMNMX R10, R26, R13, !PT ;  /* 0x0000000d1a0a7209 */ /* 0x000fe20007800000 */
[----:B------:R-:W-:Y:S01]  /*7dd0*/  VIADD R225, R11, 0x1 ;  /* 0x000000010be17836 */ /* 0x000fe20000000000 */
        /* <DEDUP_REMOVED lines=126> */
[----:B------:R-:W-:Y:S01]  /*85c0*/  IADD3 R19, R252, 0x44020, RZ ;  /* 0x00044020fc137810 */ /* 0x000fe20007ffe0ff */
[----:B------:R-:W2:Y:S04]  /*85d0*/  SHFL.BFLY PT, R8, R7, 0x1, 0x1f ;  /* 0x0c201f0007087f89 */ /* 0x000ea800000e0000 */
[----:B------:R-:W1:Y:S01]  /*85e0*/  SHFL.BFLY PT, R9, R10, 0x1, 0x1f ;  /* 0x0c201f000a097f89 */ /* 0x000e6200000e0000 */
[----:B--2---:R-:W-:-:S02]  /*85f0*/  FMNMX R12, R7, R8, !PT ;  /* 0x00000008070c7209 */ /* 0x004fc40007800000 */
[----:B-1----:R-:W-:-:S03]  /*8600*/  FMNMX R14, R10, R9, !PT ;  /* 0x000000090a0e7209 */ /* 0x002fc60007800000 */
[----:B------:R-:W1:Y:S04]  /*8610*/  SHFL.BFLY PT, R9, R12, 0x2, 0x1f ;  /* 0x0c401f000c097f89 */ /* 0x000e6800000e0000 */
[----:B------:R-:W2:Y:S01]  /*8620*/  SHFL.BFLY PT, R17, R14, 0x2, 0x1f ;  /* 0x0c401f000e117f89 */ /* 0x000ea200000e0000 */
[----:B-1----:R-:W-:Y:S02]  /*8630*/  FMNMX R8, R12, R9, !PT ;  /* 0x000000090c087209 */ /* 0x002fe40007800000 */
[----:B--2---:R-:W-:Y:S02]  /*8640*/  FMNMX R9, R14, R17, !PT ;  /* 0x000000110e097209 */ /* 0x004fe40007800000 */
[----:B------:R-:W-:Y:S02]  /*8650*/  FSETP.NEU.AND P3, PT, R8, -INF , PT ;  /* 0xff8000000800780b */ /* 0x000fe40003f6d000 */
[----:B------:R-:W-:-:S02]  /*8660*/  FSETP.NEU.AND P4, PT, R9, -INF , PT ;  /* 0xff8000000900780b */ /* 0x000fc40003f8d000 */
[----:B------:R-:W-:Y:S02]  /*8670*/  FSEL R16, R8, RZ, P3 ;  /* 0x000000ff08107208 */ /* 0x000fe40001800000 */
[----:B------:R-:W-:Y:S02]  /*8680*/  FSEL R18, R9, RZ, P4 ;  /* 0x000000ff09127208 */ /* 0x000fe40002000000 */
[----:B------:R-:W-:Y:S01]  /*8690*/  LEA R14, R11, R19, 0x3 ;  /* 0x000000130b0e7211 */ /* 0x000fe200078e18ff */
[----:B------:R-:W-:Y:S01]  /*86a0*/  FADD R7, -R16, R15 ;  /* 0x0000000f10077221 */ /* 0x000fe20000000100 */
[----:B------:R-:W-:Y:S01]  /*86b0*/  SHF.L.U32 R11, R226, 0x1f, RZ ;  /* 0x0000001fe20b7819 */ /* 0x000fe200000006ff */
[----:B------:R-:W-:Y:S01]  /*86c0*/  FADD R10, -R18, R13 ;  /* 0x0000000d120a7221 */ /* 0x000fe20000000100 */
[----:B------:R-:W-:Y:S01]  /*86d0*/  PRMT R14, RZ, 0x654, R14 ;  /* 0x00000654ff0e7816 */ /* 0x000fe2000000000e */
[----:B------:R-:W-:Y:S02]  /*86e0*/  FMUL R12, R7, UR6 ;  /* 0x00000006070c7c20 */ /* 0x000fe40008400000 */
[----:B------:R-:W-:Y:S01]  /*86f0*/  FMUL R13, R10, UR6 ;  /* 0x000000060a0d7c20 */ /* 0x000fe20008400000 */
[----:B------:R1:W-:Y:S02]  /*8700*/  SYNCS.ARRIVE.TRANS64.RED.A1T0 RZ, [R14+URZ], RZ ;  /* 0x000000ff0eff79a7 */ /* 0x0003e4000810043f */
[----:B------:R-:W-:-:S02]  /*8710*/  FSETP.GEU.AND P3, PT, R12, -126, PT ;  /* 0xc2fc00000c00780b */ /* 0x000fc40003f6e000 */
[----:B------:R-:W-:Y:S02]  /*8720*/  FSETP.GEU.AND P4, PT, R13, -126, PT ;  /* 0xc2fc00000d00780b */ /* 0x000fe40003f8e000 */
[----:B-1----:R-:W-:-:S09]  /*8730*/  LEA R14, R223, R252, 0x3 ;  /* 0x000000fcdf0e7211 */ /* 0x002fd200078e18ff */
[----:B------:R-:W-:Y:S02]  /*8740*/  @!P3 FMUL R12, R12, 0.5 ;  /* 0x3f0000000c0cb820 */ /* 0x000fe40000400000 */
[----:B------:R-:W-:Y:S02]  /*8750*/  @!P4 FMUL R13, R13, 0.5 ;  /* 0x3f0000000d0dc820 */ /* 0x000fe40000400000 */
[----:B------:R-:W1:Y:S08]  /*8760*/  MUFU.EX2 R7, R12 ;  /* 0x0000000c00077308 */ /* 0x000e700000000800 */
[----:B------:R-:W2:Y:S01]  /*8770*/  MUFU.EX2 R10, R13 ;  /* 0x0000000d000a7308 */ /* 0x000ea20000000800 */
[----:B-1----:R-:W-:Y:S01]  /*8780*/  @!P3 FMUL R7, R7, R7 ;  /* 0x000000070707b220 */ /* 0x002fe20000400000 */
[----:B------:R-:W-:-:S03]  /*8790*/  ISETP.NE.AND P3, PT, R225, 0x4, PT ;  /* 0x00000004e100780c */ /* 0x000fc60003f65270 */
[-C--:B------:R-:W-:Y:S01]  /*87a0*/  FMUL R152, R152, R7.reuse ;  /* 0x0000000798987220 */ /* 0x080fe20000400000 */
[-C--:B------:R-:W-:Y:S01]  /*87b0*/  FMUL R153, R153, R7.reuse ;  /* 0x0000000799997220 */ /* 0x080fe20000400000 */
[-C--:B------:R-:W-:Y:S01]  /*87c0*/  FMUL R156, R156, R7.reuse ;  /* 0x000000079c9c7220 */ /* 0x080fe20000400000 */
[-C--:B------:R-:W-:Y:S01]  /*87d0*/  FMUL R157, R157, R7.reuse ;  /* 0x000000079d9d7220 */ /* 0x080fe20000400000 */
[----:B--2---:R-:W-:Y:S01]  /*87e0*/  @!P4 FMUL R10, R10, R10 ;  /* 0x0000000a0a0ac220 */ /* 0x004fe20000400000 */
[-C--:B------:R-:W-:Y:S01]  /*87f0*/  FMUL R160, R160, R7.reuse ;  /* 0x00000007a0a07220 */ /* 0x080fe20000400000 */
        /* <DEDUP_REMOVED lines=26> */
[----:B------:R-:W-:Y:S01]  /*89a0*/  FMUL R213, R213, R7 ;  /* 0x00000007d5d57220 */ /* 0x000fe20000400000 */
        /* <DEDUP_REMOVED lines=31> */
[----:B------:R-:W-:-:S07]  /*8ba0*/  FMUL R215, R215, R10 ;  /* 0x0000000ad7d77220 */ /* 0x000fce0000400000 */
.L_x_30:
[----:B-1----:R1:W2:Y:S02]  /*8bb0*/  SYNCS.PHASECHK.TRANS64.TRYWAIT P4, [R14+URZ+0x44000], R11 ;  /* 0x0440000b0e0075a7 */ /* 0x0022a4000808017f */
[----:B--2---:R-:W-:Y:S05]  /*8bc0*/  @!P4 NANOSLEEP.SYNCS 0x989680 ;  /* 0x009896800000c95d */ /* 0x004fea0003900000 */
[----:B------:R-:W2:Y:S02]  /*8bd0*/  @!P4 SYNCS.PHASECHK.TRANS64 P4, [R14+URZ+0x44000], R11 ;  /* 0x0440000b0e00c5a7 */ /* 0x000ea4000808007f */
[----:B--2---:R-:W-:Y:S05]  /*8be0*/  @!P4 BRA `(.L_x_30) ;  /* 0xfffffffc00f0c947 */ /* 0x004fea000383ffff */
[----:B------:R-:W-:Y:S01]  /*8bf0*/  ULDC UR7, c[0x0][0x604] ;  /* 0x0001810000077ab9 */ /* 0x000fe20000000800 */
[----:B------:R-:W-:Y:S01]  /*8c00*/  R2UR UR6, R223 ;  /* 0x00000000df0672ca */ /* 0x000fe200000e0000 */
[----:B-1----:R-:W-:Y:S01]  /*8c10*/  FMUL R11, R16, UR7 ;  /* 0x00000007100b7c20 */ /* 0x002fe20008400000 */
[----:B------:R-:W-:Y:S01]  /*8c20*/  FMUL R14, R18, UR7 ;  /* 0x00000007120e7c20 */ /* 0x000fe20008400000 */
[----:B------:R-:W-:Y:S01]  /*8c30*/  UMOV UR11, 0x40000040 ;  /* 0x40000040000b7882 */ /* 0x000fe20000000000 */
[----:B------:R-:W-:Y:S01]  /*8c40*/  IADD3 R243, R252, 0x44020, RZ ;  /* 0x00044020fcf37810 */ /* 0x000fe20007ffe0ff */
[--C-:B------:R-:W-:Y:S01]  /*8c50*/  FFMA R24, R24, UR7, -R11.reuse ;  /* 0x0000000718187c23 */ /* 0x100fe2000800080b */
[--C-:B------:R-:W-:Y:S01]  /*8c60*/  FFMA R25, R25, UR7, -R11.reuse ;  /* 0x0000000719197c23 */ /* 0x100fe2000800080b */
[--C-:B------:R-:W-:Y:S01]  /*8c70*/  FFMA R28, R28, UR7, -R11.reuse ;  /* 0x000000071c1c7c23 */ /* 0x100fe2000800080b */
[--C-:B------:R-:W-:Y:S01]  /*8c80*/  FFMA R29, R29, UR7, -R11.reuse ;  /* 0x000000071d1d7c23 */ /* 0x100fe2000800080b */
[--C-:B------:R-:W-:Y:S01]  /*8c90*/  FFMA R26, R26, UR7, -R14.reuse ;  /* 0x000000071a1a7c23 */ /* 0x100fe2000800080e */
[----:B------:R-:W-:Y:S01]  /*8ca0*/  FSETP.GEU.AND P5, PT, R24, -126, PT ;  /* 0xc2fc00001800780b */ /* 0x000fe20003fae000 */
[--C-:B------:R-:W-:Y:S01]  /*8cb0*/  FFMA R27, R27, UR7, -R14.reuse ;  /* 0x000000071b1b7c23 */ /* 0x100fe2000800080e */
[----:B------:R-:W-:Y:S01]  /*8cc0*/  FSETP.GEU.AND P4, PT, R25, -126, PT ;  /* 0xc2fc00001900780b */ /* 0x000fe20003f8e000 */
[--C-:B------:R-:W-:Y:S01]  /*8cd0*/  FFMA R30, R30, UR7, -R14.reuse ;  /* 0x000000071e1e7c23 */ /* 0x100fe2000800080e */
[----:B------:R-:W-:Y:S01]  /*8ce0*/  FSETP.GEU.AND P6, PT, R28, -126, PT ;  /* 0xc2fc00001c00780b */ /* 0x000fe20003fce000 */
[--C-:B------:R-:W-:Y:S01]  /*8cf0*/  FFMA R31, R31, UR7, -R14.reuse ;  /* 0x000000071f1f7c23 */ /* 0x100fe2000800080e */
[----:B------:R-:W-:Y:S01]  /*8d00*/  ULEA UR6, UR6, UR15, 0xc ;  /* 0x0000000f06067291 */ /* 0x000fe2000f8e603f */
[--C-:B------:R-:W-:Y:S01]  /*8d10*/  FFMA R32, R32, UR7, -R11.reuse ;  /* 0x0000000720207c23 */ /* 0x100fe2000800080b */
[--C-:B------:R-:W-:Y:S01]  /*8d20*/  FFMA R33, R33, UR7, -R11.reuse ;  /* 0x0000000721217c23 */ /* 0x100fe2000800080b */
[--C-:B------:R-:W-:Y:S01]  /*8d30*/  FFMA R36, R36, UR7, -R11.reuse ;  /* 0x0000000724247c23 */ /* 0x100fe2000800080b */
[--C-:B------:R-:W-:Y:S01]  /*8d40*/  FFMA R37, R37, UR7, -R11.reuse ;  /* 0x0000000725257c23 */ /* 0x100fe2000800080b */
[--C-:B------:R-:W-:Y:S01]  /*8d50*/  FFMA R34, R34, UR7, -R14.reuse ;  /* 0x0000000722227c23 */ /* 0x100fe2000800080e */
[--C-:B------:R-:W-:Y:S01]  /*8d60*/  FFMA R35, R35, UR7, -R14.reuse ;  /* 0x0000000723237c23 */ /* 0x100fe2000800080e */
[----:B------:R-:W-:Y:S01]  /*8d70*/  @!P5 FMUL R24, R24, 0.5 ;  /* 0x3f0000001818d820 */ /* 0x000fe20000400000 */
[----:B------:R-:W-:Y:S01]  /*8d80*/  UMOV UR10, UR6 ;  /* 0x00000006000a7c82 */ /* 0x000fe20008000000 */
[----:B------:R-:W-:Y:S01]  /*8d90*/  @!P4 FMUL R25, R25, 0.5 ;  /* 0x3f0000001919c820 */ /* 0x000fe20000400000 */
[--C-:B------:R-:W-:Y:S01]  /*8da0*/  FFMA R38, R38, UR7, -R14.reuse ;  /* 0x0000000726267c23 */ /* 0x100fe2000800080e */
[----:B------:R-:W1:Y:S01]  /*8db0*/  MUFU.EX2 R12, R24 ;  /* 0x00000018000c7308 */ /* 0x000e620000000800 */
[----:B------:R-:W-:Y:S01]  /*8dc0*/  @!P6 FMUL R28, R28, 0.5 ;  /* 0x3f0000001c1ce820 */ /* 0x000fe20000400000 */
[--C-:B------:R-:W-:Y:S01]  /*8dd0*/  FFMA R39, R39, UR7, -R14.reuse ;  /* 0x0000000727277c23 */ /* 0x100fe2000800080e */
[----:B------:R-:W-:Y:S01]  /*8de0*/  UIADD3 UR8, UR6, 0x80, URZ ;  /* 0x0000008006087890 */ /* 0x000fe2000fffe03f */
[--C-:B------:R-:W-:Y:S01]  /*8df0*/  FFMA R40, R40, UR7, -R11.reuse ;  /* 0x0000000728287c23 */ /* 0x100fe2000800080b */
[--C-:B------:R-:W-:Y:S01]  /*8e00*/  FFMA R41, R41, UR7, -R11.reuse ;  /* 0x0000000729297c23 */ /* 0x100fe2000800080b */
[--C-:B------:R-:W-:Y:S01]  /*8e10*/  FFMA R44, R44, UR7, -R11.reuse ;  /* 0x000000072c2c7c23 */ /* 0x100fe2000800080b */
[--C-:B------:R-:W-:Y:S01]  /*8e20*/  FFMA R45, R45, UR7, -R11.reuse ;  /* 0x000000072d2d7c23 */ /* 0x100fe2000800080b */
[----:B------:R-:W2:Y:S01]  /*8e30*/  MUFU.EX2 R13, R25 ;  /* 0x00000019000d7308 */ /* 0x000ea20000000800 */
[--C-:B------:R-:W-:Y:S01]  /*8e40*/  FFMA R42, R42, UR7, -R14.reuse ;  /* 0x000000072a2a7c23 */ /* 0x100fe2000800080e */
[--C-:B------:R-:W-:Y:S01]  /*8e50*/  FFMA R43, R43, UR7, -R14.reuse ;  /* 0x000000072b2b7c23 */ /* 0x100fe2000800080e */
[--C-:B------:R-:W-:Y:S01]  /*8e60*/  FFMA R46, R46, UR7, -R14.reuse ;  /* 0x000000072e2e7c23 */ /* 0x100fe2000800080e */
[--C-:B------:R-:W-:Y:S01]  /*8e70*/  FFMA R47, R47, UR7, -R14.reuse ;  /* 0x000000072f2f7c23 */ /* 0x100fe2000800080e */
[--C-:B------:R-:W-:Y:S01]  /*8e80*/  FFMA R48, R48, UR7, -R11.reuse ;  /* 0x0000000730307c23 */ /* 0x100fe2000800080b */
[--C-:B------:R-:W-:Y:S01]  /*8e90*/  FFMA R49, R49, UR7, -R11.reuse ;  /* 0x0000000731317c23 */ /* 0x100fe2000800080b */
[--C-:B------:R-:W-:Y:S01]  /*8ea0*/  FFMA R52, R52, UR7, -R11.reuse ;  /* 0x0000000734347c23 */ /* 0x100fe2000800080b */
[----:B------:R-:W3:Y:S01]  /*8eb0*/  MUFU.EX2 R217, R28 ;  /* 0x0000001c00d97308 */ /* 0x000ee20000000800 */
[----:B-1----:R-:W-:Y:S01]  /*8ec0*/  @!P5 FMUL R12, R12, R12 ;  /* 0x0000000c0c0cd220 */ /* 0x002fe20000400000 */
[----:B------:R-:W-:Y:S01]  /*8ed0*/  FSETP.GEU.AND P5, PT, R29, -126, PT ;  /* 0xc2fc00001d00780b */ /* 0x000fe20003fae000 */
[--C-:B------:R-:W-:Y:S01]  /*8ee0*/  FFMA R53, R53, UR7, -R11.reuse ;  /* 0x0000000735357c23 */ /* 0x100fe2000800080b */
[--C-:B------:R-:W-:Y:S01]  /*8ef0*/  FFMA R50, R50, UR7, -R14.reuse ;  /* 0x0000000732327c23 */ /* 0x100fe2000800080e */
[--C-:B------:R-:W-:Y:S01]  /*8f00*/  FFMA R51, R51, UR7, -R14.reuse ;  /* 0x0000000733337c23 */ /* 0x100fe2000800080e */
[--C-:B------:R-:W-:Y:S01]  /*8f10*/  FFMA R54, R54, UR7, -R14.reuse ;  /* 0x0000000736367c23 */ /* 0x100fe2000800080e */
[--C-:B------:R-:W-:Y:S01]  /*8f20*/  FFMA R55, R55, UR7, -R14.reuse ;  /* 0x0000000737377c23 */ /* 0x100fe2000800080e */
[--C-:B------:R-:W-:Y:S01]  /*8f30*/  FFMA R56, R56, UR7, -R11.reuse ;  /* 0x0000000738387c23 */ /* 0x100fe2000800080b */
[----:B--2---:R-:W-:Y:S01]  /*8f40*/  @!P4 FMUL R13, R13, R13 ;  /* 0x0000000d0d0dc220 */ /* 0x004fe20000400000 */
[----:B------:R-:W-:Y:S01]  /*8f50*/  FSETP.GEU.AND P4, PT, R26, -126, PT ;  /* 0xc2fc00001a00780b */ /* 0x000fe20003f8e000 */
[--C-:B------:R-:W-:Y:S01]  /*8f60*/  FFMA R57, R57, UR7, -R11.reuse ;  /* 0x0000000739397c23 */ /* 0x100fe2000800080b */
[--C-:B------:R-:W-:Y:S01]  /*8f70*/  FFMA R60, R60, UR7, -R11.reuse ;  /* 0x000000073c3c7c23 */ /* 0x100fe2000800080b */
[--C-:B------:R-:W-:Y:S01]  /*8f80*/  FFMA R61, R61, UR7, -R11.reuse ;  /* 0x000000073d3d7c23 */ /* 0x100fe2000800080b */
[----:B------:R-:W-:Y:S01]  /*8f90*/  F2FP.BF16.F32.PACK_AB R24, R13, R12 ;  /* 0x0000000c0d18723e */ /* 0x000fe200000010ff */
[----:B------:R-:W-:Y:S01]  /*8fa0*/  @!P5 FMUL R29, R29, 0.5 ;  /* 0x3f0000001d1dd820 */ /* 0x000fe20000400000 */
[--C-:B------:R-:W-:Y:S01]  /*8fb0*/  FFMA R58, R58, UR7, -R14.reuse ;  /* 0x000000073a3a7c23 */ /* 0x100fe2000800080e */
[----:B---3--:R-:W-:Y:S01]  /*8fc0*/  @!P6 FMUL R217, R217, R217 ;  /* 0x000000d9d9d9e220 */ /* 0x008fe20000400000 */
[----:B------:R-:W-:Y:S01]  /*8fd0*/  FSETP.GEU.AND P6, PT, R27, -126, PT ;  /* 0xc2fc00001b00780b */ /* 0x000fe20003fce000 */
[----:B------:R-:W1:Y:S01]  /*8fe0*/  MUFU.EX2 R216, R29 ;  /* 0x0000001d00d87308 */ /* 0x000e620000000800 */
[--C-:B------:R-:W-:Y:S01]  /*8ff0*/  FFMA R59, R59, UR7, -R14.reuse ;  /* 0x000000073b3b7c23 */ /* 0x100fe2000800080e */
[--C-:B------:R-:W-:Y:S01]  /*9000*/  FFMA R62, R62, UR7, -R14.reuse ;  /* 0x000000073e3e7c23 */ /* 0x100fe2000800080e */
[--C-:B------:R-:W-:Y:S01]  /*9010*/  FFMA R63, R63, UR7, -R14.reuse ;  /* 0x000000073f3f7c23 */ /* 0x100fe2000800080e */
[----:B------:R-:W-:Y:S01]  /*9020*/  @!P4 FMUL R26, R26, 0.5 ;  /* 0x3f0000001a1ac820 */ /* 0x000fe20000400000 */
[--C-:B------:R-:W-:Y:S01]  /*9030*/  FFMA R64, R64, UR7, -R11.reuse ;  /* 0x0000000740407c23 */ /* 0x100fe2000800080b */
[--C-:B------:R-:W-:Y:S01]  /*9040*/  FFMA R65, R65, UR7, -R11.reuse ;  /* 0x0000000741417c23 */ /* 0x100fe2000800080b */
[--C-:B------:R-:W-:Y:S01]  /*9050*/  FFMA R68, R68, UR7, -R11.reuse ;  /* 0x0000000744447c23 */ /* 0x100fe2000800080b */
[----:B------:R2:W3:Y:S01]  /*9060*/  MUFU.EX2 R15, R26 ;  /* 0x0000001a000f7308 */ /* 0x0004e20000000800 */
[--C-:B------:R-:W-:Y:S01]  /*9070*/  FFMA R69, R69, UR7, -R11.reuse ;  /* 0x0000000745457c23 */ /* 0x100fe2000800080b */
[--C-:B------:R-:W-:Y:S01]  /*9080*/  FFMA R66, R66, UR7, -R14.reuse ;  /* 0x0000000742427c23 */ /* 0x100fe2000800080e */
[--C-:B------:R-:W-:Y:S01]  /*9090*/  FFMA R67, R67, UR7, -R14.reuse ;  /* 0x0000000743437c23 */ /* 0x100fe2000800080e */
[----:B------:R-:W-:Y:S01]  /*90a0*/  @!P6 FMUL R27, R27, 0.5 ;  /* 0x3f0000001b1be820 */ /* 0x000fe20000400000 */
[--C-:B------:R-:W-:Y:S01]  /*90b0*/  FFMA R70, R70, UR7, -R14.reuse ;  /* 0x0000000746467c23 */ /* 0x100fe2000800080e */
[--C-:B------:R-:W-:Y:S01]  /*90c0*/  FFMA R71, R71, UR7, -R14.reuse ;  /* 0x0000000747477c23 */ /* 0x100fe2000800080e */
[--C-:B------:R-:W-:Y:S01]  /*90d0*/  FFMA R72, R72, UR7, -R11.reuse ;  /* 0x0000000748487c23 */ /* 0x100fe2000800080b */
[----:B------:R-:W4:Y:S01]  /*90e0*/  MUFU.EX2 R16, R27 ;  /* 0x0000001b00107308 */ /* 0x000f220000000800 */
[----:B-1----:R-:W-:Y:S01]  /*90f0*/  @!P5 FMUL R216, R216, R216 ;  /* 0x000000d8d8d8d220 */ /* 0x002fe20000400000 */
[----:B------:R-:W-:Y:S01]  /*9100*/  FSETP.GEU.AND P5, PT, R30, -126, PT ;  /* 0xc2fc00001e00780b */ /* 0x000fe20003fae000 */
[--C-:B------:R-:W-:Y:S01]  /*9110*/  FFMA R73, R73, UR7, -R11.reuse ;  /* 0x0000000749497c23 */ /* 0x100fe2000800080b */
[--C-:B------:R-:W-:Y:S01]  /*9120*/  FFMA R76, R76, UR7, -R11.reuse ;  /* 0x000000074c4c7c23 */ /* 0x100fe2000800080b */
[--C-:B------:R-:W-:Y:S01]  /*9130*/  FFMA R77, R77, UR7, -R11.reuse ;  /* 0x000000074d4d7c23 */ /* 0x100fe2000800080b */
[----:B--2---:R-:W-:Y:S01]  /*9140*/  F2FP.BF16.F32.PACK_AB R26, R216, R217 ;  /* 0x000000d9d81a723e */ /* 0x004fe200000010ff */
[--C-:B------:R-:W-:Y:S01]  /*9150*/  FFMA R74, R74, UR7, -R14.reuse ;  /* 0x000000074a4a7c23 */ /* 0x100fe2000800080e */
[--C-:B------:R-:W-:Y:S01]  /*9160*/  FFMA R75, R75, UR7, -R14.reuse ;  /* 0x000000074b4b7c23 */ /* 0x100fe2000800080e */
[----:B---3--:R-:W-:Y:S01]  /*9170*/  @!P4 FMUL R15, R15, R15 ;  /* 0x0000000f0f0fc220 */ /* 0x008fe20000400000 */
[----:B------:R-:W-:Y:S01]  /*9180*/  FSETP.GEU.AND P4, PT, R31, -126, PT ;  /* 0xc2fc00001f00780b */ /* 0x000fe20003f8e000 */
[--C-:B------:R-:W-:Y:S01]  /*9190*/  FFMA R78, R78, UR7, -R14.reuse ;  /* 0x000000074e4e7c23 */ /* 0x100fe2000800080e */
[--C-:B------:R-:W-:Y:S01]  /*91a0*/  FFMA R79, R79, UR7, -R14.reuse ;  /* 0x000000074f4f7c23 */ /* 0x100fe2000800080e */
[--C-:B------:R-:W-:Y:S01]  /*91b0*/  FFMA R80, R80, UR7, -R11.reuse ;  /* 0x0000000750507c23 */ /* 0x100fe2000800080b */
[--C-:B------:R-:W-:Y:S01]  /*91c0*/  FFMA R81, R81, UR7, -R11.reuse ;  /* 0x0000000751517c23 */ /* 0x100fe2000800080b */
[----:B------:R-:W-:Y:S01]  /*91d0*/  @!P5 FMUL R30, R30, 0.5 ;  /* 0x3f0000001e1ed820 */ /* 0x000fe20000400000 */
[--C-:B------:R-:W-:Y:S01]  /*91e0*/  FFMA R84, R84, UR7, -R11.reuse ;  /* 0x0000000754547c23 */ /* 0x100fe2000800080b */
[----:B----4-:R-:W-:Y:S01]  /*91f0*/  @!P6 FMUL R16, R16, R16 ;  /* 0x000000101010e220 */ /* 0x010fe20000400000 */
[----:B------:R-:W-:Y:S01]  /*9200*/  FSETP.GEU.AND P6, PT, R32, -126, PT ;  /* 0xc2fc00002000780b */ /* 0x000fe20003fce000 */
[----:B------:R-:W1:Y:S01]  /*9210*/  MUFU.EX2 R17, R30 ;  /* 0x0000001e00117308 */ /* 0x000e620000000800 */
[--C-:B------:R-:W-:Y:S01]  /*9220*/  FFMA R85, R85, UR7, -R11.reuse ;  /* 0x0000000755557c23 */ /* 0x100fe2000800080b */
[--C-:B------:R-:W-:Y:S01]  /*9230*/  FFMA R82, R82, UR7, -R14.reuse ;  /* 0x0000000752527c23 */ /* 0x100fe2000800080e */
[----:B------:R-:W-:Y:S01]  /*9240*/  F2FP.BF16.F32.PACK_AB R25, R16, R15 ;  /* 0x0000000f1019723e */ /* 0x000fe200000010ff */
[----:B------:R-:W-:Y:S01]  /*9250*/  @!P4 FMUL R31, R31, 0.5 ;  /* 0x3f0000001f1fc820 */ /* 0x000fe20000400000 */
[--C-:B------:R-:W-:Y:S01]  /*9260*/  FFMA R83, R83, UR7, -R14.reuse ;  /* 0x0000000753537c23 */ /* 0x100fe2000800080e */
[--C-:B------:R-:W-:Y:S01]  /*9270*/  FFMA R86, R86, UR7, -R14.reuse ;  /* 0x0000000756567c23 */ /* 0x100fe2000800080e */
[--C-:B------:R-:W-:Y:S01]  /*9280*/  FFMA R88, R88, UR7, -R11.reuse ;  /* 0x0000000758587c23 */ /* 0x100fe2000800080b */
[----:B------:R-:W2:Y:S01]  /*9290*/  MUFU.EX2 R18, R31 ;  /* 0x0000001f00127308 */ /* 0x000ea20000000800 */
[--C-:B------:R-:W-:Y:S01]  /*92a0*/  FFMA R89, R89, UR7, -R11.reuse ;  /* 0x0000000759597c23 */ /* 0x100fe2000800080b */
[--C-:B------:R-:W-:Y:S01]  /*92b0*/  FFMA R92, R92, UR7, -R11.reuse ;  /* 0x000000075c5c7c23 */ /* 0x100fe2000800080b */
[--C-:B------:R-:W-:Y:S01]  /*92c0*/  FFMA R93, R93, UR7, -R11.reuse ;  /* 0x000000075d5d7c23 */ /* 0x100fe2000800080b */
[----:B------:R-:W-:Y:S01]  /*92d0*/  @!P6 FMUL R32, R32, 0.5 ;  /* 0x3f0000002020e820 */ /* 0x000fe20000400000 */
        /* <DEDUP_REMOVED lines=21> */
[----:B------:R-:W-:Y:S01]  /*9430*/  WARPGROUP.ARRIVE ;  /* 0x00000000000079c5 */ /* 0x000fe20000000000 */
[----:B------:R-:W1:Y:S01]  /*9440*/  MUFU.EX2 R20, R33 ;  /* 0x0000002100147308 */ /* 0x000e620000000800 */
[----:B------:R-:W-:Y:S01]  /*9450*/  FSETP.GEU.AND P6, PT, R37, -126, PT ;  /* 0xc2fc00002500780b */ /* 0x000fe20003fce000 */
[--C-:B------:R-:W-:Y:S01]  /*9460*/  FFMA R108, R108, UR7, -R11.reuse ;  /* 0x000000076c6c7c23 */ /* 0x100fe2000800080b */
[--C-:B------:R-:W-:Y:S01]  /*9470*/  FFMA R109, R109, UR7, -R11.reuse ;  /* 0x000000076d6d7c23 */ /* 0x100fe2000800080b */
[----:B------:R-:W-:Y:S01]  /*9480*/  @!P4 FMUL R36, R36, 0.5 ;  /* 0x3f0000002424c820 */ /* 0x000fe20000400000 */
[----:B------:R-:W-:Y:S01]  /*9490*/  HGMMA.64x128x16.F32.BF16 R152, R24, gdesc[UR8].tnspB, R152, gsb0 ;  /* 0x41e0000818987df0 */ /* 0x000fe20008001898 */
[----:B------:R-:W-:Y:S01]  /*94a0*/  UMOV UR10, UR8 ;  /* 0x00000008000a7c82 */ /* 0x000fe20008000000 */
[----:B------:R-:W-:Y:S01]  /*94b0*/  UMOV UR11, 0x40000040 ;  /* 0x40000040000b7882 */ /* 0x000fe20000000000 */
[----:B------:R-:W2:Y:S01]  /*94c0*/  MUFU.EX2 R21, R36 ;  /* 0x0000002400157308 */ /* 0x000ea20000000800 */
[----:B------:R-:W-:Y:S01]  /*94d0*/  UIADD3 UR8, UR6, 0x100, URZ ;  /* 0x0000010006087890 */ /* 0x000fe2000fffe03f */
[--C-:B------:R-:W-:Y:S01]  /*94e0*/  FFMA R106, R106, UR7, -R14.reuse ;  /* 0x000000076a6a7c23 */ /* 0x100fe2000800080e */
[--C-:B------:R-:W-:Y:S01]  /*94f0*/  FFMA R107, R107, UR7, -R14.reuse ;  /* 0x000000076b6b7c23 */ /* 0x100fe2000800080e */
[--C-:B------:R-:W-:Y:S01]  /*9500*/  FFMA R110, R110, UR7, -R14.reuse ;  /* 0x000000076e6e7c23 */ /* 0x100fe2000800080e */
[--C-:B------:R-:W-:Y:S01]  /*9510*/  FFMA R111, R111, UR7, -R14.reuse ;  /* 0x000000076f6f7c23 */ /* 0x100fe2000800080e */
[----:B------:R-:W-:Y:S01]  /*9520*/  @!P6 FMUL R37, R37, 0.5 ;  /* 0x3f0000002525e820 */ /* 0x000fe20000400000 */
[--C-:B------:R-:W-:Y:S01]  /*9530*/  FFMA R112, R112, UR7, -R11.reuse ;  /* 0x0000000770707c23 */ /* 0x100fe2000800080b */
[--C-:B------:R-:W-:Y:S01]  /*9540*/  FFMA R113, R113, UR7, -R11.reuse ;  /* 0x0000000771717c23 */ /* 0x100fe2000800080b */
[----:B-1----:R-:W-:Y:S01]  /*9550*/  @!P5 FMUL R20, R20, R20 ;  /* 0x000000141414d220 */ /* 0x002fe20000400000 */
[----:B------:R-:W-:Y:S01]  /*9560*/  FSETP.GEU.AND P5, PT, R34, -126, PT ;  /* 0xc2fc00002200780b */ /* 0x000fe20003fae000 */
[----:B------:R-:W1:Y:S01]  /*9570*/  MUFU.EX2 R22, R37 ;  /* 0x0000002500167308 */ /* 0x000e620000000800 */
[--C-:B------:R-:W-:Y:S01]  /*9580*/  FFMA R116, R116, UR7, -R11.reuse ;  /* 0x0000000774747c23 */ /* 0x100fe2000800080b */
[--C-:B------:R-:W-:Y:S01]  /*9590*/  FFMA R117, R117, UR7, -R11.reuse ;  /* 0x0000000775757c23 */ /* 0x100fe2000800080b */
[----:B------:R-:W-:Y:S01]  /*95a0*/  F2FP.BF16.F32.PACK_AB R28, R20, R19 ;  /* 0x00000013141c723e */ /* 0x000fe200000010ff */
[--C-:B------:R-:W-:Y:S01]  /*95b0*/  FFMA R114, R114, UR7, -R14.reuse ;  /* 0x0000000772727c23 */ /* 0x100fe2000800080e */
[--C-:B------:R-:W-:Y:S01]  /*95c0*/  FFMA R115, R115, UR7, -R14.reuse ;  /* 0x0000000773737c23 */ /* 0x100fe2000800080e */
[----:B--2---:R-:W-:Y:S01]  /*95d0*/  @!P4 FMUL R21, R21, R21 ;  /* 0x000000151515c220 */ /* 0x004fe20000400000 */
[----:B------:R-:W-:Y:S01]  /*95e0*/  FSETP.GEU.AND P4, PT, R35, -126, PT ;  /* 0xc2fc00002300780b */ /* 0x000fe20003f8e000 */
[--C-:B------:R-:W-:Y:S01]  /*95f0*/  FFMA R118, R118, UR7, -R14.reuse ;  /* 0x0000000776767c23 */ /* 0x100fe2000800080e */
[--C-:B------:R-:W-:Y:S01]  /*9600*/  FFMA R119, R119, UR7, -R14.reuse ;  /* 0x0000000777777c23 */ /* 0x100fe2000800080e */
[--C-:B------:R-:W-:Y:S01]  /*9610*/  FFMA R121, R121, UR7, -R11.reuse ;  /* 0x0000000779797c23 */ /* 0x100fe2000800080b */
[--C-:B------:R-:W-:Y:S01]  /*9620*/  FFMA R124, R124, UR7, -R11.reuse ;  /* 0x000000077c7c7c23 */ /* 0x100fe2000800080b */
[----:B------:R-:W-:Y:S01]  /*9630*/  @!P5 FMUL R34, R34, 0.5 ;  /* 0x3f0000002222d820 */ /* 0x000fe20000400000 */
[--C-:B------:R-:W-:Y:S01]  /*9640*/  FFMA R125, R125, UR7, -R11.reuse ;  /* 0x000000077d7d7c23 */ /* 0x100fe2000800080b */
[--C-:B------:R-:W-:Y:S01]  /*9650*/  FFMA R122, R122, UR7, -R14.reuse ;  /* 0x000000077a7a7c23 */ /* 0x100fe2000800080e */
[--C-:B------:R-:W-:Y:S01]  /*9660*/  FFMA R123, R123, UR7, -R14.reuse ;  /* 0x000000077b7b7c23 */ /* 0x100fe2000800080e */
[----:B------:R-:W2:Y:S01]  /*9670*/  MUFU.EX2 R23, R34 ;  /* 0x0000002200177308 */ /* 0x000ea20000000800 */
[----:B-1----:R-:W-:Y:S01]  /*9680*/  @!P6 FMUL R22, R22, R22 ;  /* 0x000000161616e220 */ /* 0x002fe20000400000 */
[----:B------:R-:W-:Y:S01]  /*9690*/  FSETP.GEU.AND P6, PT, R38, -126, PT ;  /* 0xc2fc00002600780b */ /* 0x000fe20003fce000 */
[--C-:B------:R-:W-:Y:S01]  /*96a0*/  FFMA R126, R126, UR7, -R14.reuse ;  /* 0x000000077e7e7c23 */ /* 0x100fe2000800080e */
[----:B------:R-:W-:Y:S01]  /*96b0*/  @!P4 FMUL R35, R35, 0.5 ;  /* 0x3f0000002323c820 */ /* 0x000fe20000400000 */
[--C-:B------:R-:W-:Y:S01]  /*96c0*/  FFMA R127, R127, UR7, -R14.reuse ;  /* 0x000000077f7f7c23 */ /* 0x100fe2000800080e */
[----:B------:R-:W-:Y:S01]  /*96d0*/  F2FP.BF16.F32.PACK_AB R30, R22, R21 ;  /* 0x00000015161e723e */ /* 0x000fe200000010ff */
[--C-:B------:R-:W-:Y:S01]  /*96e0*/  FFMA R128, R128, UR7, -R11.reuse ;  /* 0x0000000780807c23 */ /* 0x100fe2000800080b */
[--C-:B------:R-:W-:Y:S01]  /*96f0*/  FFMA R129, R129, UR7, -R11.reuse ;  /* 0x0000000781817c23 */ /* 0x100fe2000800080b */
[--C-:B------:R-:W-:Y:S01]  /*9700*/  FFMA R132, R132, UR7, -R11.reuse ;  /* 0x0000000784847c23 */ /* 0x100fe2000800080b */
[--C-:B------:R-:W-:Y:S01]  /*9710*/  FFMA R133, R133, UR7, -R11.reuse ;  /* 0x0000000785857c23 */ /* 0x100fe2000800080b */
[--C-:B------:R-:W-:Y:S01]  /*9720*/  FFMA R130, R130, UR7, -R14.reuse ;  /* 0x0000000782827c23 */ /* 0x100fe2000800080e */
[--C-:B------:R-:W-:Y:S01]  /*9730*/  FFMA R131, R131, UR7, -R14.reuse ;  /* 0x0000000783837c23 */ /* 0x100fe2000800080e */
[----:B------:R-:W-:Y:S01]  /*9740*/  FFMA R134, R134, UR7, -R14 ;  /* 0x0000000786867c23 */ /* 0x000fe2000800080e */
[--C-:B------:R-:W-:Y:S01]  /*9750*/  FFMA R136, R136, UR7, -R11.reuse ;  /* 0x0000000788887c23 */ /* 0x100fe2000800080b */
[----:B------:R-:W-:Y:S01]  /*9760*/  @!P6 FMUL R38, R38, 0.5 ;  /* 0x3f0000002626e820 */ /* 0x000fe20000400000 */
[----:B------:R-:W-:Y:S01]  /*9770*/  FFMA R137, R137, UR7, -R11 ;  /* 0x0000000789897c23 */ /* 0x000fe2000800080b */
[----:B--2---:R-:W-:Y:S01]  /*9780*/  @!P5 FMUL R23, R23, R23 ;  /* 0x000000171717d220 */ /* 0x004fe20000400000 */
[----:B------:R-:W-:Y:S01]  /*9790*/  FSETP.GEU.AND P5, PT, R39, -126, PT ;  /* 0xc2fc00002700780b */ /* 0x000fe20003fae000 */
[----:B------:R-:W-:Y:S01]  /*97a0*/  FFMA R12, R7, R248, R12 ;  /* 0x000000f8070c7223 */ /* 0x000fe2000000000c */
[----:B------:R-:W-:Y:S01]  /*97b0*/  FFMA R15, R10, R247, R15 ;  /* 0x000000f70a0f7223 */ /* 0x000fe2000000000f */
[--C-:B------:R-:W-:Y:S01]  /*97c0*/  FFMA R140, R140, UR7, -R11.reuse ;  /* 0x000000078c8c7c23 */ /* 0x100fe2000800080b */
[----:B------:R-:W-:Y:S01]  /*97d0*/  FFMA R149, R149, UR7, -R11 ;  /* 0x0000000795957c23 */ /* 0x000fe2000800080b */
[----:B------:R-:W-:Y:S01]  /*97e0*/  FADD R12, R12, R13 ;  /* 0x0000000d0c0c7221 */ /* 0x000fe20000000000 */
[----:B------:R-:W-:Y:S01]  /*97f0*/  FFMA R13, R141, UR7, -R11 ;  /* 0x000000078d0d7c23 */ /* 0x000fe2000800080b */
[----:B------:R-:W-:Y:S01]  /*9800*/  FADD R16, R15, R16 ;  /* 0x000000100f107221 */ /* 0x000fe20000000000 */
[--C-:B------:R-:W-:Y:S01]  /*9810*/  FFMA R15, R138, UR7, -R14.reuse ;  /* 0x000000078a0f7c23 */ /* 0x100fe2000800080e */
[----:B------:R-:W-:Y:S01]  /*9820*/  FADD R217, R12, R217 ;  /* 0x000000d90cd97221 */ /* 0x000fe20000000000 */
[--C-:B------:R-:W-:Y:S01]  /*9830*/  FFMA R146, R146, UR7, -R14.reuse ;  /* 0x0000000792927c23 */ /* 0x100fe2000800080e */
[----:B------:R-:W-:Y:S01]  /*9840*/  FADD R17, R16, R17 ;  /* 0x0000001110117221 */ /* 0x000fe20000000000 */
[----:B------:R-:W-:Y:S01]  /*9850*/  FFMA R16, R139, UR7, -R14 ;  /* 0x000000078b107c23 */ /* 0x000fe2000800080e */
[----:B------:R-:W-:Y:S01]  /*9860*/  @!P5 FMUL R39, R39, 0.5 ;  /* 0x3f0000002727d820 */ /* 0x000fe20000400000 */
[----:B------:R-:W-:Y:S01]  /*9870*/  FADD R216, R217, R216 ;  /* 0x000000d8d9d87221 */ /* 0x000fe20000000000 */
[----:B------:R-:W-:Y:S01]  /*9880*/  FADD R18, R17, R18 ;  /* 0x0000001211127221 */ /* 0x000fe20000000000 */
[--C-:B------:R-:W-:Y:S01]  /*9890*/  FFMA R17, R142, UR7, -R14.reuse ;  /* 0x000000078e117c23 */ /* 0x100fe2000800080e */
[--C-:B------:R-:W-:Y:S01]  /*98a0*/  FFMA R147, R147, UR7, -R14.reuse ;  /* 0x0000000793937c23 */ /* 0x100fe2000800080e */
[----:B------:R-:W-:Y:S01]  /*98b0*/  FADD R19, R216, R19 ;  /* 0x00000013d8137221 */ /* 0x000fe20000000000 */
[----:B------:R-:W-:Y:S01]  /*98c0*/  FFMA R151, R151, UR7, -R14 ;  /* 0x0000000797977c23 */ /* 0x000fe2000800080e */
[----:B------:R-:W-:-:S02]  /*98d0*/  SEL R225, R225, RZ, P3 ;  /* 0x000000ffe1e17207 */ /* 0x000fc40001800000 */
[----:B------:R-:W-:Y:S01]  /*98e0*/  FADD R20, R19, R20 ;  /* 0x0000001413147221 */ /* 0x000fe20000000000 */
[----:B------:R-:W-:-:S03]  /*98f0*/  FFMA R19, R144, UR7, -R11 ;  /* 0x0000000790137c23 */ /* 0x000fc6000800080b */
[----:B------:R-:W-:Y:S01]  /*9900*/  FADD R21, R20, R21 ;  /* 0x0000001514157221 */ /* 0x000fe20000000000 */
[----:B------:R-:W-:-:S03]  /*9910*/  FFMA R20, R145, UR7, -R11 ;  /* 0x0000000791147c23 */ /* 0x000fc6000800080b */
[----:B------:R-:W-:Y:S01]  /*9920*/  FADD R22, R21, R22 ;  /* 0x0000001615167221 */ /* 0x000fe20000000000 */
[----:B------:R-:W-:Y:S02]  /*9930*/  WARPGROUP.DEPBAR.LE gsb0, 0x0 ;  /* 0x00008000000079c5 */ /* 0x000fe40000010000 */
[----:B------:R-:W1:Y:S08]  /*9940*/  MUFU.EX2 R24, R35 ;  /* 0x0000002300187308 */ /* 0x000e700000000800 */
[----:B------:R-:W2:Y:S08]  /*9950*/  MUFU.EX2 R25, R38 ;  /* 0x0000002600197308 */ /* 0x000eb00000000800 */
[----:B------:R-:W3:Y:S01]  /*9960*/  MUFU.EX2 R26, R39 ;  /* 0x00000027001a7308 */ /* 0x000ee20000000800 */
[----:B-1----:R-:W-:Y:S01]  /*9970*/  @!P4 FMUL R24, R24, R24 ;  /* 0x000000181818c220 */ /* 0x002fe20000400000 */
[----:B------:R-:W-:-:S04]  /*9980*/  FSETP.GEU.AND P4, PT, R40, -126, PT ;  /* 0xc2fc00002800780b */ /* 0x000fc80003f8e000 */
[----:B------:R-:W-:Y:S01]  /*9990*/  F2FP.BF16.F32.PACK_AB R29, R24, R23 ;  /* 0x00000017181d723e */ /* 0x000fe200000010ff */
[----:B------:R-:W-:Y:S01]  /*99a0*/  FADD R23, R18, R23 ;  /* 0x0000001712177221 */ /* 0x000fe20000000000 */
[----:B------:R-:W-:Y:S01]  /*99b0*/  FFMA R18, R143, UR7, -R14 ;  /* 0x000000078f127c23 */ /* 0x000fe2000800080e */
[----:B--2---:R-:W-:Y:S01]  /*99c0*/  @!P6 FMUL R25, R25, R25 ;  /* 0x000000191919e220 */ /* 0x004fe20000400000 */
[----:B------:R-:W-:Y:S01]  /*99d0*/  FSETP.GEU.AND P6, PT, R41, -126, PT ;  /* 0xc2fc00002900780b */ /* 0x000fe20003fce000 */
[----:B------:R-:W-:-:S04]  /*99e0*/  FADD R24, R23, R24 ;  /* 0x0000001817187221 */ /* 0x000fc80000000000 */
[----:B------:R-:W-:Y:S01]  /*99f0*/  @!P4 FMUL R40, R40, 0.5 ;  /* 0x3f0000002828c820 */ /* 0x000fe20000400000 */
[----:B---3--:R-:W-:Y:S01]  /*9a00*/  @!P5 FMUL R26, R26, R26 ;  /* 0x0000001a1a1ad220 */ /* 0x008fe20000400000 */
[----:B------:R-:W-:Y:S02]  /*9a10*/  FSETP.GEU.AND P5, PT, R44, -126, PT ;  /* 0xc2fc00002c00780b */ /* 0x000fe40003fae000 */
[----:B------:R-:W1:Y:S02]  /*9a20*/  MUFU.EX2 R27, R40 ;  /* 0x00000028001b7308 */ /* 0x000e640000000800 */
[----:B------:R-:W-:Y:S02]  /*9a30*/  F2FP.BF16.F32.PACK_AB R31, R26, R25 ;  /* 0x000000191a1f723e */ /* 0x000fe400000010ff */
[----:B------:R-:W-:Y:S01]  /*9a40*/  @!P6 FMUL R41, R41, 0.5 ;  /* 0x3f0000002929e820 */ /* 0x000fe20000400000 */
[----:B------:R-:W-:Y:S01]  /*9a50*/  FADD R25, R24, R25 ;  /* 0x0000001918197221 */ /* 0x000fe20000000000 */
[----:B------:R-:W-:-:S03]  /*9a60*/  WARPGROUP.ARRIVE ;  /* 0x00000000000079c5 */ /* 0x000fc60000000000 */
[----:B------:R-:W-:Y:S02]  /*9a70*/  FADD R26, R25, R26 ;  /* 0x0000001a191a7221 */ /* 0x000fe40000000000 */
[----:B------:R-:W-:Y:S01]  /*9a80*/  @!P5 FMUL R44, R44, 0.5 ;  /* 0x3f0000002c2cd820 */ /* 0x000fe20000400000 */
[----:B------:R-:W-:Y:S01]  /*9a90*/  HGMMA.64x128x16.F32.BF16 R152, R28, gdesc[UR8].tnspB, R152, gsb0 ;  /* 0x41e000081c987df0 */ /* 0x000fe20008001898 */
[----:B------:R-:W-:Y:S01]  /*9aa0*/  UMOV UR10, UR8 ;  /* 0x00000008000a7c82 */ /* 0x000fe20008000000 */
[----:B------:R-:W-:Y:S01]  /*9ab0*/  UMOV UR11, 0x40000040 ;  /* 0x40000040000b7882 */ /* 0x000fe20000000000 */
[----:B------:R-:W-:Y:S01]  /*9ac0*/  UIADD3 UR8, UR6, 0x180, URZ ;  /* 0x0000018006087890 */ /* 0x000fe2000fffe03f */
[----:B-1----:R-:W-:Y:S01]  /*9ad0*/  @!P4 FMUL R27, R27, R27 ;  /* 0x0000001b1b1bc220 */ /* 0x002fe20000400000 */
[----:B------:R-:W-:-:S13]  /*9ae0*/  FSETP.GEU.AND P4, PT, R45, -126, PT ;  /* 0xc2fc00002d00780b */ /* 0x000fda0003f8e000 */
[----:B------:R-:W-:Y:S01]  /*9af0*/  @!P4 FMUL R45, R45, 0.5 ;  /* 0x3f0000002d2dc820 */ /* 0x000fe20000400000 */
        /* <DEDUP_REMOVED lines=8> */
[----:B--2---:R-:W-:Y:S01]  /*9b80*/  @!P5 FMUL R29, R29, R29 ;  /* 0x0000001d1d1dd220 */ /* 0x004fe20000400000 */
[----:B------:R-:W-:Y:S02]  /*9b90*/  FSETP.GEU.AND P5, PT, R43, -126, PT ;  /* 0xc2fc00002b00780b */ /* 0x000fe40003fae000 */
[----:B------:R-:W-:-:S04]  /*9ba0*/  FADD R28, R27, R28 ;  /* 0x0000001c1b1c7221 */ /* 0x000fc80000000000 */
[----:B------:R-:W-:Y:S01]  /*9bb0*/  @!P6 FMUL R42, R42, 0.5 ;  /* 0x3f0000002a2ae820 */ /* 0x000fe20000400000 */
[----:B---3--:R-:W-:Y:S01]  /*9bc0*/  @!P4 FMUL R30, R30, R30 ;  /* 0x0000001e1e1ec220 */ /* 0x008fe20000400000 */
[----:B------:R-:W-:Y:S02]  /*9bd0*/  FSETP.GEU.AND P4, PT, R46, -126, PT ;  /* 0xc2fc00002e00780b */ /* 0x000fe40003f8e000 */
[----:B------:R-:W1:Y:S02]  /*9be0*/  MUFU.EX2 R31, R42 ;  /* 0x0000002a001f7308 */ /* 0x000e640000000800 */
[----:B------:R-:W-:Y:S01]  /*9bf0*/  F2FP.BF16.F32.PACK_AB R34, R30, R29 ;  /* 0x0000001d1e22723e */ /* 0x000fe200000010ff */
[----:B------:R-:W-:Y:S01]  /*9c00*/  @!P5 FMUL R43, R43, 0.5 ;  /* 0x3f0000002b2bd820 */ /* 0x000fe20000400000 */
[----:B------:R-:W-:-:S04]  /*9c10*/  FADD R29, R28, R29 ;  /* 0x0000001d1c1d7221 */ /* 0x000fc80000000000 */
[----:B------:R-:W2:Y:S01]  /*9c20*/  MUFU.EX2 R219, R43 ;  /* 0x0000002b00db7308 */ /* 0x000ea20000000800 */
[----:B------:R-:W-:Y:S02]  /*9c30*/  FADD R29, R29, R30 ;  /* 0x0000001e1d1d7221 */ /* 0x000fe40000000000 */
[----:B------:R-:W-:-:S05]  /*9c40*/  @!P4 FMUL R46, R46, 0.5 ;  /* 0x3f0000002e2ec820 */ /* 0x000fca0000400000 */
[----:B------:R-:W3:Y:S01]  /*9c50*/  MUFU.EX2 R220, R46 ;  /* 0x0000002e00dc7308 */ /* 0x000ee20000000800 */
[----:B-1----:R-:W-:Y:S01]  /*9c60*/  @!P6 FMUL R31, R31, R31 ;  /* 0x0000001f1f1fe220 */ /* 0x002fe20000400000 */
[----:B------:R-:W-:-:S03]  /*9c70*/  FSETP.GEU.AND P6, PT, R47, -126, PT ;  /* 0xc2fc00002f00780b */ /* 0x000fc60003fce000 */
[----:B------:R-:W-:Y:S01]  /*9c80*/  FADD R26, R26, R31 ;  /* 0x0000001f1a1a7221 */ /* 0x000fe20000000000 */
[----:B--2---:R-:W-:Y:S01]  /*9c90*/  @!P5 FMUL R219, R219, R219 ;  /* 0x000000dbdbdbd220 */ /* 0x004fe20000400000 */
[----:B------:R-:W-:-:S04]  /*9ca0*/  FSETP.GEU.AND P5, PT, R48, -126, PT ;  /* 0xc2fc00003000780b */ /* 0x000fc80003fae000 */
[----:B------:R-:W-:-:S04]  /*9cb0*/  F2FP.BF16.F32.PACK_AB R33, R219, R31 ;  /* 0x0000001fdb21723e */ /* 0x000fc800000010ff */
[----:B------:R-:W-:Y:S01]  /*9cc0*/  @!P6 FMUL R47, R47, 0.5 ;  /* 0x3f0000002f2fe820 */ /* 0x000fe20000400000 */
[----:B------:R-:W-:Y:S01]  /*9cd0*/  FADD R219, R26, R219 ;  /* 0x000000db1adb7221 */ /* 0x000fe20000000000 */
[----:B---3--:R-:W-:Y:S01]  /*9ce0*/  @!P4 FMUL R220, R220, R220 ;  /* 0x000000dcdcdcc220 */ /* 0x008fe20000400000 */
[----:B------:R-:W-:Y:S01]  /*9cf0*/  FSETP.GEU.AND P4, PT, R49, -126, PT ;  /* 0xc2fc00003100780b */ /* 0x000fe20003f8e000 */
[----:B------:R-:W1:Y:S01]  /*9d00*/  MUFU.EX2 R221, R47 ;  /* 0x0000002f00dd7308 */ /* 0x000e620000000800 */
[----:B------:R-:W-:-:S07]  /*9d10*/  @!P5 FMUL R48, R48, 0.5 ;  /* 0x3f0000003030d820 */ /* 0x000fce0000400000 */
[----:B------:R-:W2:Y:S04]  /*9d20*/  MUFU.EX2 R222, R48 ;  /* 0x0000003000de7308 */ /* 0x000ea80000000800 */
[----:B------:R-:W-:Y:S01]  /*9d30*/  @!P4 FMUL R49, R49, 0.5 ;  /* 0x3f0000003131c820 */ /* 0x000fe20000400000 */
[----:B-1----:R-:W-:Y:S01]  /*9d40*/  @!P6 FMUL R221, R221, R221 ;  /* 0x000000dddddde220 */ /* 0x002fe20000400000 */
[----:B------:R-:W-:-:S04]  /*9d50*/  FSETP.GEU.AND P6, PT, R52, -126, PT ;  /* 0xc2fc00003400780b */ /* 0x000fc80003fce000 */
[----:B------:R-:W-:Y:S01]  /*9d60*/  F2FP.BF16.F32.PACK_AB R35, R221, R220 ;  /* 0x000000dcdd23723e */ /* 0x000fe200000010ff */
[----:B------:R-:W-:Y:S01]  /*9d70*/  FADD R220, R219, R220 ;  /* 0x000000dcdbdc7221 */ /* 0x000fe20000000000 */
[----:B--2---:R-:W-:Y:S02]  /*9d80*/  @!P5 FMUL R222, R222, R222 ;  /* 0x000000dededed220 */ /* 0x004fe40000400000 */
[----:B------:R-:W-:Y:S01]  /*9d90*/  WARPGROUP.ARRIVE ;  /* 0x00000000000079c5 */ /* 0x000fe20000000000 */
[----:B------:R-:W-:Y:S01]  /*9da0*/  FSETP.GEU.AND P5, PT, R53, -126, PT ;  /* 0xc2fc00003500780b */ /* 0x000fe20003fae000 */
[----:B------:R-:W-:Y:S01]  /*9db0*/  FADD R220, R220, R221 ;  /* 0x000000dddcdc7221 */ /* 0x000fe20000000000 */
[----:B------:R-:W-:Y:S02]  /*9dc0*/  FADD R29, R29, R222 ;  /* 0x000000de1d1d7221 */ /* 0x000fe40000000000 */
[----:B------:R-:W-:Y:S01]  /*9dd0*/  @!P6 FMUL R52, R52, 0.5 ;  /* 0x3f0000003434e820 */ /* 0x000fe20000400000 */
[----:B------:R-:W-:Y:S01]  /*9de0*/  HGMMA.64x128x16.F32.BF16 R152, R32, gdesc[UR8].tnspB, R152, gsb0 ;  /* 0x41e0000820987df0 */ /* 0x000fe20008001898 */
[----:B------:R-:W-:Y:S01]  /*9df0*/  UMOV UR10, UR8 ;  /* 0x00000008000a7c82 */ /* 0x000fe20008000000 */
[----:B------:R-:W-:Y:S01]  /*9e00*/  UMOV UR11, 0x40000040 ;  /* 0x40000040000b7882 */ /* 0x000fe20000000000 */
[----:B------:R-:W-:-:S05]  /*9e10*/  UIADD3 UR8, UR6, 0x200, URZ ;  /* 0x0000020006087890 */ /* 0x000fca000fffe03f */
[----:B------:R-:W-:Y:S01]  /*9e20*/  @!P5 FMUL R53, R53, 0.5 ;  /* 0x3f0000003535d820 */ /* 0x000fe20000400000 */
[----:B------:R-:W-:Y:S02]  /*9e30*/  WARPGROUP.DEPBAR.LE gsb0, 0x0 ;  /* 0x00008000000079c5 */ /* 0x000fe40000010000 */
[----:B------:R-:W1:Y:S08]  /*9e40*/  MUFU.EX2 R32, R49 ;  /* 0x0000003100207308 */ /* 0x000e700000000800 */
[----:B------:R2:W3:Y:S08]  /*9e50*/  MUFU.EX2 R33, R52 ;  /* 0x0000003400217308 */ /* 0x0004f00000000800 */
[----:B------:R-:W4:Y:S01]  /*9e60*/  MUFU.EX2 R34, R53 ;  /* 0x0000003500227308 */ /* 0x000f220000000800 */
[----:B-1----:R-:W-:Y:S01]  /*9e70*/  @!P4 FMUL R32, R32, R32 ;  /* 0x000000202020c220 */ /* 0x002fe20000400000 */
[----:B------:R-:W-:Y:S01]  /*9e80*/  FSETP.GEU.AND P4, PT, R50, -126, PT ;  /* 0xc2fc00003200780b */ /* 0x000fe20003f8e000 */
[----:B--2---:R-:W-:-:S03]  /*9e90*/  FFMA R52, R87, UR7, -R14 ;  /* 0x0000000757347c23 */ /* 0x004fc6000800080e */
[----:B------:R-:W-:Y:S01]  /*9ea0*/  F2FP.BF16.F32.PACK_AB R36, R32, R222 ;  /* 0x000000de2024723e */ /* 0x000fe200000010ff */
[----:B------:R-:W-:Y:S01]  /*9eb0*/  FADD R32, R29, R32 ;  /* 0x000000201d207221 */ /* 0x000fe20000000000 */
[----:B---3--:R-:W-:Y:S01]  /*9ec0*/  @!P6 FMUL R33, R33, R33 ;  /* 0x000000212121e220 */ /* 0x008fe20000400000 */
[----:B------:R-:W-:-:S06]  /*9ed0*/  FSETP.GEU.AND P6, PT, R51, -126, PT ;  /* 0xc2fc00003300780b */ /* 0x000fcc0003fce000 */
[----:B------:R-:W-:Y:S01]  /*9ee0*/  @!P4 FMUL R50, R50, 0.5 ;  /* 0x3f0000003232c820 */ /* 0x000fe20000400000 */
[----:B----4-:R-:W-:Y:S01]  /*9ef0*/  @!P5 FMUL R34, R34, R34 ;  /* 0x000000222222d220 */ /* 0x010fe20000400000 */
        /* <DEDUP_REMOVED lines=21> */
[----:B------:R2:W3:Y:S04]  /*a050*/  MUFU.EX2 R230, R56 ;  /* 0x0000003800e67308 */ /* 0x0004e80000000800 */
[----:B------:R-:W-:Y:S01]  /*a060*/  @!P5 FMUL R57, R57, 0.5 ;  /* 0x3f0000003939d820 */ /* 0x000fe20000400000 */
[----:B-1----:R-:W-:Y:S01]  /*a070*/  @!P4 FMUL R229, R229, R229 ;  /* 0x000000e5e5e5c220 */ /* 0x002fe20000400000 */
[----:B------:R-:W-:Y:S01]  /*a080*/  FSETP.GEU.AND P4, PT, R60, -126, PT ;  /* 0xc2fc00003c00780b */ /* 0x000fe20003f8e000 */
[----:B--2---:R-:W-:-:S03]  /*a090*/  FFMA R56, R91, UR7, -R14 ;  /* 0x000000075b387c23 */ /* 0x004fc6000800080e */
[----:B------:R-:W-:Y:S01]  /*a0a0*/  F2FP.BF16.F32.PACK_AB R39, R229, R228 ;  /* 0x000000e4e527723e */ /* 0x000fe200000010ff */
[----:B------:R-:W-:Y:S01]  /*a0b0*/  FADD R228, R227, R228 ;  /* 0x000000e4e3e47221 */ /* 0x000fe20000000000 */
[----:B---3--:R-:W-:Y:S02]  /*a0c0*/  @!P6 FMUL R230, R230, R230 ;  /* 0x000000e6e6e6e220 */ /* 0x008fe40000400000 */
        /* <DEDUP_REMOVED lines=12> */
[----:B------:R-:W2:Y:S08]  /*a190*/  MUFU.EX2 R38, R60 ;  /* 0x0000003c00267308 */ /* 0x000eb00000000800 */
[----:B------:R-:W3:Y:S01]  /*a1a0*/  MUFU.EX2 R37, R61 ;  /* 0x0000003d00257308 */ /* 0x000ee20000000800 */
[----:B-1----:R-:W-:Y:S01]  /*a1b0*/  @!P5 FMUL R36, R36, R36 ;  /* 0x000000242424d220 */ /* 0x002fe20000400000 */
[----:B------:R-:W-:-:S03]  /*a1c0*/  FSETP.GEU.AND P5, PT, R58, -126, PT ;  /* 0xc2fc00003a00780b */ /* 0x000fc60003fae000 */
[----:B------:R-:W-:Y:S01]  /*a1d0*/  FADD R33, R33, R36 ;  /* 0x0000002421217221 */ /* 0x000fe20000000000 */
[----:B------:R-:W-:Y:S01]  /*a1e0*/  F2FP.BF16.F32.PACK_AB R40, R36, R230 ;  /* 0x000000e62428723e */ /* 0x000fe200000010ff */
[----:B--2---:R-:W-:Y:S01]  /*a1f0*/  @!P4 FMUL R38, R38, R38 ;  /* 0x000000262626c220 */ /* 0x004fe20000400000 */
[----:B------:R-:W-:-:S07]  /*a200*/  FSETP.GEU.AND P4, PT, R59, -126, PT ;  /* 0xc2fc00003b00780b */ /* 0x000fce0003f8e000 */
        /* <DEDUP_REMOVED lines=49> */
[----:B------:R-:W-:-:S06]  /*a520*/  FSETP.GEU.AND P5, PT, R67, -126, PT ;  /* 0xc2fc00004300780b */ /* 0x000fcc0003fae000 */
        /* <DEDUP_REMOVED lines=32> */
[----:B------:R-:W-:-:S03]  /*a730*/  FADD R236, R236, R237 ;  /* 0x000000edecec7221 */ /* 0x000fc60000000000 */
        /* <DEDUP_REMOVED lines=18> */
[----:B------:R-:W-:Y:S01]  /*a860*/  FADD R45, R45, R44 ;  /* 0x0000002c2d2d7221 */ /* 0x000fe20000000000 */
[----:B---3--:R-:W-:Y:S01]  /*a870*/  @!P5 FMUL R46, R46, R46 ;  /* 0x0000002e2e2ed220 */ /* 0x008fe20000400000 */
[----:B------:R-:W-:Y:S01]  /*a880*/  FSETP.GEU.AND P5, PT, R78, -126, PT ;  /* 0xc2fc00004e00780b */ /* 0x000fe20003fae000 */
[----:B------:R-:W1:Y:S02]  /*a890*/  MUFU.EX2 R47, R74 ;  /* 0x0000004a002f7308 */ /* 0x000e640000000800 */
[----:B------:R-:W-:Y:S01]  /*a8a0*/  FADD R45, R45, R46 ;  /* 0x0000002e2d2d7221 */ /* 0x000fe20000000000 */
[----:B------:R-:W-:Y:S01]  /*a8b0*/  F2FP.BF16.F32.PACK_AB R50, R46, R44 ;  /* 0x0000002c2e32723e */ /* 0x000fe200000010ff */
[----:B------:R-:W-:-:S04]  /*a8c0*/  @!P6 FMUL R75, R75, 0.5 ;  /* 0x3f0000004b4be820 */ /* 0x000fc80000400000 */
[----:B------:R-:W2:Y:S04]  /*a8d0*/  MUFU.EX2 R239, R75 ;  /* 0x0000004b00ef7308 */ /* 0x000ea80000000800 */
[----:B------:R-:W-:-:S04]  /*a8e0*/  @!P5 FMUL R78, R78, 0.5 ;  /* 0x3f0000004e4ed820 */ /* 0x000fc80000400000 */
        /* <DEDUP_REMOVED lines=34> */
[----:B------:R-:W-:Y:S01]  /*ab10*/  FSETP.GEU.AND P5, PT, R82, -126, PT ;  /* 0xc2fc00005200780b */ /* 0x000fe20003fae000 */
[----:B--2---:R-:W-:Y:S01]  /*ab20*/  @!P4 FMUL R48, R48, R48 ;  /* 0x000000303030c220 */ /* 0x004fe20000400000 */
[----:B------:R-:W-:-:S11]  /*ab30*/  FSETP.GEU.AND P4, PT, R83, -126, PT ;  /* 0xc2fc00005300780b */ /* 0x000fd60003f8e000 */
[----:B------:R-:W-:Y:S01]  /*ab40*/  @!P5 FMUL R82, R82, 0.5 ;  /* 0x3f0000005252d820 */ /* 0x000fe20000400000 */
[----:B---3--:R-:W-:Y:S01]  /*ab50*/  @!P6 FMUL R51, R51, R51 ;  /* 0x000000333333e220 */ /* 0x008fe20000400000 */
[----:B------:R-:W-:Y:S02]  /*ab60*/  FSETP.GEU.AND P6, PT, R86, -126, PT ;  /* 0xc2fc00005600780b */ /* 0x000fe40003fce000 */
[----:B------:R-:W1:Y:S02]  /*ab70*/  MUFU.EX2 R50, R82 ;  /* 0x0000005200327308 */ /* 0x000e640000000800 */
[----:B------:R-:W-:Y:S01]  /*ab80*/  F2FP.BF16.F32.PACK_AB R54, R51, R48 ;  /* 0x000000303336723e */ /* 0x000fe200000010ff */
[----:B------:R-:W-:-:S05]  /*ab90*/  @!P4 FMUL R83, R83, 0.5 ;  /* 0x3f0000005353c820 */ /* 0x000fca0000400000 */
[----:B------:R-:W2:Y:S03]  /*aba0*/  MUFU.EX2 R85, R83 ;  /* 0x0000005300557308 */ /* 0x000ea60000000800 */
[----:B------:R-:W-:-:S05]  /*abb0*/  @!P6 FMUL R86, R86, 0.5 ;  /* 0x3f0000005656e820 */ /* 0x000fca0000400000 */
[----:B------:R-:W3:Y:S01]  /*abc0*/  MUFU.EX2 R84, R86 ;  /* 0x0000005600547308 */ /* 0x000ee20000000800 */
[----:B-1----:R-:W-:Y:S01]  /*abd0*/  @!P5 FMUL R50, R50, R50 ;  /* 0x000000323232d220 */ /* 0x002fe20000400000 */
[----:B------:R-:W-:Y:S01]  /*abe0*/  FSETP.GEU.AND P5, PT, R52, -126, PT ;  /* 0xc2fc00003400780b */ /* 0x000fe20003fae000 */
[----:B--2---:R-:W-:Y:S01]  /*abf0*/  @!P4 FMUL R85, R85, R85 ;  /* 0x000000555555c220 */ /* 0x004fe20000400000 */
[----:B------:R-:W-:-:S04]  /*ac00*/  FSETP.GEU.AND P4, PT, R88, -126, PT ;  /* 0xc2fc00005800780b */ /* 0x000fc80003f8e000 */
[----:B------:R-:W-:-:S07]  /*ac10*/  F2FP.BF16.F32.PACK_AB R53, R85, R50 ;  /* 0x000000325535723e */ /* 0x000fce00000010ff */
[----:B------:R-:W-:Y:S01]  /*ac20*/  @!P5 FMUL R52, R52, 0.5 ;  /* 0x3f0000003434d820 */ /* 0x000fe20000400000 */
[----:B------:R-:W-:Y:S01]  /*ac30*/  FADD R50, R241, R50 ;  /* 0x00000032f1327221 */ /* 0x000fe20000000000 */
[----:B---3--:R-:W-:Y:S01]  /*ac40*/  @!P6 FMUL R84, R84, R84 ;  /* 0x000000545454e220 */ /* 0x008fe20000400000 */
[----:B------:R-:W-:Y:S01]  /*ac50*/  FSETP.GEU.AND P6, PT, R89, -126, PT ;  /* 0xc2fc00005900780b */ /* 0x000fe20003fce000 */
[----:B------:R1:W2:Y:S01]  /*ac60*/  MUFU.EX2 R87, R52 ;  /* 0x0000003400577308 */ /* 0x0002a20000000800 */
[----:B------:R-:W-:Y:S01]  /*ac70*/  FADD R85, R50, R85 ;  /* 0x0000005532557221 */ /* 0x000fe20000000000 */
[----:B------:R-:W-:-:S06]  /*ac80*/  @!P4 FMUL R88, R88, 0.5 ;  /* 0x3f0000005858c820 */ /* 0x000fcc0000400000 */
[----:B------:R-:W3:Y:S01]  /*ac90*/  MUFU.EX2 R86, R88 ;  /* 0x0000005800567308 */ /* 0x000ee20000000800 */
[----:B-1----:R-:W-:Y:S01]  /*aca0*/  F2FP.BF16.F32.PACK_AB R52, R49, R242 ;  /* 0x000000f23134723e */ /* 0x002fe200000010ff */
[----:B------:R-:W-:Y:S02]  /*acb0*/  FADD R242, R45, R242 ;  /* 0x000000f22df27221 */ /* 0x000fe40000000000 */
[----:B------:R-:W-:Y:S02]  /*acc0*/  @!P6 FMUL R89, R89, 0.5 ;  /* 0x3f0000005959e820 */ /* 0x000fe40000400000 */
[----:B------:R-:W-:Y:S01]  /*acd0*/  FADD R49, R242, R49 ;  /* 0x00000031f2317221 */ /* 0x000fe20000000000 */
[----:B--2---:R-:W-:Y:S01]  /*ace0*/  @!P5 FMUL R87, R87, R87 ;  /* 0x000000575757d220 */ /* 0x004fe20000400000 */
[----:B------:R-:W-:Y:S02]  /*acf0*/  FSETP.GEU.AND P5, PT, R92, -126, PT ;  /* 0xc2fc00005c00780b */ /* 0x000fe40003fae000 */
[----:B------:R-:W-:-:S02]  /*ad00*/  FADD R48, R49, R48 ;  /* 0x0000003031307221 */ /* 0x000fc40000000000 */
[----:B------:R-:W-:Y:S01]  /*ad10*/  F2FP.BF16.F32.PACK_AB R55, R87, R84 ;  /* 0x000000545737723e */ /* 0x000fe200000010ff */
[----:B------:R-:W-:Y:S01]  /*ad20*/  FADD R84, R85, R84 ;  /* 0x0000005455547221 */ /* 0x000fe20000000000 */
[----:B------:R-:W-:Y:S01]  /*ad30*/  FADD R51, R48, R51 ;  /* 0x0000003330337221 */ /* 0x000fe20000000000 */
[----:B---3--:R-:W-:Y:S01]  /*ad40*/  @!P4 FMUL R86, R86, R86 ;  /* 0x000000565656c220 */ /* 0x008fe20000400000 */
        /* <DEDUP_REMOVED lines=23> */
[----:B------:R2:W3:Y:S03]  /*aec0*/  MUFU.EX2 R89, R56 ;  /* 0x0000003800597308 */ /* 0x0004e60000000800 */
[----:B------:R-:W-:-:S05]  /*aed0*/  @!P4 FMUL R94, R94, 0.5 ;  /* 0x3f0000005e5ec820 */ /* 0x000fca0000400000 */
[----:B------:R-:W4:Y:S01]  /*aee0*/  MUFU.EX2 R91, R94 ;  /* 0x0000005e005b7308 */ /* 0x000f220000000800 */
[----:B-1----:R-:W-:Y:S01]  /*aef0*/  @!P6 FMUL R54, R54, R54 ;  /* 0x000000363636e220 */ /* 0x002fe20000400000 */
[----:B------:R-:W-:Y:S02]  /*af00*/  FSETP.GEU.AND P6, PT, R95, -126, PT ;  /* 0xc2fc00005f00780b */ /* 0x000fe40003fce000 */
[----:B--2---:R-:W-:Y:S01]  /*af10*/  F2FP.BF16.F32.PACK_AB R56, R53, R86 ;  /* 0x000000563538723e */ /* 0x004fe200000010ff */
[----:B------:R-:W-:Y:S01]  /*af20*/  FADD R86, R51, R86 ;  /* 0x0000005633567221 */ /* 0x000fe20000000000 */
[----:B---3--:R-:W-:Y:S01]  /*af30*/  @!P5 FMUL R89, R89, R89 ;  /* 0x000000595959d220 */ /* 0x008fe20000400000 */
[----:B------:R-:W-:Y:S02]  /*af40*/  FSETP.GEU.AND P5, PT, R96, -126, PT ;  /* 0xc2fc00006000780b */ /* 0x000fe40003fae000 */
[----:B------:R-:W-:Y:S02]  /*af50*/  FADD R53, R86, R53 ;  /* 0x0000003556357221 */ /* 0x000fe40000000000 */
[----:B------:R-:W-:-:S04]  /*af60*/  F2FP.BF16.F32.PACK_AB R57, R89, R54 ;  /* 0x000000365939723e */ /* 0x000fc800000010ff */
[----:B------:R-:W-:Y:S01]  /*af70*/  @!P6 FMUL R95, R95, 0.5 ;  /* 0x3f0000005f5fe820 */ /* 0x000fe20000400000 */
[----:B------:R-:W-:Y:S01]  /*af80*/  FADD R54, R87, R54 ;  /* 0x0000003657367221 */ /* 0x000fe20000000000 */
[----:B----4-:R-:W-:Y:S01]  /*af90*/  @!P4 FMUL R91, R91, R91 ;  /* 0x0000005b5b5bc220 */ /* 0x010fe20000400000 */
[----:B------:R-:W-:Y:S01]  /*afa0*/  FSETP.GEU.AND P4, PT, R97, -126, PT ;  /* 0xc2fc00006100780b */ /* 0x000fe20003f8e000 */
[----:B------:R-:W1:Y:S01]  /*afb0*/  MUFU.EX2 R88, R95 ;  /* 0x0000005f00587308 */ /* 0x000e620000000800 */
[----:B------:R-:W-:Y:S01]  /*afc0*/  FADD R54, R54, R89 ;  /* 0x0000005936367221 */ /* 0x000fe20000000000 */
[----:B------:R-:W-:Y:S01]  /*afd0*/  FADD R52, R53, R52 ;  /* 0x0000003435347221 */ /* 0x000fe20000000000 */
[----:B------:R-:W-:-:S03]  /*afe0*/  @!P5 FMUL R96, R96, 0.5 ;  /* 0x3f0000006060d820 */ /* 0x000fc60000400000 */
[----:B------:R-:W-:Y:S02]  /*aff0*/  FADD R55, R52, R55 ;  /* 0x0000003734377221 */ /* 0x000fe40000000000 */
        /* <DEDUP_REMOVED lines=37> */
[----:B------:R3:W4:Y:S01]  /*b250*/  MUFU.EX2 R92, R102 ;  /* 0x00000066005c7308 */ /* 0x0007220000000800 */
[----:B-1----:R-:W-:Y:S01]  /*b260*/  @!P4 FMUL R58, R58, R58 ;  /* 0x0000003a3a3ac220 */ /* 0x002fe20000400000 */
[----:B------:R-:W-:Y:S01]  /*b270*/  FSETP.GEU.AND P4, PT, R103, -126, PT ;  /* 0xc2fc00006700780b */ /* 0x000fe20003f8e000 */
[----:B--2---:R-:W-:Y:S01]  /*b280*/  @!P6 FMUL R93, R93, R93 ;  /* 0x0000005d5d5de220 */ /* 0x004fe20000400000 */
[----:B------:R-:W-:Y:S01]  /*b290*/  FSETP.GEU.AND P6, PT, R104, -126, PT ;  /* 0xc2fc00006800780b */ /* 0x000fe20003fce000 */
[--C-:B---3--:R-:W-:Y:S01]  /*b2a0*/  FFMA R102, R120, UR7, -R11.reuse ;  /* 0x0000000778667c23 */ /* 0x108fe2000800080b */
[----:B------:R-:W-:Y:S02]  /*b2b0*/  FFMA R11, R148, UR7, -R11 ;  /* 0x00000007940b7c23 */ /* 0x000fe4000800080b */
[----:B------:R-:W-:-:S07]  /*b2c0*/  F2FP.BF16.F32.PACK_AB R61, R93, R58 ;  /* 0x0000003a5d3d723e */ /* 0x000fce00000010ff */
[----:B------:R-:W-:Y:S01]  /*b2d0*/  @!P4 FMUL R103, R103, 0.5 ;  /* 0x3f0000006767c820 */ /* 0x000fe20000400000 */
[----:B------:R-:W-:Y:S01]  /*b2e0*/  FADD R58, R91, R58 ;  /* 0x0000003a5b3a7221 */ /* 0x000fe20000000000 */
[----:B----4-:R-:W-:Y:S01]  /*b2f0*/  @!P5 FMUL R92, R92, R92 ;  /* 0x0000005c5c5cd220 */ /* 0x010fe20000400000 */
[----:B------:R-:W-:Y:S01]  /*b300*/  FSETP.GEU.AND P5, PT, R105, -126, PT ;  /* 0xc2fc00006900780b */ /* 0x000fe20003fae000 */
[----:B------:R-:W1:Y:S01]  /*b310*/  MUFU.EX2 R95, R103 ;  /* 0x00000067005f7308 */ /* 0x000e620000000800 */
[----:B------:R-:W-:Y:S01]  /*b320*/  FADD R93, R58, R93 ;  /* 0x0000005d3a5d7221 */ /* 0x000fe20000000000 */
[----:B------:R-:W-:-:S06]  /*b330*/  @!P6 FMUL R104, R104, 0.5 ;  /* 0x3f0000006868e820 */ /* 0x000fcc0000400000 */
        /* <DEDUP_REMOVED lines=51> */
[--C-:B-1----:R-:W-:Y:S01]  /*b670*/  FFMA R111, R135, UR7, -R14.reuse ;  /* 0x00000007876f7c23 */ /* 0x102fe2000800080e */
[----:B------:R-:W-:Y:S01]  /*b680*/  FFMA R14, R150, UR7, -R14 ;  /* 0x00000007960e7c23 */ /* 0x000fe2000800080e */
[----:B------:R-:W-:Y:S01]  /*b690*/  UMOV UR7, 0x40000040 ;  /* 0x4000004000077882 */ /* 0x000fe20000000000 */
[----:B------:R-:W-:Y:S01]  /*b6a0*/  @!P6 FMUL R113, R113, 0.5 ;  /* 0x3f0000007171e820 */ /* 0x000fe20000400000 */
[----:B--2---:R-:W-:Y:S01]  /*b6b0*/  @!P5 FMUL R97, R97, R97 ;  /* 0x000000616161d220 */ /* 0x004fe20000400000 */
[----:B------:R-:W-:-:S04]  /*b6c0*/  FSETP.GEU.AND P5, PT, R116, -126, PT ;  /* 0xc2fc00007400780b */ /* 0x000fc80003fae000 */
[----:B------:R-:W-:Y:S01]  /*b6d0*/  F2FP.BF16.F32.PACK_AB R67, R97, R96 ;  /* 0x000000606143723e */ /* 0x000fe200000010ff */
[----:B------:R-:W-:Y:S01]  /*b6e0*/  FADD R96, R99, R96 ;  /* 0x0000006063607221 */ /* 0x000fe20000000000 */
[----:B---3--:R-:W-:Y:S02]  /*b6f0*/  @!P4 FMUL R98, R98, R98 ;  /* 0x000000626262c220 */ /* 0x008fe40000400000 */
        /* <DEDUP_REMOVED lines=48> */
[----:B------:R-:W-:-:S03]  /*ba00*/  FADD R100, R101, R100 ;  /* 0x0000006465647221 */ /* 0x000fc60000000000 */
[----:B------:R-:W-:Y:S01]  /*ba10*/  WARPGROUP.ARRIVE ;  /* 0x00000000000079c5 */ /* 0x000fe20000000000 */
[----:B--2---:R-:W-:Y:S01]  /*ba20*/  @!P5 FMUL R102, R102, R102 ;  /* 0x000000666666d220 */ /* 0x004fe20000400000 */
[----:B------:R-:W-:Y:S01]  /*ba30*/  FSETP.GEU.AND P5, PT, R125, -126, PT ;  /* 0xc2fc00007d00780b */ /* 0x000fe20003fae000 */
[----:B------:R-:W-:Y:S02]  /*ba40*/  FADD R103, R100, R103 ;  /* 0x0000006764677221 */ /* 0x000fe40000000000 */
[----:B------:R-:W-:Y:S01]  /*ba50*/  @!P6 FMUL R124, R124, 0.5 ;  /* 0x3f0000007c7ce820 */ /* 0x000fe20000400000 */
[----:B------:R-:W-:Y:S01]  /*ba60*/  HGMMA.64x128x16.F32.BF16 R152, R68, gdesc[UR8].tnspB, R152, gsb0 ;  /* 0x41e0000844987df0 */ /* 0x000fe20008001898 */
[----:B------:R-:W-:Y:S01]  /*ba70*/  UMOV UR10, UR8 ;  /* 0x00000008000a7c82 */ /* 0x000fe20008000000 */
[----:B------:R-:W-:Y:S01]  /*ba80*/  UMOV UR11, 0x40000040 ;  /* 0x40000040000b7882 */ /* 0x000fe20000000000 */
[----:B------:R-:W-:-:S06]  /*ba90*/  UIADD3 UR8, UR6, 0x680, URZ ;  /* 0x0000068006087890 */ /* 0x000fcc000fffe03f */
        /* <DEDUP_REMOVED lines=49> */
[----:B------:R-:W-:Y:S02]  /*bdb0*/  UIADD3 UR8, UR6, 0x700, URZ ;  /* 0x0000070006087890 */ /* 0x000fe4000fffe03f */
[----:B------:R-:W-:-:S03]  /*bdc0*/  UIADD3 UR6, UR6, 0x780, URZ ;  /* 0x0000078006067890 */ /* 0x000fc6000fffe03f */
        /* <DEDUP_REMOVED lines=31> */
[----:B------:R-:W-:Y:S02]  /*bfc0*/  FSETP.GEU.AND P6, PT, R137, -126, PT ;  /* 0xc2fc00008900780b */ /* 0x000fe40003fce000 */
[----:B------:R-:W-:Y:S01]  /*bfd0*/  FADD R109, R74, R109 ;  /* 0x0000006d4a6d7221 */ /* 0x000fe20000000000 */
[----:B------:R-:W1:Y:S01]  /*bfe0*/  MUFU.EX2 R111, R111 ;  /* 0x0000006f006f7308 */ /* 0x000e620000000800 */
[----:B------:R-:W-:-:S07]  /*bff0*/  @!P4 FMUL R136, R136, 0.5 ;  /* 0x3f0000008888c820 */ /* 0x000fce0000400000 */
[----:B------:R-:W2:Y:S02]  /*c000*/  MUFU.EX2 R7, R136 ;  /* 0x0000008800077308 */ /* 0x000ea40000000800 */
[----:B------:R-:W-:-:S06]  /*c010*/  @!P6 FMUL R137, R137, 0.5 ;  /* 0x3f0000008989e820 */ /* 0x000fcc0000400000 */
[----:B------:R-:W3:Y:S01]  /*c020*/  MUFU.EX2 R10, R137 ;  /* 0x00000089000a7308 */ /* 0x000ee20000000800 */
        /* <DEDUP_REMOVED lines=10> */
[----:B---3--:R-:W-:Y:S01]  /*c0d0*/  @!P6 FMUL R10, R10, R10 ;  /* 0x0000000a0a0ae220 */ /* 0x008fe20000400000 */
[----:B------:R-:W-:Y:S01]  /*c0e0*/  FSETP.GEU.AND P6, PT, R15, -126, PT ;  /* 0xc2fc00000f00780b */ /* 0x000fe20003fce000 */
[----:B------:R-:W1:Y:S01]  /*c0f0*/  MUFU.EX2 R12, R140 ;  /* 0x0000008c000c7308 */ /* 0x000e620000000800 */
[----:B------:R-:W-:Y:S01]  /*c100*/  UMOV UR10, UR8 ;  /* 0x00000008000a7c82 */ /* 0x000fe20008000000 */
[----:B------:R-:W-:Y:S01]  /*c110*/  UMOV UR11, 0x40000040 ;  /* 0x40000040000b7882 */ /* 0x000fe20000000000 */
[----:B------:R-:W-:Y:S01]  /*c120*/  F2FP.BF16.F32.PACK_AB R80, R10, R7 ;  /* 0x000000070a50723e */ /* 0x000fe200000010ff */
[----:B------:R-:W-:Y:S01]  /*c130*/  FADD R7, R72, R7 ;  /* 0x0000000748077221 */ /* 0x000fe20000000000 */
[----:B------:R-:W-:-:S03]  /*c140*/  @!P4 FMUL R13, R13, 0.5 ;  /* 0x3f0000000d0dc820 */ /* 0x000fc60000400000 */
[----:B------:R-:W-:Y:S01]  /*c150*/  FADD R7, R7, R10 ;  /* 0x0000000a07077221 */ /* 0x000fe20000000000 */
[C---:B------:R-:W-:Y:S01]  /*c160*/  IMAD R10, R225.reuse, 0x8, R243 ;  /* 0x00000008e10a7824 */ /* 0x040fe200078e02f3 */
[----:B------:R-:W-:Y:S01]  /*c170*/  IADD3 R225, R225, 0x1, RZ ;  /* 0x00000001e1e17810 */ /* 0x000fe20007ffe0ff */
[----:B------:R-:W2:Y:S01]  /*c180*/  MUFU.EX2 R13, R13 ;  /* 0x0000000d000d7308 */ /* 0x000ea20000000800 */
[----:B------:R-:W-:Y:S02]  /*c190*/  @!P6 FMUL R15, R15, 0.5 ;  /* 0x3f0000000f0fe820 */ /* 0x000fe40000400000 */
[----:B------:R-:W-:Y:S02]  /*c1a0*/  PRMT R10, RZ, 0x654, R10 ;  /* 0x00000654ff0a7816 */ /* 0x000fe4000000000a */
[----:B------:R-:W-:Y:S01]  /*c1b0*/  ISETP.NE.AND P3, PT, R225, 0x4, PT ;  /* 0x00000004e100780c */ /* 0x000fe20003f65270 */
[----:B-1----:R-:W-:Y:S01]  /*c1c0*/  @!P5 FMUL R12, R12, R12 ;  /* 0x0000000c0c0cd220 */ /* 0x002fe20000400000 */
[----:B------:R-:W-:Y:S01]  /*c1d0*/  FSETP.GEU.AND P5, PT, R16, -126, PT ;  /* 0xc2fc00001000780b */ /* 0x000fe20003fae000 */
[----:B------:R-:W1:Y:S01]  /*c1e0*/  MUFU.EX2 R15, R15 ;  /* 0x0000000f000f7308 */ /* 0x000e620000000800 */
[----:B--2---:R-:W-:Y:S01]  /*c1f0*/  @!P4 FMUL R13, R13, R13 ;  /* 0x0000000d0d0dc220 */ /* 0x004fe20000400000 */
[----:B------:R-:W-:-:S10]  /*c200*/  FSETP.GEU.AND P4, PT, R17, -126, PT ;  /* 0xc2fc00001100780b */ /* 0x000fd40003f8e000 */
[----:B------:R-:W-:Y:S01]  /*c210*/  @!P5 FMUL R16, R16, 0.5 ;  /* 0x3f0000001010d820 */ /* 0x000fe20000400000 */
[----:B------:R-:W-:Y:S01]  /*c220*/  F2FP.BF16.F32.PACK_AB R82, R13, R12 ;  /* 0x0000000c0d52723e */ /* 0x000fe200000010ff */
[----:B------:R-:W-:Y:S01]  /*c230*/  FADD R12, R7, R12 ;  /* 0x0000000c070c7221 */ /* 0x000fe20000000000 */
[----:B------:R-:W-:Y:S01]  /*c240*/  IADD3 R7, R223, 0x1, RZ ;  /* 0x00000001df077810 */ /* 0x000fe20007ffe0ff */
[----:B-1----:R-:W-:Y:S01]  /*c250*/  @!P6 FMUL R15, R15, R15 ;  /* 0x0000000f0f0fe220 */ /* 0x002fe20000400000 */
[----:B------:R-:W-:Y:S01]  /*c260*/  FSETP.GEU.AND P6, PT, R18, -126, PT ;  /* 0xc2fc00001200780b */ /* 0x000fe20003fce000 */
[----:B------:R-:W1:Y:S01]  /*c270*/  MUFU.EX2 R16, R16 ;  /* 0x0000001000107308 */ /* 0x000e620000000800 */
[----:B------:R-:W-:Y:S01]  /*c280*/  FADD R12, R12, R13 ;  /* 0x0000000d0c0c7221 */ /* 0x000fe20000000000 */
[----:B------:R-:W-:-:S06]  /*c290*/  @!P4 FMUL R17, R17, 0.5 ;  /* 0x3f0000001111c820 */ /* 0x000fcc0000400000 */
[----:B------:R-:W2:Y:S04]  /*c2a0*/  MUFU.EX2 R17, R17 ;  /* 0x0000001100117308 */ /* 0x000ea80000000800 */
[----:B------:R-:W-:Y:S01]  /*c2b0*/  @!P6 FMUL R18, R18, 0.5 ;  /* 0x3f0000001212e820 */ /* 0x000fe20000400000 */
[----:B-1----:R-:W-:-:S05]  /*c2c0*/  @!P5 FMUL R16, R16, R16 ;  /* 0x000000101010d220 */ /* 0x002fca0000400000 */
[----:B------:R-:W1:Y:S01]  /*c2d0*/  MUFU.EX2 R18, R18 ;  /* 0x0000001200127308 */ /* 0x000e620000000800 */
[----:B------:R-:W-:Y:S02]  /*c2e0*/  FSETP.GEU.AND P5, PT, R19, -126, PT ;  /* 0xc2fc00001300780b */ /* 0x000fe40003fae000 */
[----:B------:R-:W-:Y:S01]  /*c2f0*/  F2FP.BF16.F32.PACK_AB R81, R16, R15 ;  /* 0x0000000f1051723e */ /* 0x000fe200000010ff */
[----:B------:R-:W-:Y:S01]  /*c300*/  FADD R15, R108, R15 ;  /* 0x0000000f6c0f7221 */ /* 0x000fe20000000000 */
[----:B--2---:R-:W-:Y:S01]  /*c310*/  @!P4 FMUL R17, R17, R17 ;  /* 0x000000111111c220 */ /* 0x004fe20000400000 */
[----:B------:R-:W-:Y:S02]  /*c320*/  FSETP.GEU.AND P4, PT, R20, -126, PT ;  /* 0xc2fc00001400780b */ /* 0x000fe40003f8e000 */
[----:B------:R-:W-:-:S06]  /*c330*/  FADD R16, R15, R16 ;  /* 0x000000100f107221 */ /* 0x000fcc0000000000 */
[----:B------:R-:W-:Y:S01]  /*c340*/  @!P5 FMUL R19, R19, 0.5 ;  /* 0x3f0000001313d820 */ /* 0x000fe20000400000 */
[----:B-1----:R-:W-:Y:S01]  /*c350*/  @!P6 FMUL R18, R18, R18 ;  /* 0x000000121212e220 */ /* 0x002fe20000400000 */
[----:B------:R-:W-:-:S04]  /*c360*/  FSETP.GEU.AND P6, PT, R149, -126, PT ;  /* 0xc2fc00009500780b */ /* 0x000fc80003fce000 */
[----:B------:R-:W1:Y:S01]  /*c370*/  MUFU.EX2 R19, R19 ;  /* 0x0000001300137308 */ /* 0x000e620000000800 */
[----:B------:R-:W-:Y:S01]  /*c380*/  F2FP.BF16.F32.PACK_AB R83, R18, R17 ;  /* 0x000000111253723e */ /* 0x000fe200000010ff */
[----:B------:R-:W-:Y:S01]  /*c390*/  @!P4 FMUL R20, R20, 0.5 ;  /* 0x3f0000001414c820 */ /* 0x000fe20000400000 */
[----:B------:R-:W-:-:S04]  /*c3a0*/  FADD R17, R16, R17 ;  /* 0x0000001110117221 */ /* 0x000fc80000000000 */
[----:B------:R-:W-:Y:S01]  /*c3b0*/  FADD R17, R17, R18 ;  /* 0x0000001211117221 */ /* 0x000fe20000000000 */
[----:B------:R-:W2:Y:S01]  /*c3c0*/  MUFU.EX2 R20, R20 ;  /* 0x0000001400147308 */ /* 0x000ea20000000800 */
[----:B------:R-:W-:Y:S01]  /*c3d0*/  @!P6 FMUL R149, R149, 0.5 ;  /* 0x3f0000009595e820 */ /* 0x000fe20000400000 */
[----:B-1----:R-:W-:Y:S01]  /*c3e0*/  @!P5 FMUL R19, R19, R19 ;  /* 0x000000131313d220 */ /* 0x002fe20000400000 */
[----:B------:R-:W-:-:S05]  /*c3f0*/  FSETP.GEU.AND P5, PT, R11, -126, PT ;  /* 0xc2fc00000b00780b */ /* 0x000fca0003fae000 */
[----:B------:R-:W1:Y:S01]  /*c400*/  MUFU.EX2 R248, R149 ;  /* 0x0000009500f87308 */ /* 0x000e620000000800 */
[----:B--2---:R-:W-:Y:S01]  /*c410*/  @!P4 FMUL R20, R20, R20 ;  /* 0x000000141414c220 */ /* 0x004fe20000400000 */
[----:B------:R-:W-:-:S06]  /*c420*/  FSETP.GEU.AND P4, PT, R146, -126, PT ;  /* 0xc2fc00009200780b */ /* 0x000fcc0003f8e000 */
[----:B------:R-:W-:Y:S01]  /*c430*/  @!P5 FMUL R11, R11, 0.5 ;  /* 0x3f0000000b0bd820 */ /* 0x000fe20000400000 */
[----:B------:R-:W-:Y:S01]  /*c440*/  F2FP.BF16.F32.PACK_AB R84, R20, R19 ;  /* 0x000000131454723e */ /* 0x000fe200000010ff */
[----:B------:R-:W-:Y:S01]  /*c450*/  FADD R19, R12, R19 ;  /* 0x000000130c137221 */ /* 0x000fe20000000000 */
[----:B-1----:R-:W-:-:S03]  /*c460*/  @!P6 FMUL R248, R248, R248 ;  /* 0x000000f8f8f8e220 */ /* 0x002fc60000400000 */
[----:B------:R-:W1:Y:S01]  /*c470*/  MUFU.EX2 R11, R11 ;  /* 0x0000000b000b7308 */ /* 0x000e620000000800 */
[----:B------:R-:W-:Y:S01]  /*c480*/  FSETP.GEU.AND P6, PT, R147, -126, PT ;  /* 0xc2fc00009300780b */ /* 0x000fe20003fce000 */
[----:B------:R-:W-:Y:S01]  /*c490*/  FADD R19, R19, R20 ;  /* 0x0000001413137221 */ /* 0x000fe20000000000 */
[----:B------:R-:W-:-:S06]  /*c4a0*/  @!P4 FMUL R146, R146, 0.5 ;  /* 0x3f0000009292c820 */ /* 0x000fcc0000400000 */
[----:B------:R-:W2:Y:S05]  /*c4b0*/  MUFU.EX2 R146, R146 ;  /* 0x0000009200927308 */ /* 0x000eaa0000000800 */
[----:B------:R-:W-:Y:S01]  /*c4c0*/  @!P6 FMUL R147, R147, 0.5 ;  /* 0x3f0000009393e820 */ /* 0x000fe20000400000 */
[----:B-1----:R-:W-:Y:S01]  /*c4d0*/  @!P5 FMUL R11, R11, R11 ;  /* 0x0000000b0b0bd220 */ /* 0x002fe20000400000 */
[----:B------:R-:W-:-:S04]  /*c4e0*/  FSETP.GEU.AND P5, PT, R151, -126, PT ;  /* 0xc2fc00009700780b */ /* 0x000fc80003fae000 */
[----:B------:R-:W1:Y:S01]  /*c4f0*/  MUFU.EX2 R147, R147 ;  /* 0x0000009300937308 */ /* 0x000e620000000800 */
[----:B------:R-:W-:Y:S01]  /*c500*/  FADD R19, R19, R11 ;  /* 0x0000000b13137221 */ /* 0x000fe20000000000 */
[----:B------:R-:W-:-:S03]  /*c510*/  F2FP.BF16.F32.PACK_AB R86, R248, R11 ;  /* 0x0000000bf856723e */ /* 0x000fc600000010ff */
[----:B------:R-:W-:Y:S01]  /*c520*/  FADD R248, R19, R248 ;  /* 0x000000f813f87221 */ /* 0x000fe20000000000 */
[----:B------:R-:W-:Y:S02]  /*c530*/  WARPGROUP.DEPBAR.LE gsb0, 0x0 ;  /* 0x00008000000079c5 */ /* 0x000fe40000010000 */
[----:B------:R-:W-:Y:S01]  /*c540*/  WARPGROUP.ARRIVE ;  /* 0x00000000000079c5 */ /* 0x000fe20000000000 */
[----:B--2---:R-:W-:Y:S01]  /*c550*/  @!P4 FMUL R146, R146, R146 ;  /* 0x000000929292c220 */ /* 0x004fe20000400000 */
[----:B------:R-:W-:Y:S01]  /*c560*/  FSETP.GEU.AND P4, PT, R14, -126, PT ;  /* 0xc2fc00000e00780b */ /* 0x000fe20003f8e000 */
[----:B------:R-:W-:Y:S02]  /*c570*/  @!P5 FMUL R151, R151, 0.5 ;  /* 0x3f0000009797d820 */ /* 0x000fe40000400000 */
[----:B------:R-:W-:Y:S01]  /*c580*/  FADD R17, R17, R146 ;  /* 0x0000009211117221 */ /* 0x000fe20000000000 */
[----:B------:R-:W-:Y:S03]  /*c590*/  HGMMA.64x128x16.F32.BF16 R152, R80, gdesc[UR8].tnspB, R152, gsb0 ;  /* 0x41e0000850987df0 */ /* 0x000fe60008001898 */
[----:B------:R-:W2:Y:S01]  /*c5a0*/  MUFU.EX2 R151, R151 ;  /* 0x0000009700977308 */ /* 0x000ea20000000800 */
[----:B-1----:R-:W-:-:S04]  /*c5b0*/  @!P6 FMUL R147, R147, R147 ;  /* 0x000000939393e220 */ /* 0x002fc80000400000 */
[----:B------:R-:W-:Y:S01]  /*c5c0*/  FADD R17, R17, R147 ;  /* 0x0000009311117221 */ /* 0x000fe20000000000 */
[----:B------:R-:W-:Y:S01]  /*c5d0*/  @!P4 FMUL R14, R14, 0.5 ;  /* 0x3f0000000e0ec820 */ /* 0x000fe20000400000 */
[----:B------:R-:W-:-:S05]  /*c5e0*/  F2FP.BF16.F32.PACK_AB R85, R147, R146 ;  /* 0x000000929355723e */ /* 0x000fca00000010ff */
[----:B------:R-:W1:Y:S01]  /*c5f0*/  MUFU.EX2 R14, R14 ;  /* 0x0000000e000e7308 */ /* 0x000e620000000800 */
[----:B--2---:R-:W-:Y:S01]  /*c600*/  @!P5 FMUL R151, R151, R151 ;  /* 0x000000979797d220 */ /* 0x004fe20000400000 */
[----:B-1----:R-:W-:Y:S01]  /*c610*/  @!P4 FMUL R14, R14, R14 ;  /* 0x0000000e0e0ec220 */ /* 0x002fe20000400000 */
[----:B------:R-:W-:-:S03]  /*c620*/  ISETP.NE.AND P4, PT, R7, 0x4, PT ;  /* 0x000000040700780c */ /* 0x000fc60003f85270 */
[----:B------:R-:W-:Y:S01]  /*c630*/  FADD R17, R17, R14 ;  /* 0x0000000e11117221 */ /* 0x000fe20000000000 */
[----:B------:R-:W-:Y:S02]  /*c640*/  F2FP.BF16.F32.PACK_AB R87, R151, R14 ;  /* 0x0000000e9757723e */ /* 0x000fe400000010ff */
[----:B------:R-:W-:Y:S01]  /*c650*/  SEL R11, RZ, 0x1, P4 ;  /* 0x00000001ff0b7807 */ /* 0x000fe20002000000 */
[----:B------:R-:W-:Y:S01]  /*c660*/  FADD R247, R17, R151 ;  /* 0x0000009711f77221 */ /* 0x000fe20000000000 */
[----:B------:R-:W-:Y:S01]  /*c670*/  SEL R7, R7, RZ, P4 ;  /* 0x000000ff07077207 */ /* 0x000fe20002000000 */
[----:B------:R-:W-:Y:S02]  /*c680*/  WARPGROUP.DEPBAR.LE gsb0, 0x0 ;  /* 0x00008000000079c5 */ /* 0x000fe40000010000 */
[----:B------:R-:W-:-:S06]  /*c690*/  WARPGROUP.ARRIVE ;  /* 0x00000000000079c5 */ /* 0x000fcc0000000000 */
[----:B------:R-:W-:Y:S03]  /*c6a0*/  HGMMA.64x128x16.F32.BF16 R152, R84, gdesc[UR4].tnspB, R152, gsb0 ;  /* 0x41e0000454987df0 */ /* 0x000fe60008001898 */
[----:B------:R-:W-:Y:S02]  /*c6b0*/  WARPGROUP.DEPBAR.LE gsb0, 0x0 ;  /* 0x00008000000079c5 */ /* 0x000fe40000010000 */
[----:B------:R1:W-:Y:S02]  /*c6c0*/  SYNCS.ARRIVE.TRANS64.RED.A1T0 RZ, [R10+URZ], RZ ;  /* 0x000000ff0aff79a7 */ /* 0x0003e4000810043f */
[----:B-1----:R-:W-:Y:S02]  /*c6d0*/  LOP3.LUT R10, R226, R11, RZ, 0x3c, !PT ;  /* 0x0000000be20a7212 */ /* 0x002fe400078e3cff */
[----:B------:R-:W-:Y:S01]  /*c6e0*/  SEL R11, R225, RZ, P3 ;  /* 0x000000ffe10b7207 */ /* 0x000fe20001800000 */
[----:B------:R-:W-:Y:S06]  /*c6f0*/  @P2 BRA `(.L_x_31) ;  /* 0x0000000000c02947 */ /* 0x000fec0003800000 */
[----:B------:R-:W-:Y:S01]  /*c700*/  ISETP.LT.OR P2, PT, R5, 0x1, !P0 ;  /* 0x000000010500780c */ /* 0x000fe20004741670 */
[----:B------:R-:W-:-:S12]  /*c710*/  BSSY B0, `(.L_x_32) ;  /* 0x000002d000007945 */ /* 0x000fd80003800000 */
[----:B------:R-:W-:Y:S05]  /*c720*/  @P2 BRA `(.L_x_33) ;  /* 0x0000000000ac2947 */ /* 0x000fea0003800000 */
[----:B------:R-:W-:Y:S01]  /*c730*/  ISETP.NE.AND P3, PT, R245, RZ, PT ;  /* 0x000000fff500720c */ /* 0x000fe20003f65270 */
[----:B------:R-:W-:Y:S01]  /*c740*/  IMAD R12, R4, 0x8, R252 ;  /* 0x00000008040c7824 */ /* 0x000fe200078e02fc */
[----:B------:R-:W-:-:S11]  /*c750*/  SHF.L.U32 R13, R6, 0x1f, RZ ;  /* 0x0000001f060d7819 */ /* 0x000fd600000006ff */
.L_x_34:
[----:B-1----:R1:W2:Y:S02]  /*c760*/  SYNCS.PHASECHK.TRANS64.TRYWAIT P2, [R12+URZ+0x44020], R13 ;  /* 0x0440200d0c0075a7 */ /* 0x0022a4000804017f */
[----:B--2---:R-:W-:Y:S05]  /*c770*/  @!P2 NANOSLEEP.SYNCS 0x989680 ;  /* 0x009896800000a95d */ /* 0x004fea0003900000 */
[----:B------:R-:W2:Y:S02]  /*c780*/  @!P2 SYNCS.PHASECHK.TRANS64 P2, [R12+URZ+0x44020], R13 ;  /* 0x0440200d0c00a5a7 */ /* 0x000ea4000804007f */
[----:B--2---:R-:W-:Y:S05]  /*c790*/  @!P2 BRA `(.L_x_34) ;  /* 0xfffffffc00f0a947 */ /* 0x004fea000383ffff */
[----:B------:R-:W-:Y:S05]  /*c7a0*/  @P3 BRA `(.L_x_35) ;  /* 0x0000000000183947 */ /* 0x000fea0003800000 */
[----:B------:R-:W2:Y:S01]  /*c7b0*/  S2R R14, SR_TID.X ;  /* 0x00000000000e7919 */ /* 0x000ea20000002100 */
[----:B-1----:R-:W-:-:S04]  /*c7c0*/  MOV R13, 0x10000 ;  /* 0x00010000000d7802 */ /* 0x002fc80000000f00 */
[----:B------:R3:W-:Y:S01]  /*c7d0*/  SYNCS.ARRIVE.TRANS64 RZ, [R12+URZ+0x44000], R13 ;  /* 0x0440000d0cff79a7 */ /* 0x0007e2000800003f */
[----:B--2---:R-:W-:-:S13]  /*c7e0*/  LOP3.LUT P2, RZ, R14, 0x1f, RZ, 0xc0, !PT ;  /* 0x0000001f0eff7812 */ /* 0x004fda000784c0ff */
[----:B---3--:R-:W-:Y:S05]  /*c7f0*/  @!P2 BRA `(.L_x_35) ;  /* 0x000000000004a947 */ /* 0x008fea0003800000 */
[----:B------:R-:W-:Y:S01]  /*c800*/  BPT.TRAP 0x1 ;  /* 0x000000040000795c */ /* 0x000fe20000300000 */
.L_x_35:
[----:B-1----:R-:W-:Y:S01]  /*c810*/  LEA R13, R4, R252, 0x10 ;  /* 0x000000fc040d7211 */ /* 0x002fe200078e80ff */
[----:B------:R-:W-:Y:S01]  /*c820*/  UIADD3 UR6, UP0, UR22, 0x2f0, URZ ;  /* 0x000002f016067890 */ /* 0x000fe2000ff1e03f */
[----:B------:R-:W-:Y:S01]  /*c830*/  R2UR UR19, R218 ;  /* 0x00000000da1372ca */ /* 0x000fe200000e0000 */
[----:B------:R-:W-:Y:S01]  /*c840*/  UMOV UR26, 0x0 ;  /* 0x00000000001a7882 */ /* 0x000fe20000000000 */
[----:B------:R-:W-:Y:S01]  /*c850*/  R2UR UR17, R12 ;  /* 0x000000000c1172ca */ /* 0x000fe200000e0000 */
[----:B------:R-:W-:Y:S01]  /*c860*/  UIADD3.X UR7, URZ, UR23, URZ, UP0, !UPT ;  /* 0x000000173f077290 */ /* 0x000fe200087fe43f */
[----:B------:R-:W-:Y:S01]  /*c870*/  R2UR UR8, R13 ;  /* 0x000000000d0872ca */ /* 0x000fe200000e0000 */
[----:B------:R-:W-:Y:S01]  /*c880*/  UMOV UR27, 0x10000000 ;  /* 0x10000000001b7882 */ /* 0x000fe20000000000 */
[----:B------:R-:W-:Y:S01]  /*c890*/  UMOV UR18, URZ ;  /* 0x0000003f00127c82 */ /* 0x000fe20008000000 */
[----:B------:R-:W-:Y:S01]  /*c8a0*/  UMOV UR20, UR36 ;  /* 0x0000002400147c82 */ /* 0x000fe20008000000 */
[----:B------:R-:W-:Y:S01]  /*c8b0*/  UMOV UR21, UR37 ;  /* 0x0000002500157c82 */ /* 0x000fe20008000000 */
[----:B------:R-:W-:Y:S01]  /*c8c0*/  UMOV UR10, 0x40 ;  /* 0x00000040000a7882 */ /* 0x000fe20000000000 */
[----:B------:R-:W-:Y:S01]  /*c8d0*/  UMOV UR12, UR36 ;  /* 0x00000024000c7c82 */ /* 0x000fe20008000000 */
[----:B------:R-:W-:Y:S01]  /*c8e0*/  UMOV UR13, UR37 ;  /* 0x00000025000d7c82 */ /* 0x000fe20008000000 */
[----:B------:R-:W-:Y:S01]  /*c8f0*/  VIADD R4, R4, 0x1 ;  /* 0x0000000104047836 */ /* 0x000fe20000000000 */
[----:B------:R-:W-:Y:S01]  /*c900*/  USHF.L.U32 UR19, UR19, 0x8, URZ ;  /* 0x0000000813137899 */ /* 0x000fe2000800063f */
[----:B------:R-:W-:Y:S01]  /*c910*/  IADD3 R218, R218, 0x1, RZ ;  /* 0x00000001dada7810 */ /* 0x000fe20007ffe0ff */
[----:B------:R-:W-:-:S02]  /*c920*/  UIADD3 UR17, UR17, 0x44000, URZ ;  /* 0x0004400011117890 */ /* 0x000fc4000fffe03f */
[----:B------:R-:W-:Y:S01]  /*c930*/  UIADD3 UR16, UR8, 0x4000, URZ ;  /* 0x0000400008107890 */ /* 0x000fe2000fffe03f */
[C---:B------:R-:W-:Y:S01]  /*c940*/  ISETP.NE.AND P2, PT, R4.reuse, 0x4, PT ;  /* 0x000000040400780c */ /* 0x040fe20003f45270 */
[----:B------:R-:W-:Y:S01]  /*c950*/  UIADD3 UR8, UR8, 0xc000, URZ ;  /* 0x0000c00008087890 */ /* 0x000fe2000fffe03f */
[----:B------:R-:W-:Y:S02]  /*c960*/  UMOV UR11, UR19 ;  /* 0x00000013000b7c82 */ /* 0x000fe40008000000 */
[----:B------:R-:W-:Y:S01]  /*c970*/  UMOV UR9, UR17 ;  /* 0x0000001100097c82 */ /* 0x000fe20008000000 */
[----:B------:R-:W-:Y:S02]  /*c980*/  SEL R13, RZ, 0x1, P2 ;  /* 0x00000001ff0d7807 */ /* 0x000fe40001000000 */
[----:B------:R-:W-:Y:S01]  /*c990*/  SEL R4, R4, RZ, P2 ;  /* 0x000000ff04047207 */ /* 0x000fe20001000000 */
[----:B------:R1:W-:Y:S01]  /*c9a0*/  UTMALDG.4D [UR16], [UR6], desc[UR26] ;  /* 0x00001a10060075b4 */ /* 0x0003e20008019000 */
[----:B------:R-:W-:Y:S01]  /*c9b0*/  LOP3.LUT R6, R6, R13, RZ, 0x3c, !PT ;  /* 0x0000000d06067212 */ /* 0x000fe200078e3cff */
[----:B------:R1:W-:Y:S02]  /*c9c0*/  UTMALDG.4D [UR8], [UR6], desc[UR26] ;  /* 0x00001a08060075b4 */ /* 0x0003e40008019000 */
[----:B-1----:R-:W-:-:S04]  /*c9d0*/  NOP ;  /* 0x0000000000007918 */ /* 0x002fc80000000000 */
.L_x_33:
[----:B------:R-:W-:Y:S05]  /*c9e0*/  BSYNC B0 ;  /* 0x0000000000007941 */ /* 0x000fea0003800000 */
.L_x_32:
[----:B------:R-:W-:-:S07]  /*c9f0*/  IADD3 R5, R5, -0x1, RZ ;  /* 0xffffffff05057810 */ /* 0x000fce0007ffe0ff */
.L_x_31:
[----:B------:R-:W-:Y:S01]  /*ca00*/  VIADD R0, R0, 0x100 ;  /* 0x0000010000007836 */ /* 0x000fe20000000000 */
[----:B------:R-:W-:Y:S02]  /*ca10*/  MOV R15, R8 ;  /* 0x00000008000f7202 */ /* 0x000fe40000000f00 */
[----:B------:R-:W-:Y:S01]  /*ca20*/  MOV R13, R9 ;  /* 0x00000009000d7202 */ /* 0x000fe20000000f00 */
[----:B------:R-:W-:Y:S06]  /*ca30*/  @P1 BRA `(.L_x_36) ;  /* 0xffffffac001c1947 */ /* 0x000fec000383ffff */
[----:B------:R-:W-:-:S07]  /*ca40*/  IMAD.MOV.U32 R246, RZ, RZ, R224 ;  /* 0x000000fffff67224 */ /* 0x000fce00078e00e0 */
.L_x_24:
[----:B------:R-:W-:-:S13]  /*ca50*/  ISETP.GE.AND P1, PT, R246, 0x1, PT ;  /* 0x00000001f600780c */ /* 0x000fda0003f26270 */
[----:B------:R-:W-:Y:S05]  /*ca60*/  @!P1 BRA `(.L_x_37) ;  /* 0x0000006800889947 */ /* 0x000fea0003800000 */
[----:B-1----:R-:W-:Y:S02]  /*ca70*/  MOV R13, R8 ;  /* 0x00000008000d7202 */ /* 0x002fe40000000f00 */
[----:B--2---:R-:W-:-:S07]  /*ca80*/  MOV R12, R9 ;  /* 0x00000009000c7202 */ /* 0x004fce0000000f00 */
.L_x_51:
[----:B------:R-:W-:Y:S01]  /*ca90*/  IMAD R9, R7, 0x8, R252 ;  /* 0x0000000807097824 */ /* 0x000fe200078e02fc */
[----:B------:R-:W-:-:S07]  /*caa0*/  SHF.L.U32 R8, R10, 0x1f, RZ ;  /* 0x0000001f0a087819 */ /* 0x000fce00000006ff */
.L_x_38:
[----:B-1----:R1:W2:Y:S02]  /*cab0*/  SYNCS.PHASECHK.TRANS64.TRYWAIT P1, [R9+URZ+0x44000], R8 ;  /* 0x04400008090075a7 */ /* 0x0022a4000802017f */
[----:B--2---:R-:W-:Y:S05]  /*cac0*/  @!P1 NANOSLEEP.SYNCS 0x989680 ;  /* 0x009896800000995d */ /* 0x004fea0003900000 */
[----:B------:R-:W2:Y:S02]  /*cad0*/  @!P1 SYNCS.PHASECHK.TRANS64 P1, [R9+URZ+0x44000], R8 ;  /* 0x04400008090095a7 */ /* 0x000ea4000802007f */
[----:B--2---:R-:W-:Y:S05]  /*cae0*/  @!P1 BRA `(.L_x_38) ;  /* 0xfffffffc00f09947 */ /* 0x004fea000383ffff */
[----:B------:R-:W-:Y:S05]  /*caf0*/  WARPSYNC.ALL ;  /* 0x0000000000007948 */ /* 0x000fea0003800000 */
[----:B-1----:R-:W-:Y:S01]  /*cb00*/  LEA R8, R7, UR14, 0xc ;  /* 0x0000000e07087c11 */ /* 0x002fe2000f8e60ff */
[----:B------:R-:W-:Y:S01]  /*cb10*/  WARPGROUP.ARRIVE ;  /* 0x00000000000079c5 */ /* 0x000fe20000000000 */
[----:B------:R-:W-:Y:S01]  /*cb20*/  MOV R9, 0x40000040 ;  /* 0x4000004000097802 */ /* 0x000fe20000000f00 */
[----:B------:R-:W-:Y:S01]  /*cb30*/  IMAD.MOV.U32 R15, RZ, RZ, 0x40000040 ;  /* 0x40000040ff0f7424 */ /* 0x000fe200078e00ff */
[----:B------:R-:W-:Y:S02]  /*cb40*/  R2UR UR10, R8 ;  /* 0x00000000080a72ca */ /* 0x000fe400000e0000 */
[----:B------:R-:W-:Y:S01]  /*cb50*/  R2UR UR11, R9 ;  /* 0x00000000090b72ca */ /* 0x000fe200000e0000 */
[----:B------:R-:W-:Y:S01]  /*cb60*/  IMAD.MOV.U32 R9, RZ, RZ, 0x40000040 ;  /* 0x40000040ff097424 */ /* 0x000fe200078e00ff */
[----:B------:R-:W-:-:S02]  /*cb70*/  R2UR UR8, R250 ;  /* 0x00000000fa0872ca */ /* 0x000fc400000e0000 */
[----:B------:R-:W-:Y:S02]  /*cb80*/  R2UR UR9, R251 ;  /* 0x00000000fb0972ca */ /* 0x000fe400000e0000 */
[----:B------:R-:W-:Y:S02]  /*cb90*/  IADD3 R14, R8, 0x2, RZ ;  /* 0x00000002080e7810 */ /* 0x000fe40007ffe0ff */
[----:B------:R-:W-:Y:S02]  /*cba0*/  R2UR UR59, R15 ;  /* 0x000000000f3b72ca */ /* 0x000fe400000e0000 */
[----:B------:R-:W-:Y:S02]  /*cbb0*/  R2UR UR58, R14 ;  /* 0x000000000e3a72ca */ /* 0x000fe400000e0000 */
[----:B------:R-:W-:Y:S02]  /*cbc0*/  IADD3 R14, R8, 0x4, RZ ;  /* 0x00000004080e7810 */ /* 0x000fe40007ffe0ff */
[----:B------:R-:W-:-:S02]  /*cbd0*/  MOV R15, 0x40000040 ;  /* 0x40000040000f7802 */ /* 0x000fc40000000f00 */
[----:B------:R-:W-:Y:S01]  /*cbe0*/  R2UR UR54, R14 ;  /* 0x000000000e3672ca */ /* 0x000fe200000e0000 */
[----:B------:R-:W-:Y:S01]  /*cbf0*/  HGMMA.64x256x16.F32.BF16 R24, gdesc[UR8], RZ, !UPT, gsb0 ;  /* 0x03e00000081879f0 */ /* 0x000fe2000c0018ff */
[----:B------:R-:W-:Y:S01]  /*cc00*/  R2UR UR55, R15 ;  /* 0x000000000f3772ca */ /* 0x000fe200000e0000 */
[----:B------:R-:W-:Y:S01]  /*cc10*/  VIADD R14, R8, 0x6 ;  /* 0x00000006080e7836 */ /* 0x000fe20000000000 */
[----:B------:R-:W-:Y:S02]  /*cc20*/  MOV R15, 0x40000040 ;  /* 0x40000040000f7802 */ /* 0x000fe40000000f00 */
[----:B------:R-:W-:Y:S02]  /*cc30*/  R2UR UR7, R9 ;  /* 0x00000000090772ca */ /* 0x000fe400000e0000 */
[----:B------:R-:W-:Y:S02]  /*cc40*/  R2UR UR50, R14 ;  /* 0x000000000e3272ca */ /* 0x000fe400000e0000 */
[----:B------:R-:W-:Y:S01]  /*cc50*/  R2UR UR51, R15 ;  /* 0x000000000f3372ca */ /* 0x000fe200000e0000 */
[----:B------:R-:W-:Y:S01]  /*cc60*/  IMAD.MOV.U32 R15, RZ, RZ, 0x40000040 ;  /* 0x40000040ff0f7424 */ /* 0x000fe200078e00ff */
[----:B------:R-:W-:-:S02]  /*cc70*/  IADD3 R14, R8, 0x800, RZ ;  /* 0x00000800080e7810 */ /* 0x000fc40007ffe0ff */
[----:B------:R-:W-:Y:S02]  /*cc80*/  ISETP.NE.AND P1, PT, R249, RZ, PT ;  /* 0x000000fff900720c */ /* 0x000fe40003f25270 */
[----:B------:R-:W-:Y:S02]  /*cc90*/  R2UR UR46, R14 ;  /* 0x000000000e2e72ca */ /* 0x000fe400000e0000 */
[----:B------:R-:W-:Y:S02]  /*cca0*/  R2UR UR47, R15 ;  /* 0x000000000f2f72ca */ /* 0x000fe400000e0000 */
[----:B------:R-:W-:Y:S02]  /*ccb0*/  IADD3 R14, R8, 0x802, RZ ;  /* 0x00000802080e7810 */ /* 0x000fe40007ffe0ff */
[----:B------:R-:W-:Y:S02]  /*ccc0*/  MOV R15, 0x40000040 ;  /* 0x40000040000f7802 */ /* 0x000fe40000000f00 */
[----:B------:R-:W-:Y:S01]  /*ccd0*/  R2UR UR30, R14 ;  /* 0x000000000e1e72ca */ /* 0x000fe200000e0000 */
[----:B------:R-:W-:Y:S01]  /*cce0*/  VIADD R14, R8, 0x804 ;  /* 0x00000804080e7836 */ /* 0x000fe20000000000 */
[----:B------:R-:W-:-:S02]  /*ccf0*/  R2UR UR31, R15 ;  /* 0x000000000f1f72ca */ /* 0x000fc400000e0000 */
[----:B------:R-:W-:Y:S02]  /*cd00*/  MOV R15, 0x40000040 ;  /* 0x40000040000f7802 */ /* 0x000fe40000000f00 */
[----:B------:R-:W-:Y:S02]  /*cd10*/  R2UR UR26, R14 ;  /* 0x000000000e1a72ca */ /* 0x000fe400000e0000 */
[----:B------:R-:W-:Y:S02]  /*cd20*/  R2UR UR27, R15 ;  /* 0x000000000f1b72ca */ /* 0x000fe400000e0000 */
[----:B------:R-:W-:-:S04]  /*cd30*/  IADD3 R8, R8, 0x806, RZ ;  /* 0x0000080608087810 */ /* 0x000fc80007ffe0ff */
[----:B------:R-:W-:Y:S01]  /*cd40*/  R2UR UR6, R8 ;  /* 0x00000000080672ca */ /* 0x000fe200000e0000 */
[----:B------:R-:W-:Y:S02]  /*cd50*/  WARPGROUP.DEPBAR.LE gsb0, 0x0 ;  /* 0x00008000000079c5 */ /* 0x000fe40000010000 */
        /* <DEDUP_REMOVED lines=28> */
[----:B------:R-:W-:Y:S01]  /*cf20*/  ISETP.LT.OR P2, PT, R5, 0x1, !P0 ;  /* 0x000000010500780c */ /* 0x000fe20004741670 */
[----:B------:R-:W-:-:S12]  /*cf30*/  BSSY B0, `(.L_x_40) ;  /* 0x000002e000007945 */ /* 0x000fd80003800000 */
[----:B------:R-:W-:Y:S05]  /*cf40*/  @P2 BRA `(.L_x_41) ;  /* 0x0000000000b02947 */ /* 0x000fea0003800000 */
[----:B------:R-:W-:Y:S02]  /*cf50*/  ISETP.NE.AND P3, PT, R245, RZ, PT ;  /* 0x000000fff500720c */ /* 0x000fe40003f65270 */
[----:B------:R-:W-:Y:S02]  /*cf60*/  LEA R8, R4, R252, 0x3 ;  /* 0x000000fc04087211 */ /* 0x000fe400078e18ff */
[----:B------:R-:W-:-:S09]  /*cf70*/  SHF.L.U32 R9, R6, 0x1f, RZ ;  /* 0x0000001f06097819 */ /* 0x000fd200000006ff */
.L_x_42:
        /* <DEDUP_REMOVED lines=8> */
[----:B--2---:R-:W-:-:S04]  /*d000*/  LOP3.LUT R14, R14, 0x1f, RZ, 0xc0, !PT ;  /* 0x0000001f0e0e7812 */ /* 0x004fc800078ec0ff */
[----:B------:R-:W-:-:S13]  /*d010*/  ISETP.NE.AND P2, PT, R14, RZ, PT ;  /* 0x000000ff0e00720c */ /* 0x000fda0003f45270 */
[----:B---3--:R-:W-:Y:S05]  /*d020*/  @!P2 BRA `(.L_x_43) ;  /* 0x000000000004a947 */ /* 0x008fea0003800000 */
[----:B------:R-:W-:Y:S01]  /*d030*/  BPT.TRAP 0x1 ;  /* 0x000000040000795c */ /* 0x000fe20000300000 */
.L_x_43:
[----:B-1----:R-:W-:Y:S01]  /*d040*/  IMAD R9, R4, 0x10000, R252 ;  /* 0x0001000004097824 */ /* 0x002fe200078e02fc */
        /* <DEDUP_REMOVED lines=15> */
[----:B------:R-:W-:-:S02]  /*d140*/  UIADD3 UR17, UR17, 0x44000, URZ ;  /* 0x0004400011117890 */ /* 0x000fc4000fffe03f */
[----:B------:R-:W-:Y:S01]  /*d150*/  UIADD3 UR16, UR8, 0x4000, URZ ;  /* 0x0000400008107890 */ /* 0x000fe2000fffe03f */
[----:B------:R-:W-:Y:S01]  /*d160*/  SEL R9, RZ, 0x1, P2 ;  /* 0x00000001ff097807 */ /* 0x000fe20001000000 */
[----:B------:R-:W-:Y:S01]  /*d170*/  UIADD3 UR8, UR8, 0xc000, URZ ;  /* 0x0000c00008087890 */ /* 0x000fe2000fffe03f */
[----:B------:R-:W-:Y:S01]  /*d180*/  SEL R4, R4, RZ, P2 ;  /* 0x000000ff04047207 */ /* 0x000fe20001000000 */
[----:B------:R-:W-:Y:S01]  /*d190*/  UMOV UR12, UR36 ;  /* 0x00000024000c7c82 */ /* 0x000fe20008000000 */
[----:B------:R-:W-:Y:S01]  /*d1a0*/  UMOV UR13, UR37 ;  /* 0x00000025000d7c82 */ /* 0x000fe20008000000 */
[----:B------:R-:W-:Y:S01]  /*d1b0*/  UMOV UR9, UR17 ;  /* 0x0000001100097c82 */ /* 0x000fe20008000000 */
[----:B------:R-:W-:Y:S01]  /*d1c0*/  UMOV UR11, UR19 ;  /* 0x00000013000b7c82 */ /* 0x000fe20008000000 */
[----:B------:R-:W-:Y:S01]  /*d1d0*/  LOP3.LUT R6, R6, R9, RZ, 0x3c, !PT ;  /* 0x0000000906067212 */ /* 0x000fe200078e3cff */
[----:B------:R1:W-:Y:S02]  /*d1e0*/  UTMALDG.4D [UR16], [UR6], desc[UR26] ;  /* 0x00001a10060075b4 */ /* 0x0003e40008019000 */
[----:B------:R1:W-:Y:S02]  /*d1f0*/  UTMALDG.4D [UR8], [UR6], desc[UR26] ;  /* 0x00001a08060075b4 */ /* 0x0003e40008019000 */
[----:B-1----:R-:W-:-:S02]  /*d200*/  NOP ;  /* 0x0000000000007918 */ /* 0x002fc40000000000 */
.L_x_41:
[----:B------:R-:W-:Y:S05]  /*d210*/  BSYNC B0 ;  /* 0x0000000000007941 */ /* 0x000fea0003800000 */
.L_x_40:
[----:B------:R-:W-:-:S07]  /*d220*/  IADD3 R5, R5, -0x1, RZ ;  /* 0xffffffff05057810 */ /* 0x000fce0007ffe0ff */
.L_x_39:
[C---:B------:R-:W-:Y:S01]  /*d230*/  VIADD R8, R0.reuse, 0x1 ;  /* 0x0000000100087836 */ /* 0x040fe20000000000 */
[----:B------:R-:W-:Y:S01]  /*d240*/  IADD3 R9, R0, 0x8, RZ ;  /* 0x0000000800097810 */ /* 0x000fe20007ffe0ff */
[----:B------:R-:W-:Y:S05]  /*d250*/  WARPSYNC.ALL ;  /* 0x0000000000007948 */ /* 0x000fea0003800000 */
[CC--:B------:R-:W-:Y:S01]  /*d260*/  ISETP.GE.AND P3, PT, R3.reuse, R9.reuse, PT ;  /* 0x000000090300720c */ /* 0x0c0fe20003f66270 */
[----:B------:R-:W-:Y:S01]  /*d270*/  ULDC UR6, c[0x0][0x604] ;  /* 0x0001810000067ab9 */ /* 0x000fe20000000800 */
[----:B------:R-:W-:Y:S01]  /*d280*/  ISETP.GE.AND P4, PT, R2, R9, PT ;  /* 0x000000090200720c */ /* 0x000fe20003f86270 */
[----:B------:R-:W-:Y:S01]  /*d290*/  VIADD R9, R0, 0x10 ;  /* 0x0000001000097836 */ /* 0x000fe20000000000 */
[-C--:B------:R-:W-:Y:S01]  /*d2a0*/  ISETP.GE.AND P6, PT, R3, R8.reuse, PT ;  /* 0x000000080300720c */ /* 0x080fe20003fc6270 */
[----:B------:R-:W-:Y:S01]  /*d2b0*/  VIADD R22, R252, 0x44020 ;  /* 0x00044020fc167836 */ /* 0x000fe20000000000 */
[----:B------:R-:W-:Y:S01]  /*d2c0*/  ISETP.GE.AND P5, PT, R2, R8, PT ;  /* 0x000000080200720c */ /* 0x000fe20003fa6270 */
[----:B------:R-:W-:Y:S01]  /*d2d0*/  BSSY B0, `(.L_x_44) ;  /* 0x0000221000007945 */ /* 0x000fe20003800000 */
[----:B------:R-:W-:-:S02]  /*d2e0*/  IADD3 R8, R0, 0x9, RZ ;  /* 0x0000000900087810 */ /* 0x000fc40007ffe0ff */
[----:B------:R-:W-:Y:S02]  /*d2f0*/  FSEL R25, R25, -INF , P6 ;  /* 0xff80000019197808 */ /* 0x000fe40003000000 */
[----:B------:R-:W-:Y:S02]  /*d300*/  FSEL R27, R27, -INF , P5 ;  /* 0xff8000001b1b7808 */ /* 0x000fe40002800000 */
[----:B------:R-:W-:Y:S02]  /*d310*/  FSEL R28, R28, -INF , P3 ;  /* 0xff8000001c1c7808 */ /* 0x000fe40001800000 */
[CC--:B------:R-:W-:Y:S02]  /*d320*/  ISETP.GE.AND P2, PT, R3.reuse, R8.reuse, PT ;  /* 0x000000080300720c */ /* 0x0c0fe40003f46270 */
[----:B------:R-:W-:Y:S02]  /*d330*/  ISETP.GE.AND P6, PT, R2, R8, PT ;  /* 0x000000080200720c */ /* 0x000fe40003fc6270 */
[----:B------:R-:W-:-:S02]  /*d340*/  ISETP.GE.AND P5, PT, R3, R9, PT ;  /* 0x000000090300720c */ /* 0x000fc40003fa6270 */
[----:B------:R-:W-:Y:S02]  /*d350*/  ISETP.GE.AND P3, PT, R2, R9, PT ;  /* 0x000000090200720c */ /* 0x000fe40003f66270 */
[C---:B------:R-:W-:Y:S02]  /*d360*/  IADD3 R8, R0.reuse, 0x11, RZ ;  /* 0x0000001100087810 */ /* 0x040fe40007ffe0ff */
[----:B------:R-:W-:Y:S02]  /*d370*/  IADD3 R9, R0, 0x18, RZ ;  /* 0x0000001800097810 */ /* 0x000fe40007ffe0ff */
[----:B------:R-:W-:Y:S02]  /*d380*/  FSEL R30, R30, -INF , P4 ;  /* 0xff8000001e1e7808 */ /* 0x000fe40002000000 */
[----:B------:R-:W-:Y:S02]  /*d390*/  FSEL R29, R29, -INF , P2 ;  /* 0xff8000001d1d7808 */ /* 0x000fe40001000000 */
[----:B------:R-:W-:-:S02]  /*d3a0*/  FSEL R31, R31, -INF , P6 ;  /* 0xff8000001f1f7808 */ /* 0x000fc40003000000 */
[----:B------:R-:W-:Y:S02]  /*d3b0*/  FSEL R32, R32, -INF , P5 ;  /* 0xff80000020207808 */ /* 0x000fe40002800000 */
[CC--:B------:R-:W-:Y:S02]  /*d3c0*/  ISETP.GE.AND P4, PT, R3.reuse, R8.reuse, PT ;  /* 0x000000080300720c */ /* 0x0c0fe40003f86270 */
[----:B------:R-:W-:Y:S01]  /*d3d0*/  ISETP.GE.AND P2, PT, R2, R8, PT ;  /* 0x000000080200720c */ /* 0x000fe20003f46270 */
[----:B------:R-:W-:Y:S01]  /*d3e0*/  VIADD R8, R0, 0x19 ;  /* 0x0000001900087836 */ /* 0x000fe20000000000 */
[-C--:B------:R-:W-:Y:S02]  /*d3f0*/  ISETP.GE.AND P6, PT, R3, R9.reuse, PT ;  /* 0x000000090300720c */ /* 0x080fe40003fc6270 */
[----:B------:R-:W-:Y:S02]  /*d400*/  ISETP.GE.AND P5, PT, R2, R9, PT ;  /* 0x000000090200720c */ /* 0x000fe40003fa6270 */
[----:B------:R-:W-:-:S02]  /*d410*/  IADD3 R9, R0, 0x20, RZ ;  /* 0x0000002000097810 */ /* 0x000fc40007ffe0ff */
[----:B------:R-:W-:Y:S02]  /*d420*/  FSEL R35, R35, -INF , P2 ;  /* 0xff80000023237808 */ /* 0x000fe40001000000 */
[----:B------:R-:W-:Y:S02]  /*d430*/  FSEL R36, R36, -INF , P6 ;  /* 0xff80000024247808 */ /* 0x000fe40003000000 */
[----:B------:R-:W-:Y:S02]  /*d440*/  FSEL R34, R34, -INF , P3 ;  /* 0xff80000022227808 */ /* 0x000fe40001800000 */
[----:B------:R-:W-:Y:S02]  /*d450*/  FSEL R33, R33, -INF , P4 ;  /* 0xff80000021217808 */ /* 0x000fe40002000000 */
[CC--:B------:R-:W-:Y:S02]  /*d460*/  ISETP.GE.AND P2, PT, R3.reuse, R9.reuse, PT ;  /* 0x000000090300720c */ /* 0x0c0fe40003f46270 */
[----:B------:R-:W-:Y:S01]  /*d470*/  ISETP.GE.AND P6, PT, R2, R9, PT ;  /* 0x000000090200720c */ /* 0x000fe20003fc6270 */
[----:B------:R-:W-:Y:S01]  /*d480*/  VIADD R9, R0, 0x28 ;  /* 0x0000002800097836 */ /* 0x000fe20000000000 */
[----:B------:R-:W-:-:S02]  /*d490*/  ISETP.GE.AND P3, PT, R3, R8, PT ;  /* 0x000000080300720c */ /* 0x000fc40003f66270 */
[----:B------:R-:W-:Y:S02]  /*d4a0*/  ISETP.GE.AND P4, PT, R2, R8, PT ;  /* 0x000000080200720c */ /* 0x000fe40003f86270 */
[----:B------:R-:W-:Y:S02]  /*d4b0*/  IADD3 R8, R0, 0x21, RZ ;  /* 0x0000002100087810 */ /* 0x000fe40007ffe0ff */
[----:B------:R-:W-:Y:S02]  /*d4c0*/  FSEL R38, R38, -INF , P5 ;  /* 0xff80000026267808 */ /* 0x000fe40002800000 */
[----:B------:R-:W-:Y:S02]  /*d4d0*/  FSEL R37, R37, -INF , P3 ;  /* 0xff80000025257808 */ /* 0x000fe40001800000 */
[----:B------:R-:W-:Y:S02]  /*d4e0*/  FSEL R39, R39, -INF , P4 ;  /* 0xff80000027277808 */ /* 0x000fe40002000000 */
[----:B------:R-:W-:-:S02]  /*d4f0*/  FSEL R40, R40, -INF , P2 ;  /* 0xff80000028287808 */ /* 0x000fc40001000000 */
[CC--:B------:R-:W-:Y:S02]  /*d500*/  ISETP.GE.AND P5, PT, R3.reuse, R8.reuse, PT ;  /* 0x000000080300720c */ /* 0x0c0fe40003fa6270 */
[C---:B------:R-:W-:Y:S02]  /*d510*/  ISETP.GE.AND P3, PT, R2.reuse, R8, PT ;  /* 0x000000080200720c */ /* 0x040fe40003f66270 */
[-C--:B------:R-:W-:Y:S02]  /*d520*/  ISETP.GE.AND P4, PT, R3, R9.reuse, PT ;  /* 0x000000090300720c */ /* 0x080fe40003f86270 */
[----:B------:R-:W-:Y:S02]  /*d530*/  ISETP.GE.AND P2, PT, R2, R9, PT ;  /* 0x000000090200720c */ /* 0x000fe40003f46270 */
[C---:B------:R-:W-:Y:S02]  /*d540*/  IADD3 R8, R0.reuse, 0x29, RZ ;  /* 0x0000002900087810 */ /* 0x040fe40007ffe0ff */
        /* <DEDUP_REMOVED lines=16> */
[----:B------:R-:W-:Y:S01]  /*d650*/  ISETP.GE.AND P3, PT, R2, R9, PT ;  /* 0x000000090200720c */ /* 0x000fe20003f66270 */
[----:B------:R-:W-:Y:S01]  /*d660*/  VIADD R9, R0, 0x40 ;  /* 0x0000004000097836 */ /* 0x000fe20000000000 */
[-C--:B------:R-:W-:Y:S02]  /*d670*/  ISETP.GE.AND P2, PT, R3, R8.reuse, PT ;  /* 0x000000080300720c */ /* 0x080fe40003f46270 */
[----:B------:R-:W-:Y:S02]  /*d680*/  ISETP.GE.AND P6, PT, R2, R8, PT ;  /* 0x000000080200720c */ /* 0x000fe40003fc6270 */
[----:B------:R-:W-:Y:S02]  /*d690*/  IADD3 R8, R0, 0x39, RZ ;  /* 0x0000003900087810 */ /* 0x000fe40007ffe0ff */
[----:B------:R-:W-:-:S02]  /*d6a0*/  FSEL R50, R50, -INF , P4 ;  /* 0xff80000032327808 */ /* 0x000fc40002000000 */
        /* <DEDUP_REMOVED lines=101> */
[----:B------:R-:W-:Y:S02]  /*dd00*/  ISETP.GE.AND P2, PT, R2, R8, PT ;  /* 0x000000080200720c */ /* 0x000fe40003f46270 */
[----:B------:R-:W-:Y:S02]  /*dd10*/  ISETP.GE.AND P6, PT, R3, R9, PT ;  /* 0x000000090300720c */ /* 0x000fe40003fc6270 */
[----:B------:R-:W-:Y:S02]  /*dd20*/  FSEL R244, R90, -INF , P4 ;  /* 0xff8000005af47808 */ /* 0x000fe40002000000 */
[----:B------:R-:W-:-:S02]  /*dd30*/  FSEL R95, R95, -INF , P2 ;  /* 0xff8000005f5f7808 */ /* 0x000fc40001000000 */
[----:B------:R-:W-:Y:S02]  /*dd40*/  FSEL R96, R96, -INF , P6 ;  /* 0xff80000060607808 */ /* 0x000fe40003000000 */
[C---:B------:R-:W-:Y:S01]  /*dd50*/  ISETP.GE.AND P4, PT, R3.reuse, R8, PT ;  /* 0x000000080300720c */ /* 0x040fe20003f86270 */
[----:B------:R-:W-:Y:S01]  /*dd60*/  VIADD R8, R0, 0x91 ;  /* 0x0000009100087836 */ /* 0x000fe20000000000 */
[-C--:B------:R-:W-:Y:S02]  /*dd70*/  ISETP.GE.AND P2, PT, R3, R0.reuse, PT ;  /* 0x000000000300720c */ /* 0x080fe40003f46270 */
[----:B------:R-:W-:Y:S02]  /*dd80*/  ISETP.GE.AND P6, PT, R2, R0, PT ;  /* 0x000000000200720c */ /* 0x000fe40003fc6270 */
[----:B------:R-:W-:Y:S02]  /*dd90*/  FSEL R24, R24, -INF , P2 ;  /* 0xff80000018187808 */ /* 0x000fe40001000000 */
[----:B------:R-:W-:-:S02]  /*dda0*/  FSEL R26, R26, -INF , P6 ;  /* 0xff8000001a1a7808 */ /* 0x000fc40003000000 */
[----:B------:R-:W-:Y:S02]  /*ddb0*/  FSEL R240, R92, -INF , P5 ;  /* 0xff8000005cf07808 */ /* 0x000fe40002800000 */
[----:B------:R-:W-:Y:S02]  /*ddc0*/  FSEL R94, R94, -INF , P3 ;  /* 0xff8000005e5e7808 */ /* 0x000fe40001800000 */
[----:B------:R-:W-:Y:S02]  /*ddd0*/  ISETP.GE.AND P5, PT, R2, R9, PT ;  /* 0x000000090200720c */ /* 0x000fe40003fa6270 */
[----:B------:R-:W-:Y:S02]  /*dde0*/  ISETP.GE.AND P3, PT, R3, R8, PT ;  /* 0x000000080300720c */ /* 0x000fe40003f66270 */
[----:B------:R-:W-:Y:S02]  /*ddf0*/  IADD3 R9, R0, 0x99, RZ ;  /* 0x0000009900097810 */ /* 0x000fe40007ffe0ff */
[----:B------:R-:W-:-:S02]  /*de00*/  FMNMX R14, R24, R13, !PT ;  /* 0x0000000d180e7209 */ /* 0x000fc40007800000 */
[----:B------:R-:W-:Y:S02]  /*de10*/  FMNMX R16, R26, R12, !PT ;  /* 0x0000000c1a107209 */ /* 0x000fe40007800000 */
[----:B------:R-:W-:Y:S02]  /*de20*/  FSEL R97, R97, -INF , P3 ;  /* 0xff80000061617808 */ /* 0x000fe40001800000 */
[-C--:B------:R-:W-:Y:S02]  /*de30*/  ISETP.GE.AND P6, PT, R3, R9.reuse, PT ;  /* 0x000000090300720c */ /* 0x080fe40003fc6270 */
[----:B------:R-:W-:Y:S02]  /*de40*/  ISETP.GE.AND P3, PT, R2, R9, PT ;  /* 0x000000090200720c */ /* 0x000fe40003f66270 */
        /* <DEDUP_REMOVED lines=52> */
[----:B------:R-:W-:Y:S02]  /*e190*/  FSEL R93, R93, -INF , P4 ;  /* 0xff8000005d5d7808 */ /* 0x000fe40002000000 */
[----:B------:R-:W-:Y:S02]  /*e1a0*/  ISETP.GE.AND P4, PT, R2, R8, PT ;  /* 0x000000080200720c */ /* 0x000fe40003f86270 */
[----:B------:R-:W-:Y:S02]  /*e1b0*/  IADD3 R8, R0, 0x98, RZ ;  /* 0x0000009800087810 */ /* 0x000fe40007ffe0ff */
[----:B------:R-:W-:-:S02]  /*e1c0*/  FMNMX R9, R77, R14, !PT ;  /* 0x0000000e4d097209 */ /* 0x000fc40007800000 */
[----:B------:R-:W-:Y:S02]  /*e1d0*/  FMNMX R16, R79, R16, !PT ;  /* 0x000000104f107209 */ /* 0x000fe40007800000 */
[----:B------:R-:W-:Y:S02]  /*e1e0*/  FSEL R98, R98, -INF , P5 ;  /* 0xff80000062627808 */ /* 0x000fe40002800000 */
[-C--:B------:R-:W-:Y:S02]  /*e1f0*/  ISETP.GE.AND P5, PT, R3, R8.reuse, PT ;  /* 0x000000080300720c */ /* 0x080fe40003fa6270 */
[----:B------:R-:W-:Y:S01]  /*e200*/  ISETP.GE.AND P2, PT, R2, R8, PT ;  /* 0x000000080200720c */ /* 0x000fe20003f46270 */
[----:B------:R-:W-:Y:S01]  /*e210*/  VIADD R8, R0, 0xa0 ;  /* 0x000000a000087836 */ /* 0x000fe20000000000 */
[----:B------:R-:W-:Y:S02]  /*e220*/  FMNMX R9, R236, R9, !PT ;  /* 0x00000009ec097209 */ /* 0x000fe40007800000 */
[----:B------:R-:W-:-:S02]  /*e230*/  FMNMX R16, R239, R16, !PT ;  /* 0x00000010ef107209 */ /* 0x000fc40007800000 */
[----:B------:R-:W-:Y:S02]  /*e240*/  FSEL R99, R99, -INF , P4 ;  /* 0xff80000063637808 */ /* 0x000fe40002000000 */
[----:B------:R-:W-:Y:S02]  /*e250*/  FSEL R100, R100, -INF , P5 ;  /* 0xff80000064647808 */ /* 0x000fe40002800000 */
[----:B------:R-:W-:Y:S02]  /*e260*/  FMNMX R9, R238, R9, !PT ;  /* 0x00000009ee097209 */ /* 0x000fe40007800000 */
[----:B------:R-:W-:Y:S02]  /*e270*/  FMNMX R15, R237, R16, !PT ;  /* 0x00000010ed0f7209 */ /* 0x000fe40007800000 */
[-C--:B------:R-:W-:Y:S02]  /*e280*/  ISETP.GE.AND P4, PT, R3, R8.reuse, PT ;  /* 0x000000080300720c */ /* 0x080fe40003f86270 */
[----:B------:R-:W-:-:S02]  /*e290*/  ISETP.GE.AND P5, PT, R2, R8, PT ;  /* 0x000000080200720c */ /* 0x000fc40003fa6270 */
[----:B------:R-:W-:Y:S02]  /*e2a0*/  IADD3 R8, R0, 0xa1, RZ ;  /* 0x000000a100087810 */ /* 0x000fe40007ffe0ff */
[----:B------:R-:W-:Y:S02]  /*e2b0*/  FMNMX R14, R84, R9, !PT ;  /* 0x00000009540e7209 */ /* 0x000fe40007800000 */
[----:B------:R-:W-:Y:S02]  /*e2c0*/  FMNMX R16, R86, R15, !PT ;  /* 0x0000000f56107209 */ /* 0x000fe40007800000 */
[----:B------:R-:W-:Y:S02]  /*e2d0*/  FSEL R102, R102, -INF , P2 ;  /* 0xff80000066667808 */ /* 0x000fe40001000000 */
[----:B------:R-:W-:Y:S02]  /*e2e0*/  FSEL R101, R101, -INF , P6 ;  /* 0xff80000065657808 */ /* 0x000fe40003000000 */
[----:B------:R-:W-:-:S02]  /*e2f0*/  ISETP.GE.AND P2, PT, R3, R8, PT ;  /* 0x000000080300720c */ /* 0x000fc40003f46270 */
[----:B------:R-:W-:Y:S02]  /*e300*/  ISETP.GE.AND P6, PT, R2, R8, PT ;  /* 0x000000080200720c */ /* 0x000fe40003fc6270 */
[----:B------:R-:W-:Y:S02]  /*e310*/  IADD3 R8, R0, 0xa8, RZ ;  /* 0x000000a800087810 */ /* 0x000fe40007ffe0ff */
[----:B------:R-:W-:Y:S02]  /*e320*/  FMNMX R14, R85, R14, !PT ;  /* 0x0000000e550e7209 */ /* 0x000fe40007800000 */
[----:B------:R-:W-:Y:S02]  /*e330*/  FMNMX R9, R87, R16, !PT ;  /* 0x0000001057097209 */ /* 0x000fe40007800000 */
[----:B------:R-:W-:Y:S02]  /*e340*/  FSEL R103, R103, -INF , P3 ;  /* 0xff80000067677808 */ /* 0x000fe40001800000 */
[----:B------:R-:W-:-:S02]  /*e350*/  FSEL R104, R104, -INF , P4 ;  /* 0xff80000068687808 */ /* 0x000fc40002000000 */
[-C--:B------:R-:W-:Y:S02]  /*e360*/  ISETP.GE.AND P3, PT, R3, R8.reuse, PT ;  /* 0x000000080300720c */ /* 0x080fe40003f66270 */
[----:B------:R-:W-:Y:S01]  /*e370*/  ISETP.GE.AND P4, PT, R2, R8, PT ;  /* 0x000000080200720c */ /* 0x000fe20003f86270 */
[----:B------:R-:W-:Y:S01]  /*e380*/  VIADD R8, R0, 0xa9 ;  /* 0x000000a900087836 */ /* 0x000fe20000000000 */
[----:B------:R-:W-:Y:S02]  /*e390*/  FMNMX R14, R241, R14, !PT ;  /* 0x0000000ef10e7209 */ /* 0x000fe40007800000 */
[----:B------:R-:W-:Y:S02]  /*e3a0*/  FMNMX R15, R244, R9, !PT ;  /* 0x00000009f40f7209 */ /* 0x000fe40007800000 */
[----:B------:R-:W-:Y:S02]  /*e3b0*/  FSEL R106, R106, -INF , P5 ;  /* 0xff8000006a6a7808 */ /* 0x000fe40002800000 */
[----:B------:R-:W-:-:S02]  /*e3c0*/  FSEL R105, R105, -INF , P2 ;  /* 0xff80000069697808 */ /* 0x000fc40001000000 */
[----:B------:R-:W-:Y:S02]  /*e3d0*/  FMNMX R9, R243, R14, !PT ;  /* 0x0000000ef3097209 */ /* 0x000fe40007800000 */
[----:B------:R-:W-:Y:S02]  /*e3e0*/  FMNMX R15, R242, R15, !PT ;  /* 0x0000000ff20f7209 */ /* 0x000fe40007800000 */
[-C--:B------:R-:W-:Y:S02]  /*e3f0*/  ISETP.GE.AND P5, PT, R3, R8.reuse, PT ;  /* 0x000000080300720c */ /* 0x080fe40003fa6270 */
[----:B------:R-:W-:Y:S02]  /*e400*/  ISETP.GE.AND P2, PT, R2, R8, PT ;  /* 0x000000080200720c */ /* 0x000fe40003f46270 */
[----:B------:R-:W-:Y:S02]  /*e410*/  IADD3 R8, R0, 0xb0, RZ ;  /* 0x000000b000087810 */ /* 0x000fe40007ffe0ff */
[----:B------:R-:W-:-:S02]  /*e420*/  FMNMX R14, R240, R9, !PT ;  /* 0x00000009f00e7209 */ /* 0x000fc40007800000 */
[----:B------:R-:W-:Y:S02]  /*e430*/  FMNMX R16, R94, R15, !PT ;  /* 0x0000000f5e107209 */ /* 0x000fe40007800000 */
[----:B------:R-:W-:Y:S02]  /*e440*/  FSEL R107, R107, -INF , P6 ;  /* 0xff8000006b6b7808 */ /* 0x000fe40003000000 */
[----:B------:R-:W-:Y:S02]  /*e450*/  FSEL R108, R108, -INF , P3 ;  /* 0xff8000006c6c7808 */ /* 0x000fe40001800000 */
[-C--:B------:R-:W-:Y:S02]  /*e460*/  ISETP.GE.AND P6, PT, R3, R8.reuse, PT ;  /* 0x000000080300720c */ /* 0x080fe40003fc6270 */
[----:B------:R-:W-:Y:S02]  /*e470*/  ISETP.GE.AND P3, PT, R2, R8, PT ;  /* 0x000000080200720c */ /* 0x000fe40003f66270 */
[----:B------:R-:W-:-:S02]  /*e480*/  IADD3 R8, R0, 0xb1, RZ ;  /* 0x000000b100087810 */ /* 0x000fc40007ffe0ff */
[----:B------:R-:W-:Y:S02]  /*e490*/  FMNMX R9, R93, R14, !PT ;  /* 0x0000000e5d097209 */ /* 0x000fe40007800000 */
[----:B------:R-:W-:Y:S02]  /*e4a0*/  FMNMX R15, R95, R16, !PT ;  /* 0x000000105f0f7209 */ /* 0x000fe40007800000 */
[----:B------:R-:W-:Y:S02]  /*e4b0*/  FSEL R110, R110, -INF , P4 ;  /* 0xff8000006e6e7808 */ /* 0x000fe40002000000 */
[----:B------:R-:W-:Y:S02]  /*e4c0*/  FSEL R109, R109, -INF , P5 ;  /* 0xff8000006d6d7808 */ /* 0x000fe40002800000 */
[-C--:B------:R-:W-:Y:S02]  /*e4d0*/  ISETP.GE.AND P4, PT, R3, R8.reuse, PT ;  /* 0x000000080300720c */ /* 0x080fe40003f86270 */
[----:B------:R-:W-:Y:S01]  /*e4e0*/  ISETP.GE.AND P5, PT, R2, R8, PT ;  /* 0x000000080200720c */ /* 0x000fe20003fa6270 */
[----:B------:R-:W-:Y:S01]  /*e4f0*/  VIADD R8, R0, 0xb8 ;  /* 0x000000b800087836 */ /* 0x000fe20000000000 */
[----:B------:R-:W-:-:S02]  /*e500*/  FMNMX R14, R96, R9, !PT ;  /* 0x00000009600e7209 */ /* 0x000fc40007800000 */
[----:B------:R-:W-:Y:S02]  /*e510*/  FMNMX R16, R98, R15, !PT ;  /* 0x0000000f62107209 */ /* 0x000fe40007800000 */
[----:B------:R-:W-:Y:S02]  /*e520*/  FSEL R111, R111, -INF , P2 ;  /* 0xff8000006f6f7808 */ /* 0x000fe40001000000 */
[----:B------:R-:W-:Y:S02]  /*e530*/  FSEL R112, R112, -INF , P6 ;  /* 0xff80000070707808 */ /* 0x000fe40003000000 */
[----:B------:R-:W-:Y:S02]  /*e540*/  FMNMX R9, R97, R14, !PT ;  /* 0x0000000e61097209 */ /* 0x000fe40007800000 */
[----:B------:R-:W-:Y:S02]  /*e550*/  FMNMX R15, R99, R16, !PT ;  /* 0x00000010630f7209 */ /* 0x000fe40007800000 */
        /* <DEDUP_REMOVED lines=8> */
[----:B------:R-:W-:Y:S02]  /*e5e0*/  ISETP.GE.AND P4, PT, R2, R8, PT ;  /* 0x000000080200720c */ /* 0x000fe40003f86270 */
[----:B------:R-:W-:Y:S02]  /*e5f0*/  IADD3 R8, R0, 0xc0, RZ ;  /* 0x000000c000087810 */ /* 0x000fe40007ffe0ff */
[----:B------:R-:W-:Y:S02]  /*e600*/  FMNMX R9, R101, R14, !PT ;  /* 0x0000000e65097209 */ /* 0x000fe40007800000 */
[----:B------:R-:W-:Y:S02]  /*e610*/  FMNMX R15, R103, R16, !PT ;  /* 0x00000010670f7209 */ /* 0x000fe40007800000 */
[----:B------:R-:W-:-:S02]  /*e620*/  FSEL R115, R115, -INF , P5 ;  /* 0xff80000073737808 */ /* 0x000fc40002800000 */
[----:B------:R-:W-:Y:S02]  /*e630*/  FSEL R116, R116, -INF , P2 ;  /* 0xff80000074747808 */ /* 0x000fe40001000000 */
[-C--:B------:R-:W-:Y:S02]  /*e640*/  ISETP.GE.AND P5, PT, R3, R8.reuse, PT ;  /* 0x000000080300720c */ /* 0x080fe40003fa6270 */
[----:B------:R-:W-:Y:S01]  /*e650*/  ISETP.GE.AND P2, PT, R2, R8, PT ;  /* 0x000000080200720c */ /* 0x000fe20003f46270 */
[----:B------:R-:W-:Y:S01]  /*e660*/  VIADD R8, R0, 0xc1 ;  /* 0x000000c100087836 */ /* 0x000fe20000000000 */
[----:B------:R-:W-:Y:S02]  /*e670*/  FMNMX R14, R104, R9, !PT ;  /* 0x00000009680e7209 */ /* 0x000fe40007800000 */
[----:B------:R-:W-:Y:S02]  /*e680*/  FMNMX R16, R106, R15, !PT ;  /* 0x0000000f6a107209 */ /* 0x000fe40007800000 */
[----:B------:R-:W-:-:S02]  /*e690*/  FSEL R118, R118, -INF , P6 ;  /* 0xff80000076767808 */ /* 0x000fc40003000000 */
[----:B------:R-:W-:Y:S02]  /*e6a0*/  FSEL R117, R117, -INF , P3 ;  /* 0xff80000075757808 */ /* 0x000fe40001800000 */
[----:B------:R-:W-:Y:S02]  /*e6b0*/  FMNMX R9, R105, R14, !PT ;  /* 0x0000000e69097209 */ /* 0x000fe40007800000 */
[----:B------:R-:W-:Y:S02]  /*e6c0*/  FMNMX R15, R107, R16, !PT ;  /* 0x000000106b0f7209 */ /* 0x000fe40007800000 */
        /* <DEDUP_REMOVED lines=15> */
[----:B------:R-:W-:Y:S01]  /*e7c0*/  ISETP.GE.AND P6, PT, R2, R8, PT ;  /* 0x000000080200720c */ /* 0x000fe20003fc6270 */
[----:B------:R-:W-:Y:S01]  /*e7d0*/  VIADD R8, R0, 0xd0 ;  /* 0x000000d000087836 */ /* 0x000fe20000000000 */
[----:B------:R-:W-:Y:S02]  /*e7e0*/  FMNMX R14, R112, R9, !PT ;  /* 0x00000009700e7209 */ /* 0x000fe40007800000 */
[----:B------:R-:W-:Y:S02]  /*e7f0*/  FMNMX R16, R114, R15, !PT ;  /* 0x0000000f72107209 */ /* 0x000fe40007800000 */
[----:B------:R-:W-:Y:S02]  /*e800*/  FSEL R123, R123, -INF , P3 ;  /* 0xff8000007b7b7808 */ /* 0x000fe40001800000 */
[----:B------:R-:W-:Y:S02]  /*e810*/  FSEL R124, R124, -INF , P4 ;  /* 0xff8000007c7c7808 */ /* 0x000fe40002000000 */
[----:B------:R-:W-:-:S02]  /*e820*/  FMNMX R9, R113, R14, !PT ;  /* 0x0000000e71097209 */ /* 0x000fc40007800000 */
[----:B------:R-:W-:Y:S02]  /*e830*/  FMNMX R15, R115, R16, !PT ;  /* 0x00000010730f7209 */ /* 0x000fe40007800000 */
[-C--:B------:R-:W-:Y:S02]  /*e840*/  ISETP.GE.AND P3, PT, R3, R8.reuse, PT ;  /* 0x000000080300720c */ /* 0x080fe40003f66270 */
[----:B------:R-:W-:Y:S02]  /*e850*/  ISETP.GE.AND P4, PT, R2, R8, PT ;  /* 0x000000080200720c */ /* 0x000fe40003f86270 */
[----:B------:R-:W-:Y:S02]  /*e860*/  IADD3 R8, R0, 0xd1, RZ ;  /* 0x000000d100087810 */ /* 0x000fe40007ffe0ff */
[----:B------:R-:W-:Y:S02]  /*e870*/  FMNMX R14, R116, R9, !PT ;  /* 0x00000009740e7209 */ /* 0x000fe40007800000 */
[----:B------:R-:W-:-:S02]  /*e880*/  FMNMX R16, R118, R15, !PT ;  /* 0x0000000f76107209 */ /* 0x000fc40007800000 */
[----:B------:R-:W-:Y:S02]  /*e890*/  FSEL R126, R126, -INF , P5 ;  /* 0xff8000007e7e7808 */ /* 0x000fe40002800000 */
[----:B------:R-:W-:Y:S02]  /*e8a0*/  FSEL R125, R125, -INF , P2 ;  /* 0xff8000007d7d7808 */ /* 0x000fe40001000000 */
        /* <DEDUP_REMOVED lines=65> */
[----:B------:R-:W-:Y:S02]  /*ecc0*/  FSEL R143, R143, -INF , P3 ;  /* 0xff8000008f8f7808 */ /* 0x000fe40001800000 */
[----:B------:R-:W-:-:S02]  /*ecd0*/  FMNMX R14, R140, R9, !PT ;  /* 0x000000098c0e7209 */ /* 0x000fc40007800000 */
[----:B------:R-:W-:Y:S02]  /*ece0*/  FMNMX R16, R142, R15, !PT ;  /* 0x0000000f8e107209 */ /* 0x000fe40007800000 */
[----:B------:R-:W-:Y:S02]  /*ecf0*/  FSEL R144, R144, -INF , P4 ;  /* 0xff80000090907808 */ /* 0x000fe40002000000 */
[-C--:B------:R-:W-:Y:S02]  /*ed00*/  ISETP.GE.AND P3, PT, R3, R8.reuse, PT ;  /* 0x000000080300720c */ /* 0x080fe40003f66270 */
[----:B------:R-:W-:Y:S02]  /*ed10*/  ISETP.GE.AND P4, PT, R2, R8, PT ;  /* 0x000000080200720c */ /* 0x000fe40003f86270 */
[----:B------:R-:W-:Y:S02]  /*ed20*/  IADD3 R8, R0, 0xf9, RZ ;  /* 0x000000f900087810 */ /* 0x000fe40007ffe0ff */
[----:B------:R-:W-:-:S02]  /*ed30*/  FSEL R146, R146, -INF , P5 ;  /* 0xff80000092927808 */ /* 0x000fc40002800000 */
[----:B------:R-:W-:Y:S02]  /*ed40*/  FMNMX R9, R141, R14, !PT ;  /* 0x0000000e8d097209 */ /* 0x000fe40007800000 */
[----:B------:R-:W-:Y:S02]  /*ed50*/  FMNMX R15, R143, R16, !PT ;  /* 0x000000108f0f7209 */ /* 0x000fe40007800000 */
[----:B------:R-:W-:Y:S02]  /*ed60*/  FSEL R145, R145, -INF , P2 ;  /* 0xff80000091917808 */ /* 0x000fe40001000000 */
[-C--:B------:R-:W-:Y:S02]  /*ed70*/  ISETP.GE.AND P5, PT, R3, R8.reuse, PT ;  /* 0x000000080300720c */ /* 0x080fe40003fa6270 */
[----:B------:R-:W-:Y:S02]  /*ed80*/  ISETP.GE.AND P2, PT, R2, R8, PT ;  /* 0x000000080200720c */ /* 0x000fe40003f46270 */
[----:B------:R-:W-:-:S02]  /*ed90*/  FSEL R147, R147, -INF , P6 ;  /* 0xff80000093937808 */ /* 0x000fc40003000000 */
[----:B------:R-:W-:Y:S02]  /*eda0*/  FMNMX R8, R144, R9, !PT ;  /* 0x0000000990087209 */ /* 0x000fe40007800000 */
[----:B------:R-:W-:Y:S02]  /*edb0*/  FMNMX R14, R146, R15, !PT ;  /* 0x0000000f920e7209 */ /* 0x000fe40007800000 */
[----:B------:R-:W-:Y:S02]  /*edc0*/  FSEL R148, R148, -INF , P3 ;  /* 0xff80000094947808 */ /* 0x000fe40001800000 */
[----:B------:R-:W-:Y:S02]  /*edd0*/  FSEL R150, R150, -INF , P4 ;  /* 0xff80000096967808 */ /* 0x000fe40002000000 */
[----:B------:R-:W-:Y:S02]  /*ede0*/  FMNMX R9, R145, R8, !PT ;  /* 0x0000000891097209 */ /* 0x000fe40007800000 */
[----:B------:R-:W-:-:S02]  /*edf0*/  FMNMX R15, R147, R14, !PT ;  /* 0x0000000e930f7209 */ /* 0x000fc40007800000 */
[----:B------:R-:W-:Y:S02]  /*ee00*/  FSEL R149, R149, -INF , P5 ;  /* 0xff80000095957808 */ /* 0x000fe40002800000 */
[----:B------:R-:W-:Y:S02]  /*ee10*/  FSEL R151, R151, -INF , P2 ;  /* 0xff80000097977808 */ /* 0x000fe40001000000 */
[----:B------:R-:W-:Y:S02]  /*ee20*/  FMNMX R8, R148, R9, !PT ;  /* 0x0000000994087209 */ /* 0x000fe40007800000 */
[----:B------:R-:W-:Y:S02]  /*ee30*/  FMNMX R16, R150, R15, !PT ;  /* 0x0000000f96107209 */ /* 0x000fe40007800000 */
[----:B------:R-:W-:Y:S02]  /*ee40*/  FMNMX R14, R149, R8, !PT ;  /* 0x00000008950e7209 */ /* 0x000fe40007800000 */
[----:B------:R-:W-:-:S03]  /*ee50*/  FMNMX R16, R151, R16, !PT ;  /* 0x0000001097107209 */ /* 0x000fc60007800000 */
[----:B------:R-:W1:Y:S04]  /*ee60*/  SHFL.BFLY PT, R9, R14, 0x1, 0x1f ;  /* 0x0c201f000e097f89 */ /* 0x000e6800000e0000 */
[----:B------:R-:W2:Y:S01]  /*ee70*/  SHFL.BFLY PT, R17, R16, 0x1, 0x1f ;  /* 0x0c201f0010117f89 */ /* 0x000ea200000e0000 */
[----:B-1----:R-:W-:Y:S02]  /*ee80*/  FMNMX R15, R14, R9, !PT ;  /* 0x000000090e0f7209 */ /* 0x002fe40007800000 */
[----:B------:R-:W-:Y:S02]  /*ee90*/  IADD3 R14, R7, 0x1, RZ ;  /* 0x00000001070e7810 */ /* 0x000fe40007ffe0ff */
[----:B--2---:R-:W-:Y:S01]  /*eea0*/  FMNMX R17, R16, R17, !PT ;  /* 0x0000001110117209 */ /* 0x004fe20007800000 */
[----:B------:R-:W1:Y:S01]  /*eeb0*/  SHFL.BFLY PT, R8, R15, 0x2, 0x1f ;  /* 0x0c401f000f087f89 */ /* 0x000e6200000e0000 */
[----:B------:R-:W-:-:S03]  /*eec0*/  LEA R7, R11, R22, 0x3 ;  /* 0x000000160b077211 */ /* 0x000fc600078e18ff */
[----:B------:R-:W2:Y:S01]  /*eed0*/  SHFL.BFLY PT, R18, R17, 0x2, 0x1f ;  /* 0x0c401f0011127f89 */ /* 0x000ea200000e0000 */
[----:B------:R-:W-:Y:S01]  /*eee0*/  PRMT R16, RZ, 0x654, R7 ;  /* 0x00000654ff107816 */ /* 0x000fe20000000007 */
[----:B------:R-:W-:-:S03]  /*eef0*/  VIADD R7, R11, 0x1 ;  /* 0x000000010b077836 */ /* 0x000fc60000000000 */
[----:B------:R3:W-:Y:S01]  /*ef00*/  SYNCS.ARRIVE.TRANS64.RED.A1T0 RZ, [R16+URZ], RZ ;  /* 0x000000ff10ff79a7 */ /* 0x0007e2000810043f */
[----:B-1----:R-:W-:Y:S02]  /*ef10*/  FMNMX R8, R15, R8, !PT ;  /* 0x000000080f087209 */ /* 0x002fe40007800000 */
[----:B--2---:R-:W-:Y:S02]  /*ef20*/  FMNMX R9, R17, R18, !PT ;  /* 0x0000001211097209 */ /* 0x004fe40007800000 */
[C---:B------:R-:W-:Y:S02]  /*ef30*/  FSETP.NEU.AND P2, PT, R8.reuse, -INF , PT ;  /* 0xff8000000800780b */ /* 0x040fe40003f4d000 */
[C---:B------:R-:W-:Y:S02]  /*ef40*/  FSETP.NEU.AND P3, PT, R9.reuse, -INF , PT ;  /* 0xff8000000900780b */ /* 0x040fe40003f6d000 */
[----:B------:R-:W-:Y:S02]  /*ef50*/  FSEL R18, R8, RZ, P2 ;  /* 0x000000ff08127208 */ /* 0x000fe40001000000 */
[----:B------:R-:W-:-:S02]  /*ef60*/  FSEL R21, R9, RZ, P3 ;  /* 0x000000ff09157208 */ /* 0x000fc40001800000 */
[----:B------:R-:W-:Y:S01]  /*ef70*/  ISETP.NE.AND P2, PT, R14, 0x4, PT ;  /* 0x000000040e00780c */ /* 0x000fe20003f45270 */
[----:B------:R-:W-:Y:S02]  /*ef80*/  FADD R13, -R18, R13 ;  /* 0x0000000d120d7221 */ /* 0x000fe40000000100 */
[----:B------:R-:W-:Y:S01]  /*ef90*/  FADD R12, -R21, R12 ;  /* 0x0000000c150c7221 */ /* 0x000fe20000000100 */
[----:B------:R-:W-:Y:S01]  /*efa0*/  SEL R15, RZ, 0x1, P2 ;  /* 0x00000001ff0f7807 */ /* 0x000fe20001000000 */
[----:B------:R-:W-:Y:S01]  /*efb0*/  FMUL R13, R13, UR6 ;  /* 0x000000060d0d7c20 */ /* 0x000fe20008400000 */
[----:B------:R-:W-:Y:S01]  /*efc0*/  SEL R14, R14, RZ, P2 ;  /* 0x000000ff0e0e7207 */ /* 0x000fe20001000000 */
[----:B------:R-:W-:Y:S01]  /*efd0*/  FMUL R12, R12, UR6 ;  /* 0x000000060c0c7c20 */ /* 0x000fe20008400000 */
[----:B------:R-:W-:Y:S02]  /*efe0*/  LOP3.LUT R15, R10, R15, RZ, 0x3c, !PT ;  /* 0x0000000f0a0f7212 */ /* 0x000fe400078e3cff */
[----:B------:R-:W-:-:S02]  /*eff0*/  FSETP.GEU.AND P3, PT, R13, -126, PT ;  /* 0xc2fc00000d00780b */ /* 0x000fc40003f6e000 */
[----:B------:R-:W-:Y:S02]  /*f000*/  FSETP.GEU.AND P4, PT, R12, -126, PT ;  /* 0xc2fc00000c00780b */ /* 0x000fe40003f8e000 */
[----:B------:R-:W-:Y:S02]  /*f010*/  ISETP.NE.AND P2, PT, R7, 0x4, PT ;  /* 0x000000040700780c */ /* 0x000fe40003f45270 */
[----:B------:R-:W-:Y:S02]  /*f020*/  LEA R11, R14, R252, 0x3 ;  /* 0x000000fc0e0b7211 */ /* 0x000fe400078e18ff */
[----:B------:R-:W-:-:S05]  /*f030*/  SHF.L.U32 R10, R15, 0x1f, RZ ;  /* 0x0000001f0f0a7819 */ /* 0x000fca00000006ff */
[----:B------:R-:W-:Y:S02]  /*f040*/  @!P3 FMUL R13, R13, 0.5 ;  /* 0x3f0000000d0db820 */ /* 0x000fe40000400000 */
[----:B------:R-:W-:Y:S02]  /*f050*/  @!P4 FMUL R12, R12, 0.5 ;  /* 0x3f0000000c0cc820 */ /* 0x000fe40000400000 */
[----:B------:R-:W1:Y:S08]  /*f060*/  MUFU.EX2 R19, R13 ;  /* 0x0000000d00137308 */ /* 0x000e700000000800 */
[----:B------:R-:W2:Y:S01]  /*f070*/  MUFU.EX2 R20, R12 ;  /* 0x0000000c00147308 */ /* 0x000ea20000000800 */
[----:B-1----:R-:W-:-:S04]  /*f080*/  @!P3 FMUL R19, R19, R19 ;  /* 0x000000131313b220 */ /* 0x002fc80000400000 */
        /* <DEDUP_REMOVED lines=64> */
[----:B---3--:R-:W-:-:S07]  /*f490*/  FMUL R215, R215, R20 ;  /* 0x00000014d7d77220 */ /* 0x008fce0000400000 */
.L_x_45:
[----:B-1----:R1:W2:Y:S02]  /*f4a0*/  SYNCS.PHASECHK.TRANS64.TRYWAIT P3, [R11+URZ+0x44000], R10 ;  /* 0x0440000a0b0075a7 */ /* 0x0022a4000806017f */
[----:B--2---:R-:W-:Y:S05]  /*f4b0*/  @!P3 NANOSLEEP.SYNCS 0x989680 ;  /* 0x009896800000b95d */ /* 0x004fea0003900000 */
[----:B------:R-:W2:Y:S02]  /*f4c0*/  @!P3 SYNCS.PHASECHK.TRANS64 P3, [R11+URZ+0x44000], R10 ;  /* 0x0440000a0b00b5a7 */ /* 0x000ea4000806007f */
[----:B--2---:R-:W-:Y:S05]  /*f4d0*/  @!P3 BRA `(.L_x_45) ;  /* 0xfffffffc00f0b947 */ /* 0x004fea000383ffff */
[----:B------:R-:W-:Y:S05]  /*f4e0*/  BSYNC B0 ;  /* 0x0000000000007941 */ /* 0x000fea0003800000 */
.L_x_44:
[----:B------:R-:W2:Y:S01]  /*f4f0*/  LDC R17, c[0x0][0x604] ;  /* 0x00018100ff117b82 */ /* 0x000ea20000000800 */
[----:B-1----:R-:W-:Y:S01]  /*f500*/  LEA R10, R14, UR15, 0xc ;  /* 0x0000000f0e0a7c11 */ /* 0x002fe2000f8e60ff */
[----:B------:R-:W-:Y:S05]  /*f510*/  WARPSYNC.ALL ;  /* 0x0000000000007948 */ /* 0x000fea0003800000 */
[----:B------:R-:W-:Y:S01]  /*f520*/  MOV R11, 0x40000040 ;  /* 0x40000040000b7802 */ /* 0x000fe20000000f00 */
[C---:B------:R-:W-:Y:S01]  /*f530*/  VIADD R12, R10.reuse, 0x80 ;  /* 0x000000800a0c7836 */ /* 0x040fe20000000000 */
[----:B------:R-:W-:Y:S02]  /*f540*/  R2UR UR6, R10 ;  /* 0x000000000a0672ca */ /* 0x000fe400000e0000 */
[----:B------:R-:W-:-:S02]  /*f550*/  R2UR UR7, R11 ;  /* 0x000000000b0772ca */ /* 0x000fc400000e0000 */
[----:B------:R-:W-:Y:S01]  /*f560*/  MOV R13, 0x40000040 ;  /* 0x40000040000d7802 */ /* 0x000fe20000000f00 */
[-C--:B--2---:R-:W-:Y:S01]  /*f570*/  FMUL R18, R18, R17.reuse ;  /* 0x0000001112127220 */ /* 0x084fe20000400000 */
[----:B------:R-:W-:-:S03]  /*f580*/  FMUL R16, R21, R17 ;  /* 0x0000001115107220 */ /* 0x000fc60000400000 */
[-CC-:B------:R-:W-:Y:S01]  /*f590*/  FFMA R24, R24, R17.reuse, -R18.reuse ;  /* 0x0000001118187223 */ /* 0x180fe20000000812 */
[-C--:B------:R-:W-:Y:S01]  /*f5a0*/  FFMA R25, R25, R17.reuse, -R18 ;  /* 0x0000001119197223 */ /* 0x080fe20000000812 */
[-CC-:B------:R-:W-:Y:S01]  /*f5b0*/  FFMA R26, R26, R17.reuse, -R16.reuse ;  /* 0x000000111a1a7223 */ /* 0x180fe20000000810 */
[-C--:B------:R-:W-:Y:S01]  /*f5c0*/  FFMA R27, R27, R17.reuse, -R16 ;  /* 0x000000111b1b7223 */ /* 0x080fe20000000810 */
[-CC-:B------:R-:W-:Y:S01]  /*f5d0*/  FFMA R28, R28, R17.reuse, -R18.reuse ;  /* 0x000000111c1c7223 */ /* 0x180fe20000000812 */
[----:B------:R-:W-:Y:S01]  /*f5e0*/  FSETP.GEU.AND P5, PT, R24, -126, PT ;  /* 0xc2fc00001800780b */ /* 0x000fe20003fae000 */
[-C--:B------:R-:W-:Y:S01]  /*f5f0*/  FFMA R29, R29, R17.reuse, -R18 ;  /* 0x000000111d1d7223 */ /* 0x080fe20000000812 */
[----:B------:R-:W-:Y:S01]  /*f600*/  FSETP.GEU.AND P6, PT, R25, -126, PT ;  /* 0xc2fc00001900780b */ /* 0x000fe20003fce000 */
[-CC-:B------:R-:W-:Y:S01]  /*f610*/  FFMA R30, R30, R17.reuse, -R16.reuse ;  /* 0x000000111e1e7223 */ /* 0x180fe20000000810 */
[----:B------:R-:W-:Y:S01]  /*f620*/  FSETP.GEU.AND P3, PT, R26, -126, PT ;  /* 0xc2fc00001a00780b */ /* 0x000fe20003f6e000 */
[-C--:B------:R-:W-:Y:S01]  /*f630*/  FFMA R31, R31, R17.reuse, -R16 ;  /* 0x000000111f1f7223 */ /* 0x080fe20000000810 */
[----:B------:R-:W-:Y:S01]  /*f640*/  FSETP.GEU.AND P4, PT, R27, -126, PT ;  /* 0xc2fc00001b00780b */ /* 0x000fe20003f8e000 */
[-CC-:B------:R-:W-:Y:S01]  /*f650*/  FFMA R32, R32, R17.reuse, -R18.reuse ;  /* 0x0000001120207223 */ /* 0x180fe20000000812 */
[-C--:B------:R-:W-:Y:S01]  /*f660*/  FFMA R33, R33, R17.reuse, -R18 ;  /* 0x0000001121217223 */ /* 0x080fe20000000812 */
[-C--:B------:R-:W-:Y:S01]  /*f670*/  FFMA R35, R35, R17.reuse, -R16 ;  /* 0x0000001123237223 */ /* 0x080fe20000000810 */
[-C--:B------:R-:W-:Y:S01]  /*f680*/  FFMA R37, R37, R17.reuse, -R18 ;  /* 0x0000001125257223 */ /* 0x080fe20000000812 */
[-CC-:B------:R-:W-:Y:S01]  /*f690*/  FFMA R38, R38, R17.reuse, -R16.reuse ;  /* 0x0000001126267223 */ /* 0x180fe20000000810 */
[-C--:B------:R-:W-:Y:S01]  /*f6a0*/  FFMA R39, R39, R17.reuse, -R16 ;  /* 0x0000001127277223 */ /* 0x080fe20000000810 */
[----:B------:R-:W-:Y:S01]  /*f6b0*/  @!P5 FMUL R24, R24, 0.5 ;  /* 0x3f0000001818d820 */ /* 0x000fe20000400000 */
[-CC-:B------:R-:W-:Y:S01]  /*f6c0*/  FFMA R40, R40, R17.reuse, -R18.reuse ;  /* 0x0000001128287223 */ /* 0x180fe20000000812 */
[----:B------:R-:W-:Y:S01]  /*f6d0*/  @!P6 FMUL R25, R25, 0.5 ;  /* 0x3f0000001919e820 */ /* 0x000fe20000400000 */
[-C--:B------:R-:W-:Y:S01]  /*f6e0*/  FFMA R41, R41, R17.reuse, -R18 ;  /* 0x0000001129297223 */ /* 0x080fe20000000812 */
[----:B------:R-:W-:Y:S01]  /*f6f0*/  @!P3 FMUL R26, R26, 0.5 ;  /* 0x3f0000001a1ab820 */ /* 0x000fe20000400000 */
[----:B------:R-:W1:Y:S01]  /*f700*/  MUFU.EX2 R21, R24 ;  /* 0x0000001800157308 */ /* 0x000e620000000800 */
[----:B------:R-:W-:Y:S01]  /*f710*/  @!P4 FMUL R27, R27, 0.5 ;  /* 0x3f0000001b1bc820 */ /* 0x000fe20000400000 */
[-C--:B------:R-:W-:Y:S01]  /*f720*/  FFMA R43, R43, R17.reuse, -R16 ;  /* 0x000000112b2b7223 */ /* 0x080fe20000000810 */
[-CC-:B------:R-:W-:Y:S01]  /*f730*/  FFMA R44, R44, R17.reuse, -R18.reuse ;  /* 0x000000112c2c7223 */ /* 0x180fe20000000812 */
[-C--:B------:R-:W-:Y:S01]  /*f740*/  FFMA R45, R45, R17.reuse, -R18 ;  /* 0x000000112d2d7223 */ /* 0x080fe20000000812 */
[-CC-:B------:R-:W-:Y:S01]  /*f750*/  FFMA R46, R46, R17.reuse, -R16.reuse ;  /* 0x000000112e2e7223 */ /* 0x180fe20000000810 */
[-C--:B------:R-:W-:Y:S01]  /*f760*/  FFMA R47, R47, R17.reuse, -R16 ;  /* 0x000000112f2f7223 */ /* 0x080fe20000000810 */
[-CC-:B------:R-:W-:Y:S01]  /*f770*/  FFMA R48, R48, R17.reuse, -R18.reuse ;  /* 0x0000001130307223 */ /* 0x180fe20000000812 */
[----:B------:R-:W2:Y:S01]  /*f780*/  MUFU.EX2 R23, R25 ;  /* 0x0000001900177308 */ /* 0x000ea20000000800 */
[-C--:B------:R-:W-:Y:S01]  /*f790*/  FFMA R49, R49, R17.reuse, -R18 ;  /* 0x0000001131317223 */ /* 0x080fe20000000812 */
[-C--:B------:R-:W-:Y:S01]  /*f7a0*/  FFMA R51, R51, R17.reuse, -R16 ;  /* 0x0000001133337223 */ /* 0x080fe20000000810 */
[-CC-:B------:R-:W-:Y:S01]  /*f7b0*/  FFMA R52, R52, R17.reuse, -R18.reuse ;  /* 0x0000001134347223 */ /* 0x180fe20000000812 */
[-C--:B------:R-:W-:Y:S01]  /*f7c0*/  FFMA R53, R53, R17.reuse, -R18 ;  /* 0x0000001135357223 */ /* 0x080fe20000000812 */
[-CC-:B------:R-:W-:Y:S01]  /*f7d0*/  FFMA R54, R54, R17.reuse, -R16.reuse ;  /* 0x0000001136367223 */ /* 0x180fe20000000810 */
[-C--:B------:R-:W-:Y:S01]  /*f7e0*/  FFMA R55, R55, R17.reuse, -R16 ;  /* 0x0000001137377223 */ /* 0x080fe20000000810 */
[--C-:B------:R-:W-:Y:S01]  /*f7f0*/  FFMA R56, R56, R17, -R18.reuse ;  /* 0x0000001138387223 */ /* 0x100fe20000000812 */
[----:B------:R-:W3:Y:S01]  /*f800*/  MUFU.EX2 R81, R26 ;  /* 0x0000001a00517308 */ /* 0x000ee20000000800 */
[----:B-1----:R-:W-:Y:S01]  /*f810*/  @!P5 FMUL R21, R21, R21 ;  /* 0x000000151515d220 */ /* 0x002fe20000400000 */
[----:B------:R-:W-:Y:S01]  /*f820*/  FSETP.GEU.AND P5, PT, R28, -126, PT ;  /* 0xc2fc00001c00780b */ /* 0x000fe20003fae000 */
[-C--:B------:R-:W-:Y:S01]  /*f830*/  FFMA R57, R57, R17.reuse, -R18 ;  /* 0x0000001139397223 */ /* 0x080fe20000000812 */
[-C--:B------:R-:W-:Y:S01]  /*f840*/  FFMA R59, R59, R17.reuse, -R16 ;  /* 0x000000113b3b7223 */ /* 0x080fe20000000810 */
[-CC-:B------:R-:W-:Y:S01]  /*f850*/  FFMA R60, R60, R17.reuse, -R18.reuse ;  /* 0x000000113c3c7223 */ /* 0x180fe20000000812 */
[-C--:B------:R-:W-:Y:S01]  /*f860*/  FFMA R61, R61, R17.reuse, -R18 ;  /* 0x000000113d3d7223 */ /* 0x080fe20000000812 */
[--C-:B------:R-:W-:Y:S01]  /*f870*/  FFMA R62, R62, R17, -R16.reuse ;  /* 0x000000113e3e7223 */ /* 0x100fe20000000810 */
[----:B------:R-:W1:Y:S01]  /*f880*/  MUFU.EX2 R82, R27 ;  /* 0x0000001b00527308 */ /* 0x000e620000000800 */
[----:B--2---:R-:W-:Y:S01]  /*f890*/  @!P6 FMUL R23, R23, R23 ;  /* 0x000000171717e220 */ /* 0x004fe20000400000 */
[----:B------:R-:W-:Y:S01]  /*f8a0*/  FSETP.GEU.AND P6, PT, R29, -126, PT ;  /* 0xc2fc00001d00780b */ /* 0x000fe20003fce000 */
[-C--:B------:R-:W-:Y:S01]  /*f8b0*/  FFMA R63, R63, R17.reuse, -R16 ;  /* 0x000000113f3f7223 */ /* 0x080fe20000000810 */
[-CC-:B------:R-:W-:Y:S01]  /*f8c0*/  FFMA R64, R64, R17.reuse, -R18.reuse ;  /* 0x0000001140407223 */ /* 0x180fe20000000812 */
[----:B------:R-:W-:Y:S01]  /*f8d0*/  FFMA R65, R65, R17, -R18 ;  /* 0x0000001141417223 */ /* 0x000fe20000000812 */
[----:B------:R-:W-:Y:S01]  /*f8e0*/  F2FP.BF16.F32.PACK_AB R24, R23, R21 ;  /* 0x000000151718723e */ /* 0x000fe200000010ff */
[----:B------:R-:W-:Y:S01]  /*f8f0*/  @!P5 FMUL R28, R28, 0.5 ;  /* 0x3f0000001c1cd820 */ /* 0x000fe20000400000 */
[----:B------:R-:W-:Y:S01]  /*f900*/  FFMA R67, R67, R17, -R16 ;  /* 0x0000001143437223 */ /* 0x000fe20000000810 */
[----:B---3--:R-:W-:Y:S01]  /*f910*/  @!P3 FMUL R81, R81, R81 ;  /* 0x000000515151b220 */ /* 0x008fe20000400000 */
[----:B------:R-:W-:Y:S01]  /*f920*/  FSETP.GEU.AND P3, PT, R30, -126, PT ;  /* 0xc2fc00001e00780b */ /* 0x000fe20003f6e000 */
[----:B------:R-:W2:Y:S01]  /*f930*/  MUFU.EX2 R88, R28 ;  /* 0x0000001c00587308 */ /* 0x000ea20000000800 */
[-CC-:B------:R-:W-:Y:S01]  /*f940*/  FFMA R68, R68, R17.reuse, -R18.reuse ;  /* 0x0000001144447223 */ /* 0x180fe20000000812 */
[-C--:B------:R-:W-:Y:S01]  /*f950*/  FFMA R69, R69, R17.reuse, -R18 ;  /* 0x0000001145457223 */ /* 0x080fe20000000812 */
[-CC-:B------:R-:W-:Y:S01]  /*f960*/  FFMA R70, R70, R17.reuse, -R16.reuse ;  /* 0x0000001146467223 */ /* 0x180fe20000000810 */
[----:B------:R-:W-:Y:S01]  /*f970*/  @!P6 FMUL R29, R29, 0.5 ;  /* 0x3f0000001d1de820 */ /* 0x000fe20000400000 */
[-C--:B------:R-:W-:Y:S01]  /*f980*/  FFMA R71, R71, R17.reuse, -R16 ;  /* 0x0000001147477223 */ /* 0x080fe20000000810 */
[----:B-1----:R-:W-:Y:S01]  /*f990*/  @!P4 FMUL R82, R82, R82 ;  /* 0x000000525252c220 */ /* 0x002fe20000400000 */
[----:B------:R-:W-:Y:S01]  /*f9a0*/  FSETP.GEU.AND P4, PT, R31, -126, PT ;  /* 0xc2fc00001f00780b */ /* 0x000fe20003f8e000 */
[----:B------:R-:W1:Y:S01]  /*f9b0*/  MUFU.EX2 R22, R29 ;  /* 0x0000001d00167308 */ /* 0x000e620000000800 */
[-CC-:B------:R-:W-:Y:S01]  /*f9c0*/  FFMA R72, R72, R17.reuse, -R18.reuse ;  /* 0x0000001148487223 */ /* 0x180fe20000000812 */
[----:B------:R-:W-:Y:S01]  /*f9d0*/  FFMA R73, R73, R17, -R18 ;  /* 0x0000001149497223 */ /* 0x000fe20000000812 */
[----:B------:R-:W-:Y:S01]  /*f9e0*/  F2FP.BF16.F32.PACK_AB R25, R82, R81 ;  /* 0x000000515219723e */ /* 0x000fe200000010ff */
[----:B------:R-:W-:Y:S01]  /*f9f0*/  @!P3 FMUL R30, R30, 0.5 ;  /* 0x3f0000001e1eb820 */ /* 0x000fe20000400000 */
[-C--:B------:R-:W-:Y:S01]  /*fa00*/  FFMA R75, R75, R17.reuse, -R16 ;  /* 0x000000114b4b7223 */ /* 0x080fe20000000810 */
[-CC-:B------:R-:W-:Y:S01]  /*fa10*/  FFMA R76, R76, R17.reuse, -R18.reuse ;  /* 0x000000114c4c7223 */ /* 0x180fe20000000812 */
[-C--:B------:R-:W-:Y:S01]  /*fa20*/  FFMA R77, R77, R17.reuse, -R18 ;  /* 0x000000114d4d7223 */ /* 0x080fe20000000812 */
[----:B------:R-:W3:Y:S01]  /*fa30*/  MUFU.EX2 R83, R30 ;  /* 0x0000001e00537308 */ /* 0x000ee20000000800 */
[----:B--2---:R-:W-:Y:S01]  /*fa40*/  @!P5 FMUL R88, R88, R88 ;  /* 0x000000585858d220 */ /* 0x004fe20000400000 */
[----:B------:R-:W-:Y:S01]  /*fa50*/  FSETP.GEU.AND P5, PT, R32, -126, PT ;  /* 0xc2fc00002000780b */ /* 0x000fe20003fae000 */
[-CC-:B------:R-:W-:Y:S01]  /*fa60*/  FFMA R78, R78, R17.reuse, -R16.reuse ;  /* 0x000000114e4e7223 */ /* 0x180fe20000000810 */
[----:B------:R-:W-:Y:S01]  /*fa70*/  @!P4 FMUL R31, R31, 0.5 ;  /* 0x3f0000001f1fc820 */ /* 0x000fe20000400000 */
[-C--:B------:R-:W-:Y:S01]  /*fa80*/  FFMA R79, R79, R17.reuse, -R16 ;  /* 0x000000114f4f7223 */ /* 0x080fe20000000810 */
[-CC-:B------:R-:W-:Y:S01]  /*fa90*/  FFMA R236, R236, R17.reuse, -R18.reuse ;  /* 0x00000011ecec7223 */ /* 0x180fe20000000812 */
[-C--:B------:R-:W-:Y:S01]  /*faa0*/  FFMA R238, R238, R17.reuse, -R18 ;  /* 0x00000011eeee7223 */ /* 0x080fe20000000812 */
[----:B------:R-:W2:Y:S01]  /*fab0*/  MUFU.EX2 R80, R31 ;  /* 0x0000001f00507308 */ /* 0x000ea20000000800 */
[----:B-1----:R-:W-:Y:S01]  /*fac0*/  @!P6 FMUL R22, R22, R22 ;  /* 0x000000161616e220 */ /* 0x002fe20000400000 */
[----:B------:R-:W-:Y:S01]  /*fad0*/  FSETP.GEU.AND P6, PT, R33, -126, PT ;  /* 0xc2fc00002100780b */ /* 0x000fe20003fce000 */
[-C--:B------:R-:W-:Y:S01]  /*fae0*/  FFMA R237, R237, R17.reuse, -R16 ;  /* 0x00000011eded7223 */ /* 0x080fe20000000810 */
[-CC-:B------:R-:W-:Y:S01]  /*faf0*/  FFMA R84, R84, R17.reuse, -R18.reuse ;  /* 0x0000001154547223 */ /* 0x180fe20000000812 */
[-CC-:B------:R-:W-:Y:S01]  /*fb00*/  FFMA R241, R241, R17.reuse, -R18.reuse ;  /* 0x00000011f1f17223 */ /* 0x180fe20000000812 */
[----:B------:R-:W-:Y:S01]  /*fb10*/  F2FP.BF16.F32.PACK_AB R26, R22, R88 ;  /* 0x00000058161a723e */ /* 0x000fe200000010ff */
[----:B------:R-:W-:Y:S01]  /*fb20*/  @!P5 FMUL R32, R32, 0.5 ;  /* 0x3f0000002020d820 */ /* 0x000fe20000400000 */
[----:B------:R-:W-:Y:S01]  /*fb30*/  FFMA R243, R243, R17, -R18 ;  /* 0x00000011f3f37223 */ /* 0x000fe20000000812 */
[----:B---3--:R-:W-:Y:S01]  /*fb40*/  @!P3 FMUL R83, R83, R83 ;  /* 0x000000535353b220 */ /* 0x008fe20000400000 */
[-C--:B------:R-:W-:Y:S01]  /*fb50*/  FFMA R242, R242, R17.reuse, -R16 ;  /* 0x00000011f2f27223 */ /* 0x080fe20000000810 */
[----:B------:R-:W1:Y:S01]  /*fb60*/  MUFU.EX2 R11, R32 ;  /* 0x00000020000b7308 */ /* 0x000e620000000800 */
[-CC-:B------:R-:W-:Y:S01]  /*fb70*/  FFMA R240, R240, R17.reuse, -R18.reuse ;  /* 0x00000011f0f07223 */ /* 0x180fe20000000812 */
[-CC-:B------:R-:W-:Y:S01]  /*fb80*/  FFMA R96, R96, R17.reuse, -R18.reuse ;  /* 0x0000001160607223 */ /* 0x180fe20000000812 */
[-C--:B------:R-:W-:Y:S01]  /*fb90*/  FFMA R97, R97, R17.reuse, -R18 ;  /* 0x0000001161617223 */ /* 0x080fe20000000812 */
[----:B------:R-:W-:Y:S01]  /*fba0*/  @!P6 FMUL R33, R33, 0.5 ;  /* 0x3f0000002121e820 */ /* 0x000fe20000400000 */
[-C--:B------:R-:W-:Y:S01]  /*fbb0*/  FFMA R99, R99, R17.reuse, -R16 ;  /* 0x0000001163637223 */ /* 0x080fe20000000810 */
[----:B--2---:R-:W-:Y:S01]  /*fbc0*/  @!P4 FMUL R80, R80, R80 ;  /* 0x000000505050c220 */ /* 0x004fe20000400000 */
[----:B------:R-:W-:Y:S01]  /*fbd0*/  FSETP.GEU.AND P4, PT, R35, -126, PT ;  /* 0xc2fc00002300780b */ /* 0x000fe20003f8e000 */
[-CC-:B------:R-:W-:Y:S01]  /*fbe0*/  FFMA R100, R100, R17.reuse, -R18.reuse ;  /* 0x0000001164647223 */ /* 0x180fe20000000812 */
[-C--:B------:R-:W-:Y:S01]  /*fbf0*/  FFMA R101, R101, R17.reuse, -R18 ;  /* 0x0000001165657223 */ /* 0x080fe20000000812 */
[--C-:B------:R-:W-:Y:S01]  /*fc00*/  FFMA R102, R102, R17, -R16.reuse ;  /* 0x0000001166667223 */ /* 0x100fe20000000810 */
[----:B------:R-:W-:Y:S01]  /*fc10*/  F2FP.BF16.F32.PACK_AB R27, R80, R83 ;  /* 0x00000053501b723e */ /* 0x000fe200000010ff */
[-C--:B------:R-:W-:Y:S01]  /*fc20*/  FFMA R103, R103, R17.reuse, -R16 ;  /* 0x0000001167677223 */ /* 0x080fe20000000810 */
[-CC-:B------:R-:W-:Y:S01]  /*fc30*/  FFMA R104, R104, R17.reuse, -R18.reuse ;  /* 0x0000001168687223 */ /* 0x180fe20000000812 */
[-C--:B------:R-:W-:Y:S01]  /*fc40*/  FFMA R105, R105, R17.reuse, -R18 ;  /* 0x0000001169697223 */ /* 0x080fe20000000812 */
[----:B------:R-:W-:Y:S01]  /*fc50*/  WARPGROUP.ARRIVE ;  /* 0x00000000000079c5 */ /* 0x000fe20000000000 */
[----:B------:R-:W-:Y:S01]  /*fc60*/  FFMA R107, R107, R17, -R16 ;  /* 0x000000116b6b7223 */ /* 0x000fe20000000810 */
[----:B-1----:R-:W-:Y:S01]  /*fc70*/  @!P5 FMUL R11, R11, R11 ;  /* 0x0000000b0b0bd220 */ /* 0x002fe20000400000 */
[-C--:B------:R-:W-:Y:S01]  /*fc80*/  FFMA R109, R109, R17.reuse, -R18 ;  /* 0x000000116d6d7223 */ /* 0x080fe20000000812 */
[-CC-:B------:R-:W-:Y:S01]  /*fc90*/  FFMA R110, R110, R17.reuse, -R16.reuse ;  /* 0x000000116e6e7223 */ /* 0x180fe20000000810 */
[----:B------:R-:W-:Y:S01]  /*fca0*/  @!P4 FMUL R35, R35, 0.5 ;  /* 0x3f0000002323c820 */ /* 0x000fe20000400000 */
[----:B------:R-:W-:Y:S01]  /*fcb0*/  HGMMA.64x128x16.F32.BF16 R152, R24, gdesc[UR4].tnspB, R152, gsb0 ;  /* 0x41e0000418987df0 */ /* 0x000fe20008001898 */
[----:B------:R-:W-:Y:S01]  /*fcc0*/  R2UR UR6, R12 ;  /* 0x000000000c0672ca */ /* 0x000fe200000e0000 */
[-C--:B------:R-:W-:Y:S01]  /*fcd0*/  FFMA R111, R111, R17.reuse, -R16 ;  /* 0x000000116f6f7223 */ /* 0x080fe20000000810 */
[----:B------:R-:W-:Y:S01]  /*fce0*/  R2UR UR7, R13 ;  /* 0x000000000d0772ca */ /* 0x000fe200000e0000 */
[----:B------:R-:W-:Y:S01]  /*fcf0*/  IMAD.MOV.U32 R13, RZ, RZ, 0x40000040 ;  /* 0x40000040ff0d7424 */ /* 0x000fe200078e00ff */
[----:B------:R-:W-:Y:S01]  /*fd00*/  IADD3 R12, R10, 0x100, RZ ;  /* 0x000001000a0c7810 */ /* 0x000fe20007ffe0ff */
[-CC-:B------:R-:W-:Y:S01]  /*fd10*/  FFMA R112, R112, R17.reuse, -R18.reuse ;  /* 0x0000001170707223 */ /* 0x180fe20000000812 */
[-C--:B------:R-:W-:Y:S01]  /*fd20*/  FFMA R113, R113, R17.reuse, -R18 ;  /* 0x0000001171717223 */ /* 0x080fe20000000812 */
[-C--:B------:R-:W-:Y:S01]  /*fd30*/  FFMA R115, R115, R17.reuse, -R16 ;  /* 0x0000001173737223 */ /* 0x080fe20000000810 */
[-C--:B------:R-:W-:Y:S01]  /*fd40*/  FFMA R117, R117, R17.reuse, -R18 ;  /* 0x0000001175757223 */ /* 0x080fe20000000812 */
[-CC-:B------:R-:W-:Y:S01]  /*fd50*/  FFMA R118, R118, R17.reuse, -R16.reuse ;  /* 0x0000001176767223 */ /* 0x180fe20000000810 */
[-C--:B------:R-:W-:Y:S01]  /*fd60*/  FFMA R119, R119, R17.reuse, -R16 ;  /* 0x0000001177777223 */ /* 0x080fe20000000810 */
        /* <DEDUP_REMOVED lines=8> */
[----:B------:R-:W-:Y:S01]  /*fdf0*/  FFMA R131, R131, R17, -R16 ;  /* 0x0000001183837223 */ /* 0x000fe20000000810 */
[----:B------:R-:W-:Y:S01]  /*fe00*/  FFMA R248, R19, R248, R21 ;  /* 0x000000f813f87223 */ /* 0x000fe20000000015 */
[----:B------:R-:W-:Y:S01]  /*fe10*/  FFMA R81, R20, R247, R81 ;  /* 0x000000f714517223 */ /* 0x000fe20000000051 */
[-C--:B------:R-:W-:Y:S01]  /*fe20*/  FFMA R20, R137, R17.reuse, -R18 ;  /* 0x0000001189147223 */ /* 0x080fe20000000812 */
[-C--:B------:R-:W-:Y:S01]  /*fe30*/  FFMA R19, R138, R17.reuse, -R16 ;  /* 0x000000118a137223 */ /* 0x080fe20000000810 */
[----:B------:R-:W-:Y:S01]  /*fe40*/  FADD R23, R248, R23 ;  /* 0x00000017f8177221 */ /* 0x000fe20000000000 */
[-C--:B------:R-:W-:Y:S01]  /*fe50*/  FFMA R136, R136, R17.reuse, -R18 ;  /* 0x0000001188887223 */ /* 0x080fe20000000812 */
[-C--:B------:R-:W-:Y:S01]  /*fe60*/  FFMA R139, R139, R17.reuse, -R16 ;  /* 0x000000118b8b7223 */ /* 0x080fe20000000810 */
[----:B------:R-:W-:Y:S01]  /*fe70*/  FADD R82, R81, R82 ;  /* 0x0000005251527221 */ /* 0x000fe20000000000 */
[----:B------:R-:W-:Y:S01]  /*fe80*/  FADD R23, R23, R88 ;  /* 0x0000005817177221 */ /* 0x000fe20000000000 */
[-C--:B------:R-:W-:Y:S01]  /*fe90*/  FFMA R21, R140, R17.reuse, -R18 ;  /* 0x000000118c157223 */ /* 0x080fe20000000812 */
[-C--:B------:R-:W-:Y:S01]  /*fea0*/  FFMA R146, R146, R17.reuse, -R16 ;  /* 0x0000001192927223 */ /* 0x080fe20000000810 */
[----:B------:R-:W-:Y:S01]  /*feb0*/  FADD R83, R82, R83 ;  /* 0x0000005352537221 */ /* 0x000fe20000000000 */
[----:B------:R-:W-:Y:S01]  /*fec0*/  FADD R22, R23, R22 ;  /* 0x0000001617167221 */ /* 0x000fe20000000000 */
[-CC-:B------:R-:W-:Y:S01]  /*fed0*/  FFMA R23, R142, R17.reuse, -R16.reuse ;  /* 0x000000118e177223 */ /* 0x180fe20000000810 */
[-C--:B------:R-:W-:Y:S01]  /*fee0*/  FFMA R147, R147, R17.reuse, -R16 ;  /* 0x0000001193937223 */ /* 0x080fe20000000810 */
[----:B------:R-:W-:Y:S01]  /*fef0*/  FADD R83, R83, R80 ;  /* 0x0000005053537221 */ /* 0x000fe20000000000 */
[----:B------:R-:W-:Y:S01]  /*ff00*/  FADD R22, R22, R11 ;  /* 0x0000000b16167221 */ /* 0x000fe20000000000 */
[-C--:B------:R-:W-:Y:S01]  /*ff10*/  FFMA R148, R148, R17.reuse, -R18 ;  /* 0x0000001194947223 */ /* 0x080fe20000000812 */
[-CC-:B------:R-:W-:Y:S01]  /*ff20*/  FFMA R150, R150, R17.reuse, -R16.reuse ;  /* 0x0000001196967223 */ /* 0x180fe20000000810 */
[----:B------:R-:W-:Y:S01]  /*ff30*/  FFMA R151, R151, R17, -R16 ;  /* 0x0000001197977223 */ /* 0x000fe20000000810 */
[----:B------:R-:W-:-:S02]  /*ff40*/  WARPGROUP.DEPBAR.LE gsb0, 0x0 ;  /* 0x00008000000079c5 */ /* 0x000fc40000010000 */
[-C--:B------:R-:W-:Y:S01]  /*ff50*/  FFMA R24, R34, R17.reuse, -R16 ;  /* 0x0000001122187223 */ /* 0x080fe20000000810 */
[----:B------:R-:W1:Y:S01]  /*ff60*/  MUFU.EX2 R25, R33 ;  /* 0x0000002100197308 */ /* 0x000e620000000800 */
[----:B------:R-:W-:-:S03]  /*ff70*/  FFMA R27, R36, R17, -R18 ;  /* 0x00000011241b7223 */ /* 0x000fc60000000812 */
[C---:B------:R-:W-:Y:S02]  /*ff80*/  FSETP.GEU.AND P3, PT, R24.reuse, -126, PT ;  /* 0xc2fc00001800780b */ /* 0x040fe40003f6e000 */
[----:B------:R-:W-:Y:S02]  /*ff90*/  FSETP.GEU.AND P5, PT, R27, -126, PT ;  /* 0xc2fc00001b00780b */ /* 0x000fe40003fae000 */
[----:B------:R-:W2:Y:S09]  /*ffa0*/  MUFU.EX2 R26, R35 ;  /* 0x00000023001a7308 */ /* 0x000eb20000000800 */
[----:B------:R-:W-:Y:S01]  /*ffb0*/  @!P3 FMUL R24, R24, 0.5 ;  /* 0x3f0000001818b820 */ /* 0x000fe20000400000 */
[----:B-1----:R-:W-:Y:S01]  /*ffc0*/  @!P6 FMUL R25, R25, R25 ;  /* 0x000000191919e220 */ /* 0x002fe20000400000 */
[----:B------:R-:W-:Y:S01]  /*ffd0*/  FSETP.GEU.AND P6, PT, R37, -126, PT ;  /* 0xc2fc00002500780b */ /* 0x000fe20003fce000 */
[----:B------:R-:W-:-:S02]  /*ffe0*/  @!P5 FMUL R27, R27, 0.5 ;  /* 0x3f0000001b1bd820 */ /* 0x000fc40000400000 */
[----:B------:R-:W-:Y:S01]  /*fff0*/  FADD R22, R22, R25 ;  /* 0x0000001916167221 */ /* 0x000fe20000000000 */
[----:B------:R-:W1:Y:S01]  /*10000*/  MUFU.EX2 R24, R24 ;  /* 0x0000001800187308 */ /* 0x000e620000000800 */
[----:B------:R-:W-:Y:S01]  /*10010*/  F2FP.BF16.F32.PACK_AB R28, R25, R11 ;  /* 0x0000000b191c723e */ /* 0x000fe200000010ff */
[----:B--2---:R-:W-:Y:S01]  /*10020*/  @!P4 FMUL R26, R26, R26 ;  /* 0x0000001a1a1ac220 */ /* 0x004fe20000400000 */
[----:B------:R-:W-:-:S05]  /*10030*/  FSETP.GEU.AND P4, PT, R39, -126, PT ;  /* 0xc2fc00002700780b */ /* 0x000fca0003f8e000 */
[----:B------:R-:W2:Y:S01]  /*10040*/  MUFU.EX2 R27, R27 ;  /* 0x0000001b001b7308 */ /* 0x000ea20000000800 */
[----:B------:R-:W-:-:S07]  /*10050*/  @!P6 FMUL R37, R37, 0.5 ;  /* 0x3f0000002525e820 */ /* 0x000fce0000400000 */
[----:B------:R-:W-:Y:S01]  /*10060*/  @!P4 FMUL R39, R39, 0.5 ;  /* 0x3f0000002727c820 */ /* 0x000fe20000400000 */
[----:B-1----:R-:W-:Y:S01]  /*10070*/  @!P3 FMUL R24, R24, R24 ;  /* 0x000000181818b220 */ /* 0x002fe20000400000 */
[----:B------:R-:W-:Y:S01]  /*10080*/  FSETP.GEU.AND P3, PT, R38, -126, PT ;  /* 0xc2fc00002600780b */ /* 0x000fe20003f6e000 */
[----:B------:R-:W1:Y:S02]  /*10090*/  MUFU.EX2 R89, R37 ;  /* 0x0000002500597308 */ /* 0x000e640000000800 */
[----:B------:R-:W-:Y:S01]  /*100a0*/  FADD R83, R83, R24 ;  /* 0x0000001853537221 */ /* 0x000fe20000000000 */
[----:B------:R-:W-:Y:S01]  /*100b0*/  F2FP.BF16.F32.PACK_AB R29, R26, R24 ;  /* 0x000000181a1d723e */ /* 0x000fe200000010ff */
[----:B------:R-:W-:Y:S01]  /*100c0*/  FFMA R24, R141, R17, -R18 ;  /* 0x000000118d187223 */ /* 0x000fe20000000812 */
[----:B--2---:R-:W-:Y:S01]  /*100d0*/  @!P5 FMUL R27, R27, R27 ;  /* 0x0000001b1b1bd220 */ /* 0x004fe20000400000 */
[----:B------:R-:W-:Y:S02]  /*100e0*/  FSETP.GEU.AND P5, PT, R40, -126, PT ;  /* 0xc2fc00002800780b */ /* 0x000fe40003fae000 */
[----:B------:R-:W2:Y:S01]  /*100f0*/  MUFU.EX2 R91, R39 ;  /* 0x00000027005b7308 */ /* 0x000ea20000000800 */
[----:B------:R-:W-:Y:S01]  /*10100*/  FADD R83, R83, R26 ;  /* 0x0000001a53537221 */ /* 0x000fe20000000000 */
[----:B------:R-:W-:Y:S01]  /*10110*/  FADD R22, R22, R27 ;  /* 0x0000001b16167221 */ /* 0x000fe20000000000 */
[----:B------:R-:W-:Y:S01]  /*10120*/  FFMA R26, R143, R17, -R16 ;  /* 0x000000118f1a7223 */ /* 0x000fe20000000810 */
[----:B------:R-:W-:-:S04]  /*10130*/  @!P3 FMUL R38, R38, 0.5 ;  /* 0x3f0000002626b820 */ /* 0x000fc80000400000 */
[----:B------:R-:W3:Y:S01]  /*10140*/  MUFU.EX2 R90, R38 ;  /* 0x00000026005a7308 */ /* 0x000ee20000000800 */
[----:B-1----:R-:W-:Y:S01]  /*10150*/  @!P6 FMUL R89, R89, R89 ;  /* 0x000000595959e220 */ /* 0x002fe20000400000 */
[----:B------:R-:W-:Y:S01]  /*10160*/  FSETP.GEU.AND P6, PT, R41, -126, PT ;  /* 0xc2fc00002900780b */ /* 0x000fe20003fce000 */
[----:B------:R-:W-:-:S03]  /*10170*/  @!P5 FMUL R40, R40, 0.5 ;  /* 0x3f0000002828d820 */ /* 0x000fc60000400000 */
[----:B------:R-:W-:Y:S01]  /*10180*/  F2FP.BF16.F32.PACK_AB R30, R89, R27 ;  /* 0x0000001b591e723e */ /* 0x000fe200000010ff */
[----:B------:R-:W-:Y:S01]  /*10190*/  FADD R89, R22, R89 ;  /* 0x0000005916597221 */ /* 0x000fe20000000000 */
[----:B--2---:R-:W-:Y:S01]  /*101a0*/  @!P4 FMUL R91, R91, R91 ;  /* 0x0000005b5b5bc220 */ /* 0x004fe20000400000 */
[----:B------:R-:W-:-:S06]  /*101b0*/  FSETP.GEU.AND P4, PT, R43, -126, PT ;  /* 0xc2fc00002b00780b */ /* 0x000fcc0003f8e000 */
[----:B------:R-:W-:Y:S01]  /*101c0*/  @!P6 FMUL R41, R41, 0.5 ;  /* 0x3f0000002929e820 */ /* 0x000fe20000400000 */
[----:B---3--:R-:W-:-:S05]  /*101d0*/  @!P3 FMUL R90, R90, R90 ;  /* 0x0000005a5a5ab220 */ /* 0x008fca0000400000 */
[----:B------:R-:W-:Y:S01]  /*101e0*/  F2FP.BF16.F32.PACK_AB R31, R91, R90 ;  /* 0x0000005a5b1f723e */ /* 0x000fe200000010ff */
[----:B------:R-:W-:Y:S01]  /*101f0*/  @!P4 FMUL R43, R43, 0.5 ;  /* 0x3f0000002b2bc820 */ /* 0x000fe20000400000 */
[----:B------:R-:W-:Y:S02]  /*10200*/  FADD R90, R83, R90 ;  /* 0x0000005a535a7221 */ /* 0x000fe40000000000 */
[----:B------:R-:W-:Y:S02]  /*10210*/  WARPGROUP.ARRIVE ;  /* 0x00000000000079c5 */ /* 0x000fe40000000000 */
[----:B------:R-:W-:-:S04]  /*10220*/  FADD R90, R90, R91 ;  /* 0x0000005b5a5a7221 */ /* 0x000fc80000000000 */
[----:B------:R-:W-:Y:S01]  /*10230*/  HGMMA.64x128x16.F32.BF16 R152, R28, gdesc[UR4].tnspB, R152, gsb0 ;  /* 0x41e000041c987df0 */ /* 0x000fe20008001898 */
[----:B------:R-:W-:Y:S02]  /*10240*/  R2UR UR6, R12 ;  /* 0x000000000c0672ca */ /* 0x000fe400000e0000 */
[----:B------:R-:W-:Y:S02]  /*10250*/  R2UR UR7, R13 ;  /* 0x000000000d0772ca */ /* 0x000fe400000e0000 */
[----:B------:R-:W-:Y:S02]  /*10260*/  IADD3 R12, R10, 0x180, RZ ;  /* 0x000001800a0c7810 */ /* 0x000fe40007ffe0ff */
[----:B------:R-:W-:Y:S01]  /*10270*/  MOV R13, 0x40000040 ;  /* 0x40000040000d7802 */ /* 0x000fe20000000f00 */
[----:B------:R-:W-:Y:S02]  /*10280*/  WARPGROUP.DEPBAR.LE gsb0, 0x0 ;  /* 0x00008000000079c5 */ /* 0x000fe40000010000 */
[----:B------:R-:W-:Y:S01]  /*10290*/  FFMA R29, R42, R17, -R16 ;  /* 0x000000112a1d7223 */ /* 0x000fe20000000810 */
[----:B------:R-:W1:Y:S04]  /*102a0*/  MUFU.EX2 R28, R40 ;  /* 0x00000028001c7308 */ /* 0x000e680000000800 */
[----:B------:R-:W-:-:S04]  /*102b0*/  FSETP.GEU.AND P3, PT, R29, -126, PT ;  /* 0xc2fc00001d00780b */ /* 0x000fc80003f6e000 */
[----:B------:R-:W2:Y:S08]  /*102c0*/  MUFU.EX2 R30, R41 ;  /* 0x00000029001e7308 */ /* 0x000eb00000000800 */
[----:B------:R-:W3:Y:S01]  /*102d0*/  MUFU.EX2 R31, R43 ;  /* 0x0000002b001f7308 */ /* 0x000ee20000000800 */
[----:B------:R-:W-:Y:S01]  /*102e0*/  @!P3 FMUL R29, R29, 0.5 ;  /* 0x3f0000001d1db820 */ /* 0x000fe20000400000 */
[----:B-1----:R-:W-:Y:S01]  /*102f0*/  @!P5 FMUL R28, R28, R28 ;  /* 0x0000001c1c1cd220 */ /* 0x002fe20000400000 */
[----:B------:R-:W-:-:S03]  /*10300*/  FSETP.GEU.AND P5, PT, R44, -126, PT ;  /* 0xc2fc00002c00780b */ /* 0x000fc60003fae000 */
[----:B------:R-:W-:Y:S02]  /*10310*/  FADD R89, R89, R28 ;  /* 0x0000001c59597221 */ /* 0x000fe40000000000 */
[----:B------:R-:W1:Y:S01]  /*10320*/  MUFU.EX2 R29, R29 ;  /* 0x0000001d001d7308 */ /* 0x000e620000000800 */
[----:B--2---:R-:W-:Y:S01]  /*10330*/  @!P6 FMUL R30, R30, R30 ;  /* 0x0000001e1e1ee220 */ /* 0x004fe20000400000 */
[----:B------:R-:W-:-:S03]  /*10340*/  FSETP.GEU.AND P6, PT, R45, -126, PT ;  /* 0xc2fc00002d00780b */ /* 0x000fc60003fce000 */
[----:B------:R-:W-:Y:S01]  /*10350*/  FADD R89, R89, R30 ;  /* 0x0000001e59597221 */ /* 0x000fe20000000000 */
[----:B------:R-:W-:Y:S02]  /*10360*/  F2FP.BF16.F32.PACK_AB R32, R30, R28 ;  /* 0x0000001c1e20723e */ /* 0x000fe400000010ff */
[----:B------:R-:W-:Y:S01]  /*10370*/  @!P5 FMUL R44, R44, 0.5 ;  /* 0x3f0000002c2cd820 */ /* 0x000fe20000400000 */
[----:B---3--:R-:W-:Y:S01]  /*10380*/  @!P4 FMUL R31, R31, R31 ;  /* 0x0000001f1f1fc220 */ /* 0x008fe20000400000 */
[----:B------:R-:W-:Y:S02]  /*10390*/  FSETP.GEU.AND P4, PT, R47, -126, PT ;  /* 0xc2fc00002f00780b */ /* 0x000fe40003f8e000 */
[----:B------:R-:W2:Y:S03]  /*103a0*/  MUFU.EX2 R92, R44 ;  /* 0x0000002c005c7308 */ /* 0x000ea60000000800 */
[----:B------:R-:W-:Y:S01]  /*103b0*/  @!P6 FMUL R45, R45, 0.5 ;  /* 0x3f0000002d2de820 */ /* 0x000fe20000400000 */
[----:B-1----:R-:W-:Y:S01]  /*103c0*/  @!P3 FMUL R29, R29, R29 ;  /* 0x0000001d1d1db220 */ /* 0x002fe20000400000 */
[----:B------:R-:W-:-:S03]  /*103d0*/  FSETP.GEU.AND P3, PT, R46, -126, PT ;  /* 0xc2fc00002e00780b */ /* 0x000fc60003f6e000 */
[----:B------:R-:W1:Y:S01]  /*103e0*/  MUFU.EX2 R216, R45 ;  /* 0x0000002d00d87308 */ /* 0x000e620000000800 */
[----:B------:R-:W-:Y:S01]  /*103f0*/  FADD R90, R90, R29 ;  /* 0x0000001d5a5a7221 */ /* 0x000fe20000000000 */
[----:B------:R-:W-:Y:S01]  /*10400*/  F2FP.BF16.F32.PACK_AB R33, R31, R29 ;  /* 0x0000001d1f21723e */ /* 0x000fe200000010ff */
[----:B------:R-:W-:Y:S02]  /*10410*/  @!P4 FMUL R47, R47, 0.5 ;  /* 0x3f0000002f2fc820 */ /* 0x000fe40000400000 */
[----:B------:R-:W-:-:S03]  /*10420*/  FADD R90, R90, R31 ;  /* 0x0000001f5a5a7221 */ /* 0x000fc60000000000 */
[----:B------:R-:W3:Y:S01]  /*10430*/  MUFU.EX2 R219, R47 ;  /* 0x0000002f00db7308 */ /* 0x000ee20000000800 */
[----:B--2---:R-:W-:Y:S01]  /*10440*/  @!P5 FMUL R92, R92, R92 ;  /* 0x0000005c5c5cd220 */ /* 0x004fe20000400000 */
[----:B------:R-:W-:Y:S01]  /*10450*/  FSETP.GEU.AND P5, PT, R48, -126, PT ;  /* 0xc2fc00003000780b */ /* 0x000fe20003fae000 */
[----:B------:R-:W-:Y:S02]  /*10460*/  @!P3 FMUL R46, R46, 0.5 ;  /* 0x3f0000002e2eb820 */ /* 0x000fe40000400000 */
[----:B------:R-:W-:-:S03]  /*10470*/  FADD R89, R89, R92 ;  /* 0x0000005c59597221 */ /* 0x000fc60000000000 */
[----:B------:R-:W2:Y:S01]  /*10480*/  MUFU.EX2 R217, R46 ;  /* 0x0000002e00d97308 */ /* 0x000ea20000000800 */
[----:B-1----:R-:W-:Y:S01]  /*10490*/  @!P6 FMUL R216, R216, R216 ;  /* 0x000000d8d8d8e220 */ /* 0x002fe20000400000 */
[----:B------:R-:W-:-:S03]  /*104a0*/  FSETP.GEU.AND P6, PT, R49, -126, PT ;  /* 0xc2fc00003100780b */ /* 0x000fc60003fce000 */
[----:B------:R-:W-:Y:S01]  /*104b0*/  FADD R89, R89, R216 ;  /* 0x000000d859597221 */ /* 0x000fe20000000000 */
[----:B------:R-:W-:Y:S01]  /*104c0*/  F2FP.BF16.F32.PACK_AB R34, R216, R92 ;  /* 0x0000005cd822723e */ /* 0x000fe200000010ff */
[----:B------:R-:W-:Y:S01]  /*104d0*/  @!P5 FMUL R48, R48, 0.5 ;  /* 0x3f0000003030d820 */ /* 0x000fe20000400000 */
[----:B---3--:R-:W-:Y:S01]  /*104e0*/  @!P4 FMUL R219, R219, R219 ;  /* 0x000000dbdbdbc220 */ /* 0x008fe20000400000 */
[----:B------:R-:W-:-:S06]  /*104f0*/  FSETP.GEU.AND P4, PT, R51, -126, PT ;  /* 0xc2fc00003300780b */ /* 0x000fcc0003f8e000 */
[----:B------:R-:W-:Y:S01]  /*10500*/  @!P6 FMUL R49, R49, 0.5 ;  /* 0x3f0000003131e820 */ /* 0x000fe20000400000 */
[----:B--2---:R-:W-:-:S04]  /*10510*/  @!P3 FMUL R217, R217, R217 ;  /* 0x000000d9d9d9b220 */ /* 0x004fc80000400000 */
[----:B------:R-:W-:Y:S01]  /*10520*/  FADD R90, R90, R217 ;  /* 0x000000d95a5a7221 */ /* 0x000fe20000000000 */
[----:B------:R-:W-:Y:S01]  /*10530*/  F2FP.BF16.F32.PACK_AB R35, R219, R217 ;  /* 0x000000d9db23723e */ /* 0x000fe200000010ff */
[----:B------:R-:W-:Y:S02]  /*10540*/  @!P4 FMUL R51, R51, 0.5 ;  /* 0x3f0000003333c820 */ /* 0x000fe40000400000 */
[----:B------:R-:W-:Y:S01]  /*10550*/  FADD R219, R90, R219 ;  /* 0x000000db5adb7221 */ /* 0x000fe20000000000 */
[----:B------:R-:W-:-:S06]  /*10560*/  WARPGROUP.ARRIVE ;  /* 0x00000000000079c5 */ /* 0x000fcc0000000000 */
[----:B------:R-:W-:Y:S01]  /*10570*/  HGMMA.64x128x16.F32.BF16 R152, R32, gdesc[UR4].tnspB, R152, gsb0 ;  /* 0x41e0000420987df0 */ /* 0x000fe20008001898 */
[----:B------:R-:W-:Y:S01]  /*10580*/  R2UR UR6, R12 ;  /* 0x000000000c0672ca */ /* 0x000fe200000e0000 */
[----:B------:R-:W-:Y:S01]  /*10590*/  VIADD R12, R10, 0x200 ;  /* 0x000002000a0c7836 */ /* 0x000fe20000000000 */
[----:B------:R-:W-:Y:S02]  /*105a0*/  R2UR UR7, R13 ;  /* 0x000000000d0772ca */ /* 0x000fe400000e0000 */
        /* <DEDUP_REMOVED lines=9> */
[----:B------:R-:W-:-:S05]  /*10640*/  FSETP.GEU.AND P5, PT, R52, -126, PT ;  /* 0xc2fc00003400780b */ /* 0x000fca0003fae000 */
[----:B------:R-:W1:Y:S01]  /*10650*/  MUFU.EX2 R34, R34 ;  /* 0x0000002200227308 */ /* 0x000e620000000800 */
[----:B--2---:R-:W-:Y:S01]  /*10660*/  @!P6 FMUL R33, R33, R33 ;  /* 0x000000212121e220 */ /* 0x004fe20000400000 */
[----:B------:R-:W-:-:S04]  /*10670*/  FSETP.GEU.AND P6, PT, R53, -126, PT ;  /* 0xc2fc00003500780b */ /* 0x000fc80003fce000 */
[----:B------:R-:W-:Y:S01]  /*10680*/  F2FP.BF16.F32.PACK_AB R36, R33, R32 ;  /* 0x000000202124723e */ /* 0x000fe200000010ff */
[----:B------:R-:W-:Y:S01]  /*10690*/  FADD R32, R89, R32 ;  /* 0x0000002059207221 */ /* 0x000fe20000000000 */
[----:B------:R-:W-:Y:S01]  /*106a0*/  @!P5 FMUL R52, R52, 0.5 ;  /* 0x3f0000003434d820 */ /* 0x000fe20000400000 */
[----:B---3--:R-:W-:Y:S01]  /*106b0*/  @!P4 FMUL R35, R35, R35 ;  /* 0x000000232323c220 */ /* 0x008fe20000400000 */
[----:B------:R-:W-:Y:S01]  /*106c0*/  FSETP.GEU.AND P4, PT, R55, -126, PT ;  /* 0xc2fc00003700780b */ /* 0x000fe20003f8e000 */
[----:B------:R-:W-:Y:S01]  /*106d0*/  FADD R33, R32, R33 ;  /* 0x0000002120217221 */ /* 0x000fe20000000000 */
[----:B------:R2:W3:Y:S03]  /*106e0*/  MUFU.EX2 R220, R52 ;  /* 0x0000003400dc7308 */ /* 0x0004e60000000800 */
[----:B------:R-:W-:Y:S01]  /*106f0*/  @!P6 FMUL R53, R53, 0.5 ;  /* 0x3f0000003535e820 */ /* 0x000fe20000400000 */
[----:B-1----:R-:W-:Y:S01]  /*10700*/  @!P3 FMUL R34, R34, R34 ;  /* 0x000000222222b220 */ /* 0x002fe20000400000 */
[----:B------:R-:W-:-:S03]  /*10710*/  FSETP.GEU.AND P3, PT, R54, -126, PT ;  /* 0xc2fc00003600780b */ /* 0x000fc60003f6e000 */
[----:B------:R1:W4:Y:S01]  /*10720*/  MUFU.EX2 R221, R53 ;  /* 0x0000003500dd7308 */ /* 0x0003220000000800 */
[----:B--2---:R-:W-:Y:S01]  /*10730*/  FFMA R52, R85, R17, -R18 ;  /* 0x0000001155347223 */ /* 0x004fe20000000812 */
[----:B------:R-:W-:Y:S01]  /*10740*/  F2FP.BF16.F32.PACK_AB R37, R35, R34 ;  /* 0x000000222325723e */ /* 0x000fe200000010ff */
[----:B------:R-:W-:Y:S01]  /*10750*/  @!P4 FMUL R55, R55, 0.5 ;  /* 0x3f0000003737c820 */ /* 0x000fe20000400000 */
[----:B------:R-:W-:-:S04]  /*10760*/  FADD R34, R219, R34 ;  /* 0x00000022db227221 */ /* 0x000fc80000000000 */
[----:B------:R-:W2:Y:S01]  /*10770*/  MUFU.EX2 R223, R55 ;  /* 0x0000003700df7308 */ /* 0x000ea20000000800 */
[----:B---3--:R-:W-:Y:S01]  /*10780*/  @!P5 FMUL R220, R220, R220 ;  /* 0x000000dcdcdcd220 */ /* 0x008fe20000400000 */
[----:B------:R-:W-:Y:S01]  /*10790*/  FSETP.GEU.AND P5, PT, R56, -126, PT ;  /* 0xc2fc00003800780b */ /* 0x000fe20003fae000 */
[----:B------:R-:W-:Y:S01]  /*107a0*/  @!P3 FMUL R54, R54, 0.5 ;  /* 0x3f0000003636b820 */ /* 0x000fe20000400000 */
[----:B-1----:R-:W-:Y:S01]  /*107b0*/  FFMA R53, R86, R17, -R16 ;  /* 0x0000001156357223 */ /* 0x002fe20000000810 */
[----:B------:R-:W-:-:S03]  /*107c0*/  FADD R35, R34, R35 ;  /* 0x0000002322237221 */ /* 0x000fc60000000000 */
[----:B------:R1:W3:Y:S01]  /*107d0*/  MUFU.EX2 R222, R54 ;  /* 0x0000003600de7308 */ /* 0x0002e20000000800 */
[----:B----4-:R-:W-:Y:S01]  /*107e0*/  @!P6 FMUL R221, R221, R221 ;  /* 0x000000dddddde220 */ /* 0x010fe20000400000 */
[----:B------:R-:W-:-:S04]  /*107f0*/  FSETP.GEU.AND P6, PT, R57, -126, PT ;  /* 0xc2fc00003900780b */ /* 0x000fc80003fce000 */
[----:B------:R-:W-:Y:S01]  /*10800*/  F2FP.BF16.F32.PACK_AB R38, R221, R220 ;  /* 0x000000dcdd26723e */ /* 0x000fe200000010ff */
[----:B------:R-:W-:Y:S01]  /*10810*/  @!P5 FMUL R56, R56, 0.5 ;  /* 0x3f0000003838d820 */ /* 0x000fe20000400000 */
[----:B------:R-:W-:Y:S01]  /*10820*/  FADD R220, R33, R220 ;  /* 0x000000dc21dc7221 */ /* 0x000fe20000000000 */
[----:B--2---:R-:W-:Y:S01]  /*10830*/  @!P4 FMUL R223, R223, R223 ;  /* 0x000000dfdfdfc220 */ /* 0x004fe20000400000 */
[----:B------:R-:W-:Y:S01]  /*10840*/  FSETP.GEU.AND P4, PT, R59, -126, PT ;  /* 0xc2fc00003b00780b */ /* 0x000fe20003f8e000 */
[----:B-1----:R-:W-:Y:S01]  /*10850*/  FFMA R54, R87, R17, -R16 ;  /* 0x0000001157367223 */ /* 0x002fe20000000810 */
[----:B------:R-:W-:-:S03]  /*10860*/  FADD R220, R220, R221 ;  /* 0x000000dddcdc7221 */ /* 0x000fc60000000000 */
[----:B------:R-:W-:Y:S01]  /*10870*/  @!P6 FMUL R57, R57, 0.5 ;  /* 0x3f0000003939e820 */ /* 0x000fe20000400000 */
[----:B---3--:R-:W-:-:S05]  /*10880*/  @!P3 FMUL R222, R222, R222 ;  /* 0x000000dededeb220 */ /* 0x008fca0000400000 */
[----:B------:R-:W-:Y:S02]  /*10890*/  F2FP.BF16.F32.PACK_AB R39, R223, R222 ;  /* 0x000000dedf27723e */ /* 0x000fe400000010ff */
[----:B------:R-:W-:Y:S01]  /*108a0*/  @!P4 FMUL R59, R59, 0.5 ;  /* 0x3f0000003b3bc820 */ /* 0x000fe20000400000 */
[----:B------:R-:W-:Y:S01]  /*108b0*/  FADD R222, R35, R222 ;  /* 0x000000de23de7221 */ /* 0x000fe20000000000 */
[----:B------:R-:W-:-:S03]  /*108c0*/  WARPGROUP.ARRIVE ;  /* 0x00000000000079c5 */ /* 0x000fc60000000000 */
[----:B------:R-:W-:-:S03]  /*108d0*/  FADD R223, R222, R223 ;  /* 0x000000dfdedf7221 */ /* 0x000fc60000000000 */
[----:B------:R-:W-:Y:S01]  /*108e0*/  HGMMA.64x128x16.F32.BF16 R152, R36, gdesc[UR4].tnspB, R152, gsb0 ;  /* 0x41e0000424987df0 */ /* 0x000fe20008001898 */
[----:B------:R-:W-:Y:S02]  /*108f0*/  R2UR UR6, R12 ;  /* 0x000000000c0672ca */ /* 0x000fe400000e0000 */
[----:B------:R-:W-:Y:S01]  /*10900*/  R2UR UR7, R13 ;  /* 0x000000000d0772ca */ /* 0x000fe200000e0000 */
[----:B------:R-:W-:Y:S01]  /*10910*/  IMAD.MOV.U32 R13, RZ, RZ, 0x40000040 ;  /* 0x40000040ff0d7424 */ /* 0x000fe200078e00ff */
[----:B------:R-:W-:Y:S01]  /*10920*/  IADD3 R12, R10, 0x280, RZ ;  /* 0x000002800a0c7810 */ /* 0x000fe20007ffe0ff */
[----:B------:R-:W-:Y:S02]  /*10930*/  WARPGROUP.DEPBAR.LE gsb0, 0x0 ;  /* 0x00008000000079c5 */ /* 0x000fe40000010000 */
[-CC-:B------:R-:W-:Y:S01]  /*10940*/  FFMA R36, R58, R17.reuse, -R16.reuse ;  /* 0x000000113a247223 */ /* 0x180fe20000000810 */
[----:B------:R1:W2:Y:S01]  /*10950*/  MUFU.EX2 R37, R56 ;  /* 0x0000003800257308 */ /* 0x0002a20000000800 */
[----:B------:R-:W-:-:S03]  /*10960*/  FFMA R58, R95, R17, -R16 ;  /* 0x000000115f3a7223 */ /* 0x000fc60000000810 */
[----:B------:R-:W-:-:S04]  /*10970*/  FSETP.GEU.AND P3, PT, R36, -126, PT ;  /* 0xc2fc00002400780b */ /* 0x000fc80003f6e000 */
[----:B------:R3:W4:Y:S01]  /*10980*/  MUFU.EX2 R38, R57 ;  /* 0x0000003900267308 */ /* 0x0007220000000800 */
[----:B-1----:R-:W-:-:S07]  /*10990*/  FFMA R56, R93, R17, -R18 ;  /* 0x000000115d387223 */ /* 0x002fce0000000812 */
[----:B------:R-:W1:Y:S01]  /*109a0*/  MUFU.EX2 R39, R59 ;  /* 0x0000003b00277308 */ /* 0x000e620000000800 */
[----:B------:R-:W-:Y:S01]  /*109b0*/  @!P3 FMUL R36, R36, 0.5 ;  /* 0x3f0000002424b820 */ /* 0x000fe20000400000 */
[----:B--2---:R-:W-:Y:S01]  /*109c0*/  @!P5 FMUL R37, R37, R37 ;  /* 0x000000252525d220 */ /* 0x004fe20000400000 */
[----:B------:R-:W-:Y:S01]  /*109d0*/  FSETP.GEU.AND P5, PT, R60, -126, PT ;  /* 0xc2fc00003c00780b */ /* 0x000fe20003fae000 */
[----:B---3--:R-:W-:-:S04]  /*109e0*/  FFMA R57, R94, R17, -R16 ;  /* 0x000000115e397223 */ /* 0x008fc80000000810 */
[----:B------:R-:W2:Y:S01]  /*109f0*/  MUFU.EX2 R36, R36 ;  /* 0x0000002400247308 */ /* 0x000ea20000000800 */
[----:B----4-:R-:W-:Y:S01]  /*10a00*/  @!P6 FMUL R38, R38, R38 ;  /* 0x000000262626e220 */ /* 0x010fe20000400000 */
[----:B------:R-:W-:-:S04]  /*10a10*/  FSETP.GEU.AND P6, PT, R61, -126, PT ;  /* 0xc2fc00003d00780b */ /* 0x000fc80003fce000 */
[----:B------:R-:W-:Y:S01]  /*10a20*/  F2FP.BF16.F32.PACK_AB R40, R38, R37 ;  /* 0x000000252628723e */ /* 0x000fe200000010ff */
[----:B------:R-:W-:Y:S01]  /*10a30*/  FADD R37, R220, R37 ;  /* 0x00000025dc257221 */ /* 0x000fe20000000000 */
[----:B------:R-:W-:Y:S01]  /*10a40*/  @!P5 FMUL R60, R60, 0.5 ;  /* 0x3f0000003c3cd820 */ /* 0x000fe20000400000 */
[----:B-1----:R-:W-:Y:S01]  /*10a50*/  @!P4 FMUL R39, R39, R39 ;  /* 0x000000272727c220 */ /* 0x002fe20000400000 */
[----:B------:R-:W-:Y:S01]  /*10a60*/  FSETP.GEU.AND P4, PT, R63, -126, PT ;  /* 0xc2fc00003f00780b */ /* 0x000fe20003f8e000 */
[----:B------:R-:W-:Y:S01]  /*10a70*/  FADD R38, R37, R38 ;  /* 0x0000002625267221 */ /* 0x000fe20000000000 */
[----:B------:R-:W1:Y:S03]  /*10a80*/  MUFU.EX2 R227, R60 ;  /* 0x0000003c00e37308 */ /* 0x000e660000000800 */
[----:B------:R-:W-:Y:S01]  /*10a90*/  @!P6 FMUL R61, R61, 0.5 ;  /* 0x3f0000003d3de820 */ /* 0x000fe20000400000 */
[----:B--2---:R-:W-:Y:S01]  /*10aa0*/  @!P3 FMUL R36, R36, R36 ;  /* 0x000000242424b220 */ /* 0x004fe20000400000 */
[----:B------:R-:W-:-:S03]  /*10ab0*/  FSETP.GEU.AND P3, PT, R62, -126, PT ;  /* 0xc2fc00003e00780b */ /* 0x000fc60003f6e000 */
[----:B------:R-:W2:Y:S01]  /*10ac0*/  MUFU.EX2 R226, R61 ;  /* 0x0000003d00e27308 */ /* 0x000ea20000000800 */
[----:B------:R-:W-:Y:S02]  /*10ad0*/  F2FP.BF16.F32.PACK_AB R41, R39, R36 ;  /* 0x000000242729723e */ /* 0x000fe400000010ff */
[----:B------:R-:W-:Y:S01]  /*10ae0*/  @!P4 FMUL R63, R63, 0.5 ;  /* 0x3f0000003f3fc820 */ /* 0x000fe20000400000 */
[----:B------:R-:W-:-:S04]  /*10af0*/  FADD R36, R223, R36 ;  /* 0x00000024df247221 */ /* 0x000fc80000000000 */
[----:B------:R-:W3:Y:S01]  /*10b00*/  MUFU.EX2 R225, R63 ;  /* 0x0000003f00e17308 */ /* 0x000ee20000000800 */
[----:B-1----:R-:W-:Y:S01]  /*10b10*/  @!P5 FMUL R227, R227, R227 ;  /* 0x000000e3e3e3d220 */ /* 0x002fe20000400000 */
[----:B------:R-:W-:Y:S01]  /*10b20*/  FSETP.GEU.AND P5, PT, R64, -126, PT ;  /* 0xc2fc00004000780b */ /* 0x000fe20003fae000 */
[----:B------:R-:W-:Y:S01]  /*10b30*/  @!P3 FMUL R62, R62, 0.5 ;  /* 0x3f0000003e3eb820 */ /* 0x000fe20000400000 */
[----:B------:R-:W-:-:S04]  /*10b40*/  FADD R39, R36, R39 ;  /* 0x0000002724277221 */ /* 0x000fc80000000000 */
[----:B------:R-:W1:Y:S01]  /*10b50*/  MUFU.EX2 R224, R62 ;  /* 0x0000003e00e07308 */ /* 0x000e620000000800 */
[----:B--2---:R-:W-:Y:S01]  /*10b60*/  @!P6 FMUL R226, R226, R226 ;  /* 0x000000e2e2e2e220 */ /* 0x004fe20000400000 */
[----:B------:R-:W-:-:S04]  /*10b70*/  FSETP.GEU.AND P6, PT, R65, -126, PT ;  /* 0xc2fc00004100780b */ /* 0x000fc80003fce000 */
[----:B------:R-:W-:Y:S01]  /*10b80*/  F2FP.BF16.F32.PACK_AB R42, R226, R227 ;  /* 0x000000e3e22a723e */ /* 0x000fe200000010ff */
[----:B------:R-:W-:Y:S01]  /*10b90*/  @!P5 FMUL R64, R64, 0.5 ;  /* 0x3f0000004040d820 */ /* 0x000fe20000400000 */
[----:B------:R-:W-:Y:S01]  /*10ba0*/  FADD R227, R38, R227 ;  /* 0x000000e326e37221 */ /* 0x000fe20000000000 */
[----:B---3--:R-:W-:Y:S01]  /*10bb0*/  @!P4 FMUL R225, R225, R225 ;  /* 0x000000e1e1e1c220 */ /* 0x008fe20000400000 */
[----:B------:R-:W-:Y:S02]  /*10bc0*/  FSETP.GEU.AND P4, PT, R67, -126, PT ;  /* 0xc2fc00004300780b */ /* 0x000fe40003f8e000 */
[----:B------:R-:W-:-:S03]  /*10bd0*/  FADD R226, R227, R226 ;  /* 0x000000e2e3e27221 */ /* 0x000fc60000000000 */
[----:B------:R-:W-:Y:S01]  /*10be0*/  @!P6 FMUL R65, R65, 0.5 ;  /* 0x3f0000004141e820 */ /* 0x000fe20000400000 */
[----:B-1----:R-:W-:-:S05]  /*10bf0*/  @!P3 FMUL R224, R224, R224 ;  /* 0x000000e0e0e0b220 */ /* 0x002fca0000400000 */
[----:B------:R-:W-:Y:S02]  /*10c00*/  F2FP.BF16.F32.PACK_AB R43, R225, R224 ;  /* 0x000000e0e12b723e */ /* 0x000fe400000010ff */
[----:B------:R-:W-:Y:S01]  /*10c10*/  @!P4 FMUL R67, R67, 0.5 ;  /* 0x3f0000004343c820 */ /* 0x000fe20000400000 */
[----:B------:R-:W-:Y:S01]  /*10c20*/  FADD R224, R39, R224 ;  /* 0x000000e027e07221 */ /* 0x000fe20000000000 */
[----:B------:R-:W-:-:S03]  /*10c30*/  WARPGROUP.ARRIVE ;  /* 0x00000000000079c5 */ /* 0x000fc60000000000 */
[----:B------:R-:W-:-:S03]  /*10c40*/  FADD R224, R224, R225 ;  /* 0x000000e1e0e07221 */ /* 0x000fc60000000000 */
        /* <DEDUP_REMOVED lines=23> */
[----:B------:R-:W2:Y:S03]  /*10dc0*/  MUFU.EX2 R228, R68 ;  /* 0x0000004400e47308 */ /* 0x000ea60000000800 */
[----:B------:R-:W-:Y:S01]  /*10dd0*/  @!P6 FMUL R69, R69, 0.5 ;  /* 0x3f0000004545e820 */ /* 0x000fe20000400000 */
[----:B-1----:R-:W-:Y:S01]  /*10de0*/  @!P3 FMUL R43, R43, R43 ;  /* 0x0000002b2b2bb220 */ /* 0x002fe20000400000 */
[----:B------:R-:W-:-:S03]  /*10df0*/  FSETP.GEU.AND P3, PT, R70, -126, PT ;  /* 0xc2fc00004600780b */ /* 0x000fc60003f6e000 */
[----:B------:R-:W1:Y:S01]  /*10e00*/  MUFU.EX2 R229, R69 ;  /* 0x0000004500e57308 */ /* 0x000e620000000800 */
[----:B------:R-:W-:Y:S02]  /*10e10*/  F2FP.BF16.F32.PACK_AB R45, R40, R43 ;  /* 0x0000002b282d723e */ /* 0x000fe400000010ff */
[----:B------:R-:W-:Y:S01]  /*10e20*/  @!P4 FMUL R71, R71, 0.5 ;  /* 0x3f0000004747c820 */ /* 0x000fe20000400000 */
[----:B------:R-:W-:-:S04]  /*10e30*/  FADD R43, R224, R43 ;  /* 0x0000002be02b7221 */ /* 0x000fc80000000000 */
[----:B------:R-:W3:Y:S01]  /*10e40*/  MUFU.EX2 R231, R71 ;  /* 0x0000004700e77308 */ /* 0x000ee20000000800 */
[----:B--2---:R-:W-:Y:S01]  /*10e50*/  @!P5 FMUL R228, R228, R228 ;  /* 0x000000e4e4e4d220 */ /* 0x004fe20000400000 */
[----:B------:R-:W-:Y:S01]  /*10e60*/  FSETP.GEU.AND P5, PT, R72, -126, PT ;  /* 0xc2fc00004800780b */ /* 0x000fe20003fae000 */
[----:B------:R-:W-:Y:S01]  /*10e70*/  @!P3 FMUL R70, R70, 0.5 ;  /* 0x3f0000004646b820 */ /* 0x000fe20000400000 */
[----:B------:R-:W-:-:S04]  /*10e80*/  FADD R43, R43, R40 ;  /* 0x000000282b2b7221 */ /* 0x000fc80000000000 */
[----:B------:R-:W2:Y:S01]  /*10e90*/  MUFU.EX2 R230, R70 ;  /* 0x0000004600e67308 */ /* 0x000ea20000000800 */
[----:B-1----:R-:W-:Y:S01]  /*10ea0*/  @!P6 FMUL R229, R229, R229 ;  /* 0x000000e5e5e5e220 */ /* 0x002fe20000400000 */
        /* <DEDUP_REMOVED lines=8> */
[----:B--2---:R-:W-:-:S05]  /*10f30*/  @!P3 FMUL R230, R230, R230 ;  /* 0x000000e6e6e6b220 */ /* 0x004fca0000400000 */
[----:B------:R-:W-:Y:S02]  /*10f40*/  F2FP.BF16.F32.PACK_AB R47, R231, R230 ;  /* 0x000000e6e72f723e */ /* 0x000fe400000010ff */
[----:B------:R-:W-:Y:S01]  /*10f50*/  @!P4 FMUL R75, R75, 0.5 ;  /* 0x3f0000004b4bc820 */ /* 0x000fe20000400000 */
[----:B------:R-:W-:Y:S01]  /*10f60*/  FADD R230, R43, R230 ;  /* 0x000000e62be67221 */ /* 0x000fe20000000000 */
[----:B------:R-:W-:-:S03]  /*10f70*/  WARPGROUP.ARRIVE ;  /* 0x00000000000079c5 */ /* 0x000fc60000000000 */
[----:B------:R-:W-:-:S03]  /*10f80*/  FADD R231, R230, R231 ;  /* 0x000000e7e6e77221 */ /* 0x000fc60000000000 */
        /* <DEDUP_REMOVED lines=58> */
[----:B------:R-:W-:Y:S01]  /*11330*/  FFMA R50, R239, R17, -R16 ;  /* 0x00000011ef327223 */ /* 0x000fe20000000810 */
[----:B------:R-:W1:Y:S01]  /*11340*/  MUFU.EX2 R49, R236 ;  /* 0x000000ec00317308 */ /* 0x000e620000000800 */
[----:B------:R-:W-:-:S03]  /*11350*/  VIADD R239, R252, 0x44020 ;  /* 0x00044020fcef7836 */ /* 0x000fc60000000000 */
        /* <DEDUP_REMOVED lines=8> */
[----:B------:R-:W-:-:S06]  /*113e0*/  FSETP.GEU.AND P6, PT, R52, -126, PT ;  /* 0xc2fc00003400780b */ /* 0x000fcc0003fce000 */
[----:B------:R-:W-:Y:S01]  /*113f0*/  @!P5 FMUL R84, R84, 0.5 ;  /* 0x3f0000005454d820 */ /* 0x000fe20000400000 */
[----:B---3--:R-:W-:Y:S01]  /*11400*/  @!P4 FMUL R51, R51, R51 ;  /* 0x000000333333c220 */ /* 0x008fe20000400000 */
[----:B------:R-:W-:-:S04]  /*11410*/  FSETP.GEU.AND P4, PT, R54, -126, PT ;  /* 0xc2fc00003600780b */ /* 0x000fc80003f8e000 */
[----:B------:R-:W2:Y:S01]  /*11420*/  MUFU.EX2 R84, R84 ;  /* 0x0000005400547308 */ /* 0x000ea20000000800 */
[----:B------:R-:W-:Y:S01]  /*11430*/  @!P6 FMUL R52, R52, 0.5 ;  /* 0x3f0000003434e820 */ /* 0x000fe20000400000 */
[----:B-1----:R-:W-:Y:S01]  /*11440*/  @!P3 FMUL R50, R50, R50 ;  /* 0x000000323232b220 */ /* 0x002fe20000400000 */
[----:B------:R-:W-:-:S05]  /*11450*/  FSETP.GEU.AND P3, PT, R53, -126, PT ;  /* 0xc2fc00003500780b */ /* 0x000fca0003f6e000 */
[----:B------:R1:W3:Y:S01]  /*11460*/  MUFU.EX2 R85, R52 ;  /* 0x0000003400557308 */ /* 0x0002e20000000800 */
[----:B------:R-:W-:-:S07]  /*11470*/  @!P4 FMUL R54, R54, 0.5 ;  /* 0x3f0000003636c820 */ /* 0x000fce0000400000 */
[----:B------:R4:W5:Y:S01]  /*11480*/  MUFU.EX2 R87, R54 ;  /* 0x0000003600577308 */ /* 0x0009620000000800 */
[----:B------:R-:W-:Y:S01]  /*11490*/  @!P3 FMUL R53, R53, 0.5 ;  /* 0x3f0000003535b820 */ /* 0x000fe20000400000 */
[----:B--2---:R-:W-:Y:S01]  /*114a0*/  @!P5 FMUL R84, R84, R84 ;  /* 0x000000545454d220 */ /* 0x004fe20000400000 */
[----:B-1----:R-:W-:Y:S01]  /*114b0*/  F2FP.BF16.F32.PACK_AB R52, R48, R49 ;  /* 0x000000313034723e */ /* 0x002fe200000010ff */
[----:B------:R-:W-:Y:S01]  /*114c0*/  FADD R49, R232, R49 ;  /* 0x00000031e8317221 */ /* 0x000fe20000000000 */
[----:B------:R-:W-:-:S03]  /*114d0*/  FSETP.GEU.AND P5, PT, R241, -126, PT ;  /* 0xc2fc0000f100780b */ /* 0x000fc60003fae000 */
[----:B------:R1:W2:Y:S01]  /*114e0*/  MUFU.EX2 R86, R53 ;  /* 0x0000003500567308 */ /* 0x0002a20000000800 */
[----:B---3--:R-:W-:Y:S01]  /*114f0*/  @!P6 FMUL R85, R85, R85 ;  /* 0x000000555555e220 */ /* 0x008fe20000400000 */
[----:B------:R-:W-:Y:S01]  /*11500*/  FSETP.GEU.AND P6, PT, R243, -126, PT ;  /* 0xc2fc0000f300780b */ /* 0x000fe20003fce000 */
[----:B------:R-:W-:-:S03]  /*11510*/  FADD R49, R49, R48 ;  /* 0x0000003031317221 */ /* 0x000fc60000000000 */
[----:B----4-:R-:W-:Y:S01]  /*11520*/  F2FP.BF16.F32.PACK_AB R54, R85, R84 ;  /* 0x000000545536723e */ /* 0x010fe200000010ff */
[----:B------:R-:W-:Y:S01]  /*11530*/  FADD R84, R49, R84 ;  /* 0x0000005431547221 */ /* 0x000fe20000000000 */
[----:B-----5:R-:W-:Y:S01]  /*11540*/  @!P4 FMUL R87, R87, R87 ;  /* 0x000000575757c220 */ /* 0x020fe20000400000 */
[----:B-1----:R-:W-:Y:S01]  /*11550*/  F2FP.BF16.F32.PACK_AB R53, R51, R50 ;  /* 0x000000323335723e */ /* 0x002fe200000010ff */
[----:B------:R-:W-:Y:S01]  /*11560*/  @!P5 FMUL R241, R241, 0.5 ;  /* 0x3f000000f1f1d820 */ /* 0x000fe20000400000 */
[----:B------:R-:W-:Y:S01]  /*11570*/  FSETP.GEU.AND P4, PT, R242, -126, PT ;  /* 0xc2fc0000f200780b */ /* 0x000fe20003f8e000 */
[----:B------:R-:W-:Y:S01]  /*11580*/  FADD R50, R235, R50 ;  /* 0x00000032eb327221 */ /* 0x000fe20000000000 */
[----:B------:R-:W-:Y:S02]  /*11590*/  FADD R85, R84, R85 ;  /* 0x0000005554557221 */ /* 0x000fe40000000000 */
[----:B------:R-:W-:Y:S01]  /*115a0*/  @!P6 FMUL R243, R243, 0.5 ;  /* 0x3f000000f3f3e820 */ /* 0x000fe20000400000 */
[----:B--2---:R-:W-:Y:S01]  /*115b0*/  @!P3 FMUL R86, R86, R86 ;  /* 0x000000565656b220 */ /* 0x004fe20000400000 */
[----:B------:R-:W-:-:S04]  /*115c0*/  FADD R51, R50, R51 ;  /* 0x0000003332337221 */ /* 0x000fc80000000000 */
[----:B------:R-:W-:Y:S01]  /*115d0*/  F2FP.BF16.F32.PACK_AB R55, R87, R86 ;  /* 0x000000565737723e */ /* 0x000fe200000010ff */
[----:B------:R-:W-:Y:S02]  /*115e0*/  FADD R86, R51, R86 ;  /* 0x0000005633567221 */ /* 0x000fe40000000000 */
[----:B------:R-:W-:Y:S01]  /*115f0*/  @!P4 FMUL R242, R242, 0.5 ;  /* 0x3f000000f2f2c820 */ /* 0x000fe20000400000 */
[----:B------:R-:W-:Y:S01]  /*11600*/  WARPGROUP.ARRIVE ;  /* 0x00000000000079c5 */ /* 0x000fe20000000000 */
[----:B------:R-:W-:-:S05]  /*11610*/  FADD R87, R86, R87 ;  /* 0x0000005756577221 */ /* 0x000fca0000000000 */
        /* <DEDUP_REMOVED lines=19> */
[----:B------:R-:W-:Y:S02]  /*11750*/  FSETP.GEU.AND P4, PT, R58, -126, PT ;  /* 0xc2fc00003a00780b */ /* 0x000fe40003f8e000 */
[----:B------:R-:W2:Y:S03]  /*11760*/  MUFU.EX2 R93, R240 ;  /* 0x000000f0005d7308 */ /* 0x000ea60000000800 */
[----:B------:R-:W-:Y:S01]  /*11770*/  @!P6 FMUL R56, R56, 0.5 ;  /* 0x3f0000003838e820 */ /* 0x000fe20000400000 */
[----:B-1----:R-:W-:Y:S01]  /*11780*/  @!P3 FMUL R54, R54, R54 ;  /* 0x000000363636b220 */ /* 0x002fe20000400000 */
[----:B------:R-:W-:-:S03]  /*11790*/  FSETP.GEU.AND P3, PT, R57, -126, PT ;  /* 0xc2fc00003900780b */ /* 0x000fc60003f6e000 */
[----:B------:R1:W3:Y:S03]  /*117a0*/  MUFU.EX2 R94, R56 ;  /* 0x00000038005e7308 */ /* 0x0002e60000000800 */
[----:B------:R-:W-:-:S05]  /*117b0*/  @!P4 FMUL R58, R58, 0.5 ;  /* 0x3f0000003a3ac820 */ /* 0x000fca0000400000 */
[----:B------:R4:W5:Y:S01]  /*117c0*/  MUFU.EX2 R236, R58 ;  /* 0x0000003a00ec7308 */ /* 0x0009620000000800 */
[----:B--2---:R-:W-:Y:S01]  /*117d0*/  @!P5 FMUL R93, R93, R93 ;  /* 0x0000005d5d5dd220 */ /* 0x004fe20000400000 */
[----:B-1----:R-:W-:Y:S01]  /*117e0*/  F2FP.BF16.F32.PACK_AB R56, R53, R52 ;  /* 0x000000343538723e */ /* 0x002fe200000010ff */
[----:B------:R-:W-:Y:S01]  /*117f0*/  @!P3 FMUL R57, R57, 0.5 ;  /* 0x3f0000003939b820 */ /* 0x000fe20000400000 */
[----:B------:R-:W-:Y:S01]  /*11800*/  FSETP.GEU.AND P5, PT, R96, -126, PT ;  /* 0xc2fc00006000780b */ /* 0x000fe20003fae000 */
[----:B------:R-:W-:-:S03]  /*11810*/  FADD R52, R85, R52 ;  /* 0x0000003455347221 */ /* 0x000fc60000000000 */
        /* <DEDUP_REMOVED lines=43> */
[----:B------:R2:W3:Y:S03]  /*11ad0*/  MUFU.EX2 R96, R100 ;  /* 0x0000006400607308 */ /* 0x0004e60000000800 */
[----:B------:R-:W-:Y:S01]  /*11ae0*/  @!P6 FMUL R101, R101, 0.5 ;  /* 0x3f0000006565e820 */ /* 0x000fe20000400000 */
[----:B-1----:R-:W-:Y:S01]  /*11af0*/  @!P3 FMUL R57, R57, R57 ;  /* 0x000000393939b220 */ /* 0x002fe20000400000 */
[----:B------:R-:W-:-:S03]  /*11b00*/  FSETP.GEU.AND P3, PT, R102, -126, PT ;  /* 0xc2fc00006600780b */ /* 0x000fc60003f6e000 */
[----:B------:R-:W1:Y:S01]  /*11b10*/  MUFU.EX2 R97, R101 ;  /* 0x0000006500617308 */ /* 0x000e620000000800 */
[--C-:B--2---:R-:W-:Y:S01]  /*11b20*/  FFMA R100, R108, R17, -R18.reuse ;  /* 0x000000116c647223 */ /* 0x104fe20000000812 */
[----:B------:R-:W-:Y:S01]  /*11b30*/  F2FP.BF16.F32.PACK_AB R61, R59, R57 ;  /* 0x000000393b3d723e */ /* 0x000fe200000010ff */
[----:B------:R-:W-:Y:S01]  /*11b40*/  @!P4 FMUL R103, R103, 0.5 ;  /* 0x3f0000006767c820 */ /* 0x000fe20000400000 */
[----:B------:R-:W-:Y:S01]  /*11b50*/  FFMA R108, R124, R17, -R18 ;  /* 0x000000117c6c7223 */ /* 0x000fe20000000812 */
[----:B------:R-:W-:-:S03]  /*11b60*/  FADD R236, R236, R57 ;  /* 0x00000039ecec7221 */ /* 0x000fc60000000000 */
[----:B------:R-:W2:Y:S01]  /*11b70*/  MUFU.EX2 R99, R103 ;  /* 0x0000006700637308 */ /* 0x000ea20000000800 */
[----:B---3--:R-:W-:Y:S01]  /*11b80*/  @!P5 FMUL R96, R96, R96 ;  /* 0x000000606060d220 */ /* 0x008fe20000400000 */
[----:B------:R-:W-:Y:S01]  /*11b90*/  FSETP.GEU.AND P5, PT, R104, -126, PT ;  /* 0xc2fc00006800780b */ /* 0x000fe20003fae000 */
[----:B------:R-:W-:Y:S01]  /*11ba0*/  @!P3 FMUL R102, R102, 0.5 ;  /* 0x3f0000006666b820 */ /* 0x000fe20000400000 */
[----:B------:R-:W-:-:S04]  /*11bb0*/  FADD R59, R236, R59 ;  /* 0x0000003bec3b7221 */ /* 0x000fc80000000000 */
[----:B------:R-:W3:Y:S01]  /*11bc0*/  MUFU.EX2 R98, R102 ;  /* 0x0000006600627308 */ /* 0x000ee20000000800 */
[----:B-1----:R-:W-:Y:S01]  /*11bd0*/  @!P6 FMUL R97, R97, R97 ;  /* 0x000000616161e220 */ /* 0x002fe20000400000 */
[----:B------:R-:W-:-:S04]  /*11be0*/  FSETP.GEU.AND P6, PT, R105, -126, PT ;  /* 0xc2fc00006900780b */ /* 0x000fc80003fce000 */
[----:B------:R-:W-:Y:S01]  /*11bf0*/  F2FP.BF16.F32.PACK_AB R62, R97, R96 ;  /* 0x00000060613e723e */ /* 0x000fe200000010ff */
[----:B------:R-:W-:Y:S01]  /*11c00*/  @!P5 FMUL R104, R104, 0.5 ;  /* 0x3f0000006868d820 */ /* 0x000fe20000400000 */
[----:B------:R-:W-:Y:S01]  /*11c10*/  FADD R96, R93, R96 ;  /* 0x000000605d607221 */ /* 0x000fe20000000000 */
[----:B--2---:R-:W-:Y:S01]  /*11c20*/  @!P4 FMUL R99, R99, R99 ;  /* 0x000000636363c220 */ /* 0x004fe20000400000 */
[----:B------:R-:W-:Y:S02]  /*11c30*/  FSETP.GEU.AND P4, PT, R107, -126, PT ;  /* 0xc2fc00006b00780b */ /* 0x000fe40003f8e000 */
        /* <DEDUP_REMOVED lines=15> */
[----:B------:R1:W2:Y:S04]  /*11d30*/  MUFU.EX2 R62, R104 ;  /* 0x00000068003e7308 */ /* 0x0002a80000000800 */
[----:B------:R-:W-:-:S04]  /*11d40*/  FSETP.GEU.AND P3, PT, R63, -126, PT ;  /* 0xc2fc00003f00780b */ /* 0x000fc80003f6e000 */
[----:B------:R-:W3:Y:S01]  /*11d50*/  MUFU.EX2 R60, R105 ;  /* 0x00000069003c7308 */ /* 0x000ee20000000800 */
[----:B-1----:R-:W-:-:S07]  /*11d60*/  FFMA R104, R116, R17, -R18 ;  /* 0x0000001174687223 */ /* 0x002fce0000000812 */
[----:B------:R-:W1:Y:S01]  /*11d70*/  MUFU.EX2 R61, R107 ;  /* 0x0000006b003d7308 */ /* 0x000e620000000800 */
[----:B------:R-:W-:Y:S01]  /*11d80*/  @!P3 FMUL R63, R63, 0.5 ;  /* 0x3f0000003f3fb820 */ /* 0x000fe20000400000 */
[----:B--2---:R-:W-:Y:S01]  /*11d90*/  @!P5 FMUL R62, R62, R62 ;  /* 0x0000003e3e3ed220 */ /* 0x004fe20000400000 */
[----:B------:R-:W-:-:S03]  /*11da0*/  FSETP.GEU.AND P5, PT, R100, -126, PT ;  /* 0xc2fc00006400780b */ /* 0x000fc60003fae000 */
[----:B------:R-:W-:Y:S02]  /*11db0*/  FADD R97, R97, R62 ;  /* 0x0000003e61617221 */ /* 0x000fe40000000000 */
[----:B------:R-:W2:Y:S01]  /*11dc0*/  MUFU.EX2 R63, R63 ;  /* 0x0000003f003f7308 */ /* 0x000ea20000000800 */
[----:B---3--:R-:W-:Y:S01]  /*11dd0*/  @!P6 FMUL R60, R60, R60 ;  /* 0x0000003c3c3ce220 */ /* 0x008fe20000400000 */
[----:B------:R-:W-:-:S03]  /*11de0*/  FSETP.GEU.AND P6, PT, R109, -126, PT ;  /* 0xc2fc00006d00780b */ /* 0x000fc60003fce000 */
[----:B------:R-:W-:Y:S01]  /*11df0*/  FADD R97, R97, R60 ;  /* 0x0000003c61617221 */ /* 0x000fe20000000000 */
[----:B------:R-:W-:Y:S02]  /*11e00*/  F2FP.BF16.F32.PACK_AB R64, R60, R62 ;  /* 0x0000003e3c40723e */ /* 0x000fe400000010ff */
[----:B------:R-:W-:Y:S01]  /*11e10*/  @!P5 FMUL R100, R100, 0.5 ;  /* 0x3f0000006464d820 */ /* 0x000fe20000400000 */
[----:B-1----:R-:W-:Y:S01]  /*11e20*/  @!P4 FMUL R61, R61, R61 ;  /* 0x0000003d3d3dc220 */ /* 0x002fe20000400000 */
[----:B------:R-:W-:-:S04]  /*11e30*/  FSETP.GEU.AND P4, PT, R111, -126, PT ;  /* 0xc2fc00006f00780b */ /* 0x000fc80003f8e000 */
[----:B------:R-:W1:Y:S01]  /*11e40*/  MUFU.EX2 R100, R100 ;  /* 0x0000006400647308 */ /* 0x000e620000000800 */
[----:B------:R-:W-:Y:S01]  /*11e50*/  @!P6 FMUL R109, R109, 0.5 ;  /* 0x3f0000006d6de820 */ /* 0x000fe20000400000 */
[----:B--2---:R-:W-:Y:S01]  /*11e60*/  @!P3 FMUL R63, R63, R63 ;  /* 0x0000003f3f3fb220 */ /* 0x004fe20000400000 */
[----:B------:R-:W-:-:S03]  /*11e70*/  FSETP.GEU.AND P3, PT, R110, -126, PT ;  /* 0xc2fc00006e00780b */ /* 0x000fc60003f6e000 */
[----:B------:R-:W-:Y:S02]  /*11e80*/  FADD R98, R98, R63 ;  /* 0x0000003f62627221 */ /* 0x000fe40000000000 */
[----:B------:R-:W2:Y:S01]  /*11e90*/  MUFU.EX2 R101, R109 ;  /* 0x0000006d00657308 */ /* 0x000ea20000000800 */
[----:B------:R-:W-:Y:S01]  /*11ea0*/  @!P4 FMUL R111, R111, 0.5 ;  /* 0x3f0000006f6fc820 */ /* 0x000fe20000400000 */
[----:B------:R-:W-:Y:S01]  /*11eb0*/  F2FP.BF16.F32.PACK_AB R65, R61, R63 ;  /* 0x0000003f3d41723e */ /* 0x000fe200000010ff */
[----:B------:R-:W-:-:S05]  /*11ec0*/  FADD R61, R98, R61 ;  /* 0x0000003d623d7221 */ /* 0x000fca0000000000 */
        /* <DEDUP_REMOVED lines=12> */
[----:B------:R-:W-:-:S04]  /*11f90*/  FADD R101, R100, R101 ;  /* 0x0000006564657221 */ /* 0x000fc80000000000 */
        /* <DEDUP_REMOVED lines=13> */
[-C--:B------:R-:W-:Y:S01]  /*12070*/  FFMA R65, R114, R17.reuse, -R16 ;  /* 0x0000001172417223 */ /* 0x080fe20000000810 */
[----:B------:R1:W2:Y:S01]  /*12080*/  MUFU.EX2 R64, R112 ;  /* 0x0000007000407308 */ /* 0x0002a20000000800 */
[----:B------:R-:W-:-:S03]  /*12090*/  FFMA R114, R133, R17, -R18 ;  /* 0x0000001185727223 */ /* 0x000fc60000000812 */
[----:B------:R-:W-:-:S04]  /*120a0*/  FSETP.GEU.AND P3, PT, R65, -126, PT ;  /* 0xc2fc00004100780b */ /* 0x000fc80003f6e000 */
[----:B------:R3:W4:Y:S01]  /*120b0*/  MUFU.EX2 R67, R113 ;  /* 0x0000007100437308 */ /* 0x0007220000000800 */
[----:B-1----:R-:W-:-:S07]  /*120c0*/  FFMA R112, R135, R17, -R16 ;  /* 0x0000001187707223 */ /* 0x002fce0000000810 */
[----:B------:R1:W5:Y:S01]  /*120d0*/  MUFU.EX2 R66, R115 ;  /* 0x0000007300427308 */ /* 0x0003620000000800 */
[----:B------:R-:W-:Y:S01]  /*120e0*/  @!P3 FMUL R65, R65, 0.5 ;  /* 0x3f0000004141b820 */ /* 0x000fe20000400000 */
[----:B--2---:R-:W-:Y:S01]  /*120f0*/  @!P5 FMUL R64, R64, R64 ;  /* 0x000000404040d220 */ /* 0x004fe20000400000 */
[----:B------:R-:W-:Y:S01]  /*12100*/  FSETP.GEU.AND P5, PT, R104, -126, PT ;  /* 0xc2fc00006800780b */ /* 0x000fe20003fae000 */
[----:B---3--:R-:W-:-:S04]  /*12110*/  FFMA R113, R134, R17, -R16 ;  /* 0x0000001186717223 */ /* 0x008fc80000000810 */
[----:B------:R-:W2:Y:S01]  /*12120*/  MUFU.EX2 R65, R65 ;  /* 0x0000004100417308 */ /* 0x000ea20000000800 */
[----:B----4-:R-:W-:Y:S01]  /*12130*/  @!P6 FMUL R67, R67, R67 ;  /* 0x000000434343e220 */ /* 0x010fe20000400000 */
[----:B------:R-:W-:Y:S01]  /*12140*/  FSETP.GEU.AND P6, PT, R117, -126, PT ;  /* 0xc2fc00007500780b */ /* 0x000fe20003fce000 */
[----:B-1----:R-:W-:-:S03]  /*12150*/  FFMA R115, R132, R17, -R18 ;  /* 0x0000001184737223 */ /* 0x002fc60000000812 */
[----:B------:R-:W-:Y:S01]  /*12160*/  F2FP.BF16.F32.PACK_AB R68, R67, R64 ;  /* 0x000000404344723e */ /* 0x000fe200000010ff */
[----:B------:R-:W-:Y:S01]  /*12170*/  FADD R64, R101, R64 ;  /* 0x0000004065407221 */ /* 0x000fe20000000000 */
[----:B------:R-:W-:Y:S01]  /*12180*/  @!P5 FMUL R104, R104, 0.5 ;  /* 0x3f0000006868d820 */ /* 0x000fe20000400000 */
[----:B-----5:R-:W-:Y:S01]  /*12190*/  @!P4 FMUL R66, R66, R66 ;  /* 0x000000424242c220 */ /* 0x020fe20000400000 */
[----:B------:R-:W-:Y:S01]  /*121a0*/  FSETP.GEU.AND P4, PT, R119, -126, PT ;  /* 0xc2fc00007700780b */ /* 0x000fe20003f8e000 */
[----:B------:R-:W-:-:S03]  /*121b0*/  FADD R67, R64, R67 ;  /* 0x0000004340437221 */ /* 0x000fc60000000000 */
[----:B------:R-:W1:Y:S01]  /*121c0*/  MUFU.EX2 R104, R104 ;  /* 0x0000006800687308 */ /* 0x000e620000000800 */
[----:B------:R-:W-:Y:S01]  /*121d0*/  @!P6 FMUL R117, R117, 0.5 ;  /* 0x3f0000007575e820 */ /* 0x000fe20000400000 */
[----:B--2---:R-:W-:Y:S01]  /*121e0*/  @!P3 FMUL R65, R65, R65 ;  /* 0x000000414141b220 */ /* 0x004fe20000400000 */
[----:B------:R-:W-:-:S05]  /*121f0*/  FSETP.GEU.AND P3, PT, R118, -126, PT ;  /* 0xc2fc00007600780b */ /* 0x000fca0003f6e000 */
[----:B------:R-:W2:Y:S01]  /*12200*/  MUFU.EX2 R107, R117 ;  /* 0x00000075006b7308 */ /* 0x000ea20000000800 */
[----:B------:R-:W-:Y:S01]  /*12210*/  @!P4 FMUL R119, R119, 0.5 ;  /* 0x3f0000007777c820 */ /* 0x000fe20000400000 */
[----:B------:R-:W-:Y:S01]  /*12220*/  F2FP.BF16.F32.PACK_AB R69, R66, R65 ;  /* 0x000000414245723e */ /* 0x000fe200000010ff */
[----:B------:R-:W-:-:S04]  /*12230*/  FADD R65, R102, R65 ;  /* 0x0000004166417221 */ /* 0x000fc80000000000 */
[----:B------:R-:W-:Y:S01]  /*12240*/  FADD R66, R65, R66 ;  /* 0x0000004241427221 */ /* 0x000fe20000000000 */
        /* <DEDUP_REMOVED lines=42> */
[----:B------:R-:W-:-:S03]  /*124f0*/  FADD R71, R68, R71 ;  /* 0x0000004744477221 */ /* 0x000fc60000000000 */
[----:B------:R-:W2:Y:S01]  /*12500*/  MUFU.EX2 R108, R108 ;  /* 0x0000006c006c7308 */ /* 0x000ea20000000800 */
[----:B------:R-:W-:Y:S01]  /*12510*/  @!P6 FMUL R125, R125, 0.5 ;  /* 0x3f0000007d7de820 */ /* 0x000fe20000400000 */
[----:B-1----:R-:W-:Y:S01]  /*12520*/  @!P3 FMUL R69, R69, R69 ;  /* 0x000000454545b220 */ /* 0x002fe20000400000 */
[----:B------:R-:W-:-:S05]  /*12530*/  FSETP.GEU.AND P3, PT, R126, -126, PT ;  /* 0xc2fc00007e00780b */ /* 0x000fca0003f6e000 */
[----:B------:R-:W1:Y:S01]  /*12540*/  MUFU.EX2 R111, R125 ;  /* 0x0000007d006f7308 */ /* 0x000e620000000800 */
[----:B------:R-:W-:Y:S01]  /*12550*/  @!P4 FMUL R127, R127, 0.5 ;  /* 0x3f0000007f7fc820 */ /* 0x000fe20000400000 */
[----:B------:R-:W-:Y:S01]  /*12560*/  F2FP.BF16.F32.PACK_AB R73, R70, R69 ;  /* 0x000000454649723e */ /* 0x000fe200000010ff */
[----:B------:R-:W-:-:S04]  /*12570*/  FADD R69, R106, R69 ;  /* 0x000000456a457221 */ /* 0x000fc80000000000 */
[----:B------:R-:W-:Y:S01]  /*12580*/  FADD R70, R69, R70 ;  /* 0x0000004645467221 */ /* 0x000fe20000000000 */
[----:B------:R-:W3:Y:S01]  /*12590*/  MUFU.EX2 R110, R127 ;  /* 0x0000007f006e7308 */ /* 0x000ee20000000800 */
[----:B------:R-:W-:Y:S01]  /*125a0*/  @!P3 FMUL R126, R126, 0.5 ;  /* 0x3f0000007e7eb820 */ /* 0x000fe20000400000 */
[----:B--2---:R-:W-:Y:S01]  /*125b0*/  @!P5 FMUL R108, R108, R108 ;  /* 0x0000006c6c6cd220 */ /* 0x004fe20000400000 */
[----:B------:R-:W-:-:S05]  /*125c0*/  FSETP.GEU.AND P5, PT, R128, -126, PT ;  /* 0xc2fc00008000780b */ /* 0x000fca0003fae000 */
[----:B------:R-:W2:Y:S01]  /*125d0*/  MUFU.EX2 R109, R126 ;  /* 0x0000007e006d7308 */ /* 0x000ea20000000800 */
[----:B-1----:R-:W-:Y:S01]  /*125e0*/  @!P6 FMUL R111, R111, R111 ;  /* 0x0000006f6f6fe220 */ /* 0x002fe20000400000 */
        /* <DEDUP_REMOVED lines=22> */
[----:B------:R-:W-:-:S03]  /*12750*/  IADD3 R16, R10, 0x780, RZ ;  /* 0x000007800a107810 */ /* 0x000fc60007ffe0ff */
        /* <DEDUP_REMOVED lines=36> */
[----:B------:R-:W-:Y:S01]  /*129a0*/  FADD R114, R115, R114 ;  /* 0x0000007273727221 */ /* 0x000fe20000000000 */
[----:B------:R-:W1:Y:S03]  /*129b0*/  MUFU.EX2 R11, R136 ;  /* 0x00000088000b7308 */ /* 0x000e660000000800 */
[----:B------:R-:W-:Y:S01]  /*129c0*/  @!P6 FMUL R20, R20, 0.5 ;  /* 0x3f0000001414e820 */ /* 0x000fe20000400000 */
[----:B--2---:R-:W-:Y:S01]  /*129d0*/  @!P3 FMUL R113, R113, R113 ;  /* 0x000000717171b220 */ /* 0x004fe20000400000 */
[----:B------:R-:W-:-:S04]  /*129e0*/  FSETP.GEU.AND P3, PT, R19, -126, PT ;  /* 0xc2fc00001300780b */ /* 0x000fc80003f6e000 */
[----:B------:R-:W2:Y:S01]  /*129f0*/  MUFU.EX2 R20, R20 ;  /* 0x0000001400147308 */ /* 0x000ea20000000800 */
[----:B------:R-:W-:Y:S01]  /*12a00*/  F2FP.BF16.F32.PACK_AB R79, R112, R113 ;  /* 0x00000071704f723e */ /* 0x000fe200000010ff */
[----:B------:R-:W-:Y:S01]  /*12a10*/  @!P4 FMUL R139, R139, 0.5 ;  /* 0x3f0000008b8bc820 */ /* 0x000fe20000400000 */
[----:B------:R-:W-:Y:S02]  /*12a20*/  FADD R113, R74, R113 ;  /* 0x000000714a717221 */ /* 0x000fe40000000000 */
[----:B------:R-:W-:Y:S02]  /*12a30*/  WARPGROUP.ARRIVE ;  /* 0x00000000000079c5 */ /* 0x000fe40000000000 */
[----:B------:R-:W-:Y:S01]  /*12a40*/  FADD R112, R113, R112 ;  /* 0x0000007071707221 */ /* 0x000fe20000000000 */
[----:B------:R-:W3:Y:S01]  /*12a50*/  MUFU.EX2 R22, R139 ;  /* 0x0000008b00167308 */ /* 0x000ee20000000800 */
[----:B-1----:R-:W-:Y:S01]  /*12a60*/  @!P5 FMUL R11, R11, R11 ;  /* 0x0000000b0b0bd220 */ /* 0x002fe20000400000 */
[----:B------:R-:W-:Y:S01]  /*12a70*/  @!P3 FMUL R19, R19, 0.5 ;  /* 0x3f0000001313b820 */ /* 0x000fe20000400000 */
[----:B------:R-:W-:Y:S01]  /*12a80*/  HGMMA.64x128x16.F32.BF16 R152, R76, gdesc[UR4].tnspB, R152, gsb0 ;  /* 0x41e000044c987df0 */ /* 0x000fe20008001898 */
[----:B------:R-:W-:-:S02]  /*12a90*/  FSETP.GEU.AND P5, PT, R21, -126, PT ;  /* 0xc2fc00001500780b */ /* 0x000fc40003fae000 */
[----:B------:R-:W-:Y:S01]  /*12aa0*/  R2UR UR6, R12 ;  /* 0x000000000c0672ca */ /* 0x000fe200000e0000 */
[-CC-:B------:R-:W-:Y:S01]  /*12ab0*/  FFMA R12, R144, R17.reuse, -R18.reuse ;  /* 0x00000011900c7223 */ /* 0x180fe20000000812 */
[----:B------:R-:W1:Y:S01]  /*12ac0*/  MUFU.EX2 R19, R19 ;  /* 0x0000001300137308 */ /* 0x000e620000000800 */
[----:B--2---:R-:W-:Y:S01]  /*12ad0*/  @!P6 FMUL R20, R20, R20 ;  /* 0x000000141414e220 */ /* 0x004fe20000400000 */
[----:B------:R-:W-:Y:S02]  /*12ae0*/  FSETP.GEU.AND P6, PT, R24, -126, PT ;  /* 0xc2fc00001800780b */ /* 0x000fe40003fce000 */
[----:B------:R-:W-:Y:S01]  /*12af0*/  R2UR UR7, R13 ;  /* 0x000000000d0772ca */ /* 0x000fe200000e0000 */
[--C-:B------:R-:W-:Y:S01]  /*12b00*/  FFMA R13, R145, R17, -R18.reuse ;  /* 0x00000011910d7223 */ /* 0x100fe20000000812 */
[----:B------:R-:W-:Y:S01]  /*12b10*/  F2FP.BF16.F32.PACK_AB R80, R20, R11 ;  /* 0x0000000b1450723e */ /* 0x000fe200000010ff */
[----:B------:R-:W-:Y:S01]  /*12b20*/  FFMA R18, R149, R17, -R18 ;  /* 0x0000001195127223 */ /* 0x000fe20000000812 */
[----:B------:R-:W-:Y:S01]  /*12b30*/  MOV R17, 0x40000040 ;  /* 0x4000004000117802 */ /* 0x000fe20000000f00 */
[----:B---3--:R-:W-:Y:S01]  /*12b40*/  @!P4 FMUL R22, R22, R22 ;  /* 0x000000161616c220 */ /* 0x008fe20000400000 */
[----:B------:R-:W-:Y:S01]  /*12b50*/  FSETP.GEU.AND P4, PT, R26, -126, PT ;  /* 0xc2fc00001a00780b */ /* 0x000fe20003f8e000 */
[----:B------:R-:W-:Y:S01]  /*12b60*/  @!P5 FMUL R21, R21, 0.5 ;  /* 0x3f0000001515d820 */ /* 0x000fe20000400000 */
[----:B------:R-:W-:-:S03]  /*12b70*/  FADD R11, R114, R11 ;  /* 0x0000000b720b7221 */ /* 0x000fc60000000000 */
[----:B------:R-:W-:Y:S01]  /*12b80*/  @!P6 FMUL R24, R24, 0.5 ;  /* 0x3f0000001818e820 */ /* 0x000fe20000400000 */
[----:B------:R-:W-:Y:S01]  /*12b90*/  FADD R20, R11, R20 ;  /* 0x000000140b147221 */ /* 0x000fe20000000000 */
[----:B-1----:R-:W-:Y:S01]  /*12ba0*/  @!P3 FMUL R19, R19, R19 ;  /* 0x000000131313b220 */ /* 0x002fe20000400000 */
[----:B------:R-:W-:Y:S01]  /*12bb0*/  FSETP.GEU.AND P3, PT, R23, -126, PT ;  /* 0xc2fc00001700780b */ /* 0x000fe20003f6e000 */
[----:B------:R-:W1:Y:S03]  /*12bc0*/  MUFU.EX2 R21, R21 ;  /* 0x0000001500157308 */ /* 0x000e660000000800 */
[----:B------:R-:W-:Y:S01]  /*12bd0*/  F2FP.BF16.F32.PACK_AB R81, R22, R19 ;  /* 0x000000131651723e */ /* 0x000fe200000010ff */
[----:B------:R-:W-:Y:S01]  /*12be0*/  @!P4 FMUL R26, R26, 0.5 ;  /* 0x3f0000001a1ac820 */ /* 0x000fe20000400000 */
[----:B------:R-:W-:-:S03]  /*12bf0*/  FADD R19, R112, R19 ;  /* 0x0000001370137221 */ /* 0x000fc60000000000 */
[----:B------:R-:W2:Y:S01]  /*12c00*/  MUFU.EX2 R24, R24 ;  /* 0x0000001800187308 */ /* 0x000ea20000000800 */
[----:B------:R-:W-:-:S03]  /*12c10*/  FADD R22, R19, R22 ;  /* 0x0000001613167221 */ /* 0x000fc60000000000 */
[----:B------:R-:W-:-:S04]  /*12c20*/  @!P3 FMUL R23, R23, 0.5 ;  /* 0x3f0000001717b820 */ /* 0x000fc80000400000 */
[----:B------:R-:W3:Y:S01]  /*12c30*/  MUFU.EX2 R26, R26 ;  /* 0x0000001a001a7308 */ /* 0x000ee20000000800 */
[----:B-1----:R-:W-:Y:S01]  /*12c40*/  @!P5 FMUL R21, R21, R21 ;  /* 0x000000151515d220 */ /* 0x002fe20000400000 */
[----:B------:R-:W-:-:S06]  /*12c50*/  FSETP.GEU.AND P5, PT, R12, -126, PT ;  /* 0xc2fc00000c00780b */ /* 0x000fcc0003fae000 */
        /* <DEDUP_REMOVED lines=8> */
[----:B------:R-:W-:Y:S01]  /*12ce0*/  FADD R21, R21, R24 ;  /* 0x0000001815157221 */ /* 0x000fe20000000000 */
[----:B------:R-:W2:Y:S02]  /*12cf0*/  MUFU.EX2 R12, R12 ;  /* 0x0000000c000c7308 */ /* 0x000ea40000000800 */
        /* <DEDUP_REMOVED lines=8> */
[----:B------:R-:W3:Y:S01]  /*12d80*/  MUFU.EX2 R147, R147 ;  /* 0x0000009300937308 */ /* 0x000ee20000000800 */
[----:B--2---:R-:W-:Y:S01]  /*12d90*/  @!P5 FMUL R12, R12, R12 ;  /* 0x0000000c0c0cd220 */ /* 0x004fe20000400000 */
[----:B------:R-:W-:Y:S01]  /*12da0*/  @!P3 FMUL R146, R146, 0.5 ;  /* 0x3f0000009292b820 */ /* 0x000fe20000400000 */
        /* <DEDUP_REMOVED lines=17> */
[----:B------:R-:W-:-:S04]  /*12ec0*/  FADD R23, R23, R146 ;  /* 0x0000009217177221 */ /* 0x000fc80000000000 */
[----:B------:R-:W-:Y:S01]  /*12ed0*/  FADD R23, R23, R147 ;  /* 0x0000009317177221 */ /* 0x000fe20000000000 */
[----:B------:R-:W3:Y:S01]  /*12ee0*/  MUFU.EX2 R151, R151 ;  /* 0x0000009700977308 */ /* 0x000ee20000000800 */
[----:B-1----:R-:W-:Y:S01]  /*12ef0*/  @!P5 FMUL R25, R25, R25 ;  /* 0x000000191919d220 */ /* 0x002fe20000400000 */
[----:B------:R-:W-:-:S03]  /*12f00*/  @!P3 FMUL R150, R150, 0.5 ;  /* 0x3f0000009696b820 */ /* 0x000fc60000400000 */
[----:B------:R-:W-:-:S03]  /*12f10*/  FADD R12, R12, R25 ;  /* 0x000000190c0c7221 */ /* 0x000fc60000000000 */
[----:B------:R-:W1:Y:S01]  /*12f20*/  MUFU.EX2 R150, R150 ;  /* 0x0000009600967308 */ /* 0x000e620000000800 */
[----:B--2---:R-:W-:-:S04]  /*12f30*/  @!P6 FMUL R18, R18, R18 ;  /* 0x000000121212e220 */ /* 0x004fc80000400000 */
[----:B------:R-:W-:Y:S01]  /*12f40*/  FADD R248, R12, R18 ;  /* 0x000000120cf87221 */ /* 0x000fe20000000000 */
[----:B------:R-:W-:Y:S01]  /*12f50*/  F2FP.BF16.F32.PACK_AB R86, R18, R25 ;  /* 0x000000191256723e */ /* 0x000fe200000010ff */
[----:B---3--:R-:W-:Y:S01]  /*12f60*/  @!P4 FMUL R151, R151, R151 ;  /* 0x000000979797c220 */ /* 0x008fe20000400000 */
[----:B-1----:R-:W-:Y:S01]  /*12f70*/  @!P3 FMUL R150, R150, R150 ;  /* 0x000000969696b220 */ /* 0x002fe20000400000 */
[----:B------:R-:W-:Y:S02]  /*12f80*/  WARPGROUP.DEPBAR.LE gsb0, 0x0 ;  /* 0x00008000000079c5 */ /* 0x000fe40000010000 */
[----:B------:R-:W-:Y:S02]  /*12f90*/  WARPGROUP.ARRIVE ;  /* 0x00000000000079c5 */ /* 0x000fe40000000000 */
[----:B------:R-:W-:Y:S01]  /*12fa0*/  F2FP.BF16.F32.PACK_AB R87, R151, R150 ;  /* 0x000000969757723e */ /* 0x000fe200000010ff */
[----:B------:R-:W-:-:S03]  /*12fb0*/  FADD R23, R23, R150 ;  /* 0x0000009617177221 */ /* 0x000fc60000000000 */
[----:B------:R-:W-:Y:S01]  /*12fc0*/  HGMMA.64x128x16.F32.BF16 R152, R80, gdesc[UR4].tnspB, R152, gsb0 ;  /* 0x41e0000450987df0 */ /* 0x000fe20008001898 */
[----:B------:R-:W-:Y:S01]  /*12fd0*/  R2UR UR6, R16 ;  /* 0x00000000100672ca */ /* 0x000fe200000e0000 */
[----:B------:R-:W-:Y:S01]  /*12fe0*/  FADD R247, R23, R151 ;  /* 0x0000009717f77221 */ /* 0x000fe20000000000 */
[----:B------:R-:W-:Y:S02]  /*12ff0*/  R2UR UR7, R17 ;  /* 0x00000000110772ca */ /* 0x000fe400000e0000 */
[----:B------:R-:W-:-:S04]  /*13000*/  SEL R16, R7, RZ, P2 ;  /* 0x000000ff07107207 */ /* 0x000fc80001000000 */
[----:B------:R-:W-:-:S04]  /*13010*/  LEA R7, R16, R239, 0x3 ;  /* 0x000000ef10077211 */ /* 0x000fc800078e18ff */
[----:B------:R-:W-:Y:S01]  /*13020*/  PRMT R7, RZ, 0x654, R7 ;  /* 0x00000654ff077816 */ /* 0x000fe20000000007 */
[----:B------:R-:W-:Y:S02]  /*13030*/  WARPGROUP.DEPBAR.LE gsb0, 0x0 ;  /* 0x00008000000079c5 */ /* 0x000fe40000010000 */
[----:B------:R-:W-:-:S06]  /*13040*/  WARPGROUP.ARRIVE ;  /* 0x00000000000079c5 */ /* 0x000fcc0000000000 */
[----:B------:R-:W-:Y:S03]  /*13050*/  HGMMA.64x128x16.F32.BF16 R152, R84, gdesc[UR4].tnspB, R152, gsb0 ;  /* 0x41e0000454987df0 */ /* 0x000fe60008001898 */
[----:B------:R-:W-:Y:S02]  /*13060*/  WARPGROUP.DEPBAR.LE gsb0, 0x0 ;  /* 0x00008000000079c5 */ /* 0x000fe40000010000 */
[----:B------:R1:W-:Y:S01]  /*13070*/  SYNCS.ARRIVE.TRANS64.RED.A1T0 RZ, [R7+URZ], RZ ;  /* 0x000000ff07ff79a7 */ /* 0x0003e2000810043f */
[----:B------:R-:W-:Y:S05]  /*13080*/  @P1 BRA `(.L_x_46) ;  /* 0x0000000000c81947 */ /* 0x000fea0003800000 */
[----:B------:R-:W-:Y:S01]  /*13090*/  ISETP.LT.OR P1, PT, R5, 0x1, !P0 ;  /* 0x000000010500780c */ /* 0x000fe20004721670 */
[----:B------:R-:W-:-:S12]  /*130a0*/  BSSY B0, `(.L_x_47) ;  /* 0x000002f000007945 */ /* 0x000fd80003800000 */
[----:B------:R-:W-:Y:S05]  /*130b0*/  @P1 BRA `(.L_x_48) ;  /* 0x0000000000b41947 */ /* 0x000fea0003800000 */
[----:B------:R-:W-:Y:S02]  /*130c0*/  ISETP.NE.AND P2, PT, R245, RZ, PT ;  /* 0x000000fff500720c */ /* 0x000fe40003f45270 */
[----:B-1----:R-:W-:Y:S02]  /*130d0*/  LEA R7, R4, R252, 0x3 ;  /* 0x000000fc04077211 */ /* 0x002fe400078e18ff */
[----:B------:R-:W-:-:S09]  /*130e0*/  SHF.L.U32 R10, R6, 0x1f, RZ ;  /* 0x0000001f060a7819 */ /* 0x000fd200000006ff */
.L_x_49:
        /* <DEDUP_REMOVED lines=8> */
[----:B--2---:R-:W-:-:S04]  /*13170*/  LOP3.LUT R11, R11, 0x1f, RZ, 0xc0, !PT ;  /* 0x0000001f0b0b7812 */ /* 0x004fc800078ec0ff */
[----:B------:R-:W-:-:S13]  /*13180*/  ISETP.NE.AND P1, PT, R11, RZ, PT ;  /* 0x000000ff0b00720c */ /* 0x000fda0003f25270 */
[----:B---3--:R-:W-:Y:S05]  /*13190*/  @!P1 BRA `(.L_x_50) ;  /* 0x0000000000049947 */ /* 0x008fea0003800000 */
[----:B------:R-:W-:Y:S01]  /*131a0*/  BPT.TRAP 0x1 ;  /* 0x000000040000795c */ /* 0x000fe20000300000 */
.L_x_50:
[----:B-1----:R-:W-:Y:S01]  /*131b0*/  LEA R10, R4, R252, 0x10 ;  /* 0x000000fc040a7211 */ /* 0x002fe200078e80ff */
[----:B------:R-:W-:Y:S01]  /*131c0*/  ULDC.64 UR6, c[0x0][0x198] ;  /* 0x0000660000067ab9 */ /* 0x000fe20000000a00 */
        /* <DEDUP_REMOVED lines=9> */
[----:B------:R-:W-:Y:S01]  /*13260*/  UMOV UR20, UR36 ;  /* 0x0000002400147c82 */ /* 0x000fe20008000000 */
[----:B------:R-:W-:Y:S01]  /*13270*/  UMOV UR21, UR37 ;  /* 0x0000002500157c82 */ /* 0x000fe20008000000 */
[----:B------:R-:W-:Y:S01]  /*13280*/  UMOV UR10, 0x40 ;  /* 0x00000040000a7882 */ /* 0x000fe20000000000 */
[----:B------:R-:W-:Y:S01]  /*13290*/  UMOV UR12, UR36 ;  /* 0x00000024000c7c82 */ /* 0x000fe20008000000 */
[----:B------:R-:W-:Y:S01]  /*132a0*/  USHF.L.U32 UR19, UR19, 0x8, URZ ;  /* 0x0000000813137899 */ /* 0x000fe2000800063f */
[----:B------:R-:W-:Y:S01]  /*132b0*/  ISETP.NE.AND P1, PT, R4, 0x4, PT ;  /* 0x000000040400780c */ /* 0x000fe20003f25270 */
[----:B------:R-:W-:Y:S01]  /*132c0*/  UIADD3 UR17, UR17, 0x44000, URZ ;  /* 0x0004400011117890 */ /* 0x000fe2000fffe03f */
[----:B------:R-:W-:Y:S01]  /*132d0*/  VIADD R218, R218, 0x1 ;  /* 0x00000001dada7836 */ /* 0x000fe20000000000 */
[----:B------:R-:W-:Y:S01]  /*132e0*/  UIADD3 UR16, UR8, 0x4000, URZ ;  /* 0x0000400008107890 */ /* 0x000fe2000fffe03f */
[----:B------:R-:W-:Y:S01]  /*132f0*/  SEL R7, RZ, 0x1, P1 ;  /* 0x00000001ff077807 */ /* 0x000fe20000800000 */
[----:B------:R-:W-:Y:S01]  /*13300*/  UIADD3 UR8, UR8, 0xc000, URZ ;  /* 0x0000c00008087890 */ /* 0x000fe2000fffe03f */
[----:B------:R-:W-:Y:S01]  /*13310*/  SEL R4, R4, RZ, P1 ;  /* 0x000000ff04047207 */ /* 0x000fe20000800000 */
[----:B------:R-:W-:Y:S01]  /*13320*/  UMOV UR13, UR37 ;  /* 0x00000025000d7c82 */ /* 0x000fe20008000000 */
[----:B------:R-:W-:Y:S01]  /*13330*/  UMOV UR9, UR17 ;  /* 0x0000001100097c82 */ /* 0x000fe20008000000 */
[----:B------:R-:W-:Y:S01]  /*13340*/  UMOV UR11, UR19 ;  /* 0x00000013000b7c82 */ /* 0x000fe20008000000 */
[----:B------:R-:W-:-:S02]  /*13350*/  LOP3.LUT R6, R6, R7, RZ, 0x3c, !PT ;  /* 0x0000000706067212 */ /* 0x000fc400078e3cff */
[----:B------:R2:W-:Y:S02]  /*13360*/  UTMALDG.4D [UR16], [UR6], desc[UR26] ;  /* 0x00001a10060075b4 */ /* 0x0005e40008019000 */
[----:B------:R2:W-:Y:S02]  /*13370*/  UTMALDG.4D [UR8], [UR6], desc[UR26] ;  /* 0x00001a08060075b4 */ /* 0x0005e40008019000 */
[----:B--2---:R-:W-:Y:S01]  /*13380*/  NOP ;  /* 0x0000000000007918 */ /* 0x004fe20000000000 */
.L_x_48:
[----:B------:R-:W-:Y:S05]  /*13390*/  BSYNC B0 ;  /* 0x0000000000007941 */ /* 0x000fea0003800000 */
.L_x_47:
[----:B------:R-:W-:-:S07]  /*133a0*/  IADD3 R5, R5, -0x1, RZ ;  /* 0xffffffff05057810 */ /* 0x000fce0007ffe0ff */
.L_x_46:
[----:B------:R-:W-:Y:S01]  /*133b0*/  ISETP.GT.AND P3, PT, R246, 0x1, PT ;  /* 0x00000001f600780c */ /* 0x000fe20003f64270 */
[----:B------:R-:W-:Y:S01]  /*133c0*/  VIADD R11, R16, 0x1 ;  /* 0x00000001100b7836 */ /* 0x000fe20000000000 */
[----:B-1----:R-:W-:Y:S01]  /*133d0*/  IADD3 R7, R14, 0x1, RZ ;  /* 0x000000010e077810 */ /* 0x002fe20007ffe0ff */
[----:B------:R-:W-:Y:S01]  /*133e0*/  IMAD.MOV.U32 R13, RZ, RZ, R8 ;  /* 0x000000ffff0d7224 */ /* 0x000fe200078e0008 */
[----:B------:R-:W-:Y:S02]  /*133f0*/  IADD3 R246, R246, -0x1, RZ ;  /* 0xfffffffff6f67810 */ /* 0x000fe40007ffe0ff */
[----:B------:R-:W-:Y:S02]  /*13400*/  ISETP.NE.AND P1, PT, R7, 0x4, PT ;  /* 0x000000040700780c */ /* 0x000fe40003f25270 */
[----:B------:R-:W-:Y:S02]  /*13410*/  ISETP.NE.AND P2, PT, R11, 0x4, PT ;  /* 0x000000040b00780c */ /* 0x000fe40003f45270 */
[----:B------:R-:W-:-:S02]  /*13420*/  SEL R10, RZ, 0x1, P1 ;  /* 0x00000001ff0a7807 */ /* 0x000fc40000800000 */
[----:B------:R-:W-:Y:S02]  /*13430*/  IADD3 R0, R0, 0x100, RZ ;  /* 0x0000010000007810 */ /* 0x000fe40007ffe0ff */
[----:B------:R-:W-:Y:S02]  /*13440*/  LOP3.LUT R10, R15, R10, RZ, 0x3c, !PT ;  /* 0x0000000a0f0a7212 */ /* 0x000fe400078e3cff */
[----:B------:R-:W-:Y:S02]  /*13450*/  MOV R12, R9 ;  /* 0x00000009000c7202 */ /* 0x000fe40000000f00 */
[----:B------:R-:W-:Y:S02]  /*13460*/  SEL R7, R7, RZ, P1 ;  /* 0x000000ff07077207 */ /* 0x000fe40000800000 */
[----:B------:R-:W-:Y:S01]  /*13470*/  SEL R11, R11, RZ, P2 ;  /* 0x000000ff0b0b7207 */ /* 0x000fe20001000000 */
[----:B------:R-:W-:Y:S06]  /*13480*/  @P3 BRA `(.L_x_51) ;  /* 0xffffff9400803947 */ /* 0x000fec000383ffff */
.L_x_37:
[----:B------:R-:W-:Y:S05]  /*13490*/  WARPSYNC.ALL ;  /* 0x0000000000007948 */ /* 0x000fea0003800000 */
[----:B------:R-:W3:Y:S01]  /*134a0*/  SHFL.BFLY PT, R3, R248, 0x1, 0x1f ;  /* 0x0c201f00f8037f89 */ /* 0x000ee200000e0000 */
[----:B------:R-:W-:Y:S01]  /*134b0*/  BSSY B0, `(.L_x_52) ;  /* 0x0000023000007945 */ /* 0x000fe20003800000 */
[----:B------:R-:W-:Y:S01]  /*134c0*/  MOV R7, 0x7f800000 ;  /* 0x7f80000000077802 */ /* 0x000fe20000000f00 */
[----:B------:R-:W-:Y:S01]  /*134d0*/  IMAD.MOV.U32 R6, RZ, RZ, 0x3f800000 ;  /* 0x3f800000ff067424 */ /* 0x000fe200078e00ff */
[----:B------:R-:W4:Y:S01]  /*134e0*/  SHFL.BFLY PT, R0, R247, 0x1, 0x1f ;  /* 0x0c201f00f7007f89 */ /* 0x000f2200000e0000 */
[----:B------:R-:W-:Y:S01]  /*134f0*/  MOV R11, 0x7f800000 ;  /* 0x7f800000000b7802 */ /* 0x000fe20000000f00 */
[----:B---3--:R-:W-:Y:S01]  /*13500*/  FADD R3, R3, R248 ;  /* 0x000000f803037221 */ /* 0x008fe20000000000 */
[----:B----4-:R-:W-:-:S04]  /*13510*/  FADD R16, R0, R247 ;  /* 0x000000f700107221 */ /* 0x010fc80000000000 */
[----:B------:R-:W3:Y:S01]  /*13520*/  SHFL.BFLY PT, R2, R3, 0x2, 0x1f ;  /* 0x0c401f0003027f89 */ /* 0x000ee200000e0000 */
[----:B------:R-:W-:-:S03]  /*13530*/  MOV R0, 0x3f800000 ;  /* 0x3f80000000007802 */ /* 0x000fc60000000f00 */
[----:B------:R-:W4:Y:S01]  /*13540*/  SHFL.BFLY PT, R17, R16, 0x2, 0x1f ;  /* 0x0c401f0010117f89 */ /* 0x000f2200000e0000 */
[C---:B---3--:R-:W-:Y:S01]  /*13550*/  FSETP.NE.AND P0, PT, R3.reuse, -R2, PT ;  /* 0x800000020300720b */ /* 0x048fe20003f05000 */
[----:B------:R-:W-:Y:S01]  /*13560*/  FADD R4, R3, R2 ;  /* 0x0000000203047221 */ /* 0x000fe20000000000 */
[----:B----4-:R-:W-:-:S11]  /*13570*/  FADD R5, R16, R17 ;  /* 0x0000001110057221 */ /* 0x010fd60000000000 */
[----:B------:R-:W-:Y:S05]  /*13580*/  @!P0 BRA `(.L_x_53) ;  /* 0x0000000000548947 */ /* 0x000fea0003800000 */
[----:B------:R-:W-:Y:S01]  /*13590*/  VIADD R0, R4, 0x1800000 ;  /* 0x0180000004007836 */ /* 0x000fe20000000000 */
[----:B------:R-:W-:Y:S04]  /*135a0*/  BSSY B1, `(.L_x_54) ;  /* 0x000000c000017945 */ /* 0x000fe80003800000 */
[----:B------:R-:W-:-:S04]  /*135b0*/  LOP3.LUT R0, R0, 0x7f800000, RZ, 0xc0, !PT ;  /* 0x7f80000000007812 */ /* 0x000fc800078ec0ff */
[----:B------:R-:W-:-:S13]  /*135c0*/  ISETP.GT.U32.AND P0, PT, R0, 0x1ffffff, PT ;  /* 0x01ffffff0000780c */ /* 0x000fda0003f04070 */
[----:B------:R-:W-:Y:S05]  /*135d0*/  @P0 BRA `(.L_x_55) ;  /* 0x0000000000100947 */ /* 0x000fea0003800000 */
[----:B------:R-:W-:Y:S02]  /*135e0*/  MOV R2, R4 ;  /* 0x0000000400027202 */ /* 0x000fe40000000f00 */
[----:B------:R-:W-:-:S07]  /*135f0*/  MOV R15, 0x13610 ;  /* 0x00013610000f7802 */ /* 0x000fce0000000f00 */
[----:B-12---:R-:W-:Y:S05]  /*13600*/  CALL.REL.NOINC `($__internal_0_$__cuda_sm20_rcp_rn_f32_slowpath) ;  /* 0x0000001800587944 */ /* 0x006fea0003c00000 */
[----:B------:R-:W-:Y:S05]  /*13610*/  BRA `(.L_x_56) ;  /* 0x0000000000107947 */ /* 0x000fea0003800000 */
.L_x_55:
[----:B------:R-:W3:Y:S02]  /*13620*/  MUFU.RCP R3, R4 ;  /* 0x0000000400037308 */ /* 0x000ee40000001000 */
[----:B---3--:R-:W-:-:S04]  /*13630*/  FFMA R0, R4, R3, -1 ;  /* 0xbf80000004007423 */ /* 0x008fc80000000003 */
[----:B------:R-:W-:-:S04]  /*13640*/  FADD.FTZ R0, -R0, -RZ ;  /* 0x800000ff00007221 */ /* 0x000fc80000010100 */
[----:B------:R-:W-:-:S07]  /*13650*/  FFMA R0, R3, R0, R3 ;  /* 0x0000000003007223 */ /* 0x000fce0000000003 */
.L_x_56:
[----:B------:R-:W-:Y:S05]  /*13660*/  BSYNC B1 ;  /* 0x0000000000017941 */ /* 0x000fea0003800000 */
.L_x_54:
[----:B------:R-:W-:Y:S01]  /*13670*/  FSETP.GEU.AND P0, PT, |R4|, 1.175494350822287508e-38, PT ;  /* 0x008000000400780b */ /* 0x000fe20003f0e200 */
[----:B------:R-:W-:-:S12]  /*13680*/  ULDC UR6, c[0x0][0x600] ;  /* 0x0001800000067ab9 */ /* 0x000fd80000000800 */
[----:B------:R-:W-:-:S04]  /*13690*/  @!P0 FMUL R4, R4, 16777216 ;  /* 0x4b80000004048820 */ /* 0x000fc80000400000 */
[----:B------:R-:W3:Y:S02]  /*136a0*/  MUFU.LG2 R2, R4 ;  /* 0x0000000400027308 */ /* 0x000ee40000000c00 */
[----:B---3--:R-:W-:-:S04]  /*136b0*/  @!P0 FADD R2, R2, -24 ;  /* 0xc1c0000002028421 */ /* 0x008fc80000000000 */
[----:B------:R-:W-:-:S04]  /*136c0*/  FMUL R11, R2, 0.69314718246459960938 ;  /* 0x3f317218020b7820 */ /* 0x000fc80000400000 */
[----:B------:R-:W-:-:S07]  /*136d0*/  FFMA R11, R8, UR6, R11 ;  /* 0x00000006080b7c23 */ /* 0x000fce000800000b */
.L_x_53:
[----:B------:R-:W-:Y:S05]  /*136e0*/  BSYNC B0 ;  /* 0x0000000000007941 */ /* 0x000fea0003800000 */
.L_x_52:
[----:B------:R-:W-:Y:S01]  /*136f0*/  FSETP.NE.AND P0, PT, R16, -R17, PT ;  /* 0x800000111000720b */ /* 0x000fe20003f05000 */
[----:B------:R-:W-:Y:S01]  /*13700*/  ULDC UR4, c[0x0][0x608] ;  /* 0x0001820000047ab9 */ /* 0x000fe20000000800 */
[----:B------:R-:W-:Y:S01]  /*13710*/  BSSY B0, `(.L_x_57) ;  /* 0x0000039000007945 */ /* 0x000fe20003800000 */
[----:B------:R-:W-:-:S04]  /*13720*/  FMUL R0, R0, UR4 ;  /* 0x0000000400007c20 */ /* 0x000fc80008400000 */
        /* <DEDUP_REMOVED lines=32> */
[----:B------:R-:W-:Y:S06]  /*13930*/  @!P0 BRA `(.L_x_58) ;  /* 0x0000000000588947 */ /* 0x000fec0003800000 */
[----:B------:R-:W-:Y:S01]  /*13940*/  IADD3 R0, R5, 0x1800000, RZ ;  /* 0x0180000005007810 */ /* 0x000fe20007ffe0ff */
[----:B------:R-:W-:Y:S03]  /*13950*/  BSSY B1, `(.L_x_59) ;  /* 0x000000d000017945 */ /* 0x000fe60003800000 */
[----:B------:R-:W-:-:S04]  /*13960*/  LOP3.LUT R0, R0, 0x7f800000, RZ, 0xc0, !PT ;  /* 0x7f80000000007812 */ /* 0x000fc800078ec0ff */
[----:B------:R-:W-:-:S13]  /*13970*/  ISETP.GT.U32.AND P0, PT, R0, 0x1ffffff, PT ;  /* 0x01ffffff0000780c */ /* 0x000fda0003f04070 */
[----:B------:R-:W-:Y:S05]  /*13980*/  @P0 BRA `(.L_x_60) ;  /* 0x0000000000140947 */ /* 0x000fea0003800000 */
[----:B------:R-:W-:Y:S01]  /*13990*/  IMAD.MOV.U32 R2, RZ, RZ, R5 ;  /* 0x000000ffff027224 */ /* 0x000fe200078e0005 */
[----:B------:R-:W-:-:S07]  /*139a0*/  MOV R15, 0x139c0 ;  /* 0x000139c0000f7802 */ /* 0x000fce0000000f00 */
[----:B-12---:R-:W-:Y:S05]  /*139b0*/  CALL.REL.NOINC `($__internal_0_$__cuda_sm20_rcp_rn_f32_slowpath) ;  /* 0x00000014006c7944 */ /* 0x006fea0003c00000 */
[----:B------:R-:W-:Y:S01]  /*139c0*/  MOV R6, R0 ;  /* 0x0000000000067202 */ /* 0x000fe20000000f00 */
[----:B------:R-:W-:Y:S06]  /*139d0*/  BRA `(.L_x_61) ;  /* 0x0000000000107947 */ /* 0x000fec0003800000 */
.L_x_60:
[----:B------:R-:W3:Y:S02]  /*139e0*/  MUFU.RCP R6, R5 ;  /* 0x0000000500067308 */ /* 0x000ee40000001000 */
[----:B---3--:R-:W-:-:S04]  /*139f0*/  FFMA R0, R5, R6, -1 ;  /* 0xbf80000005007423 */ /* 0x008fc80000000006 */
[----:B------:R-:W-:-:S04]  /*13a00*/  FADD.FTZ R3, -R0, -RZ ;  /* 0x800000ff00037221 */ /* 0x000fc80000010100 */
[----:B------:R-:W-:-:S07]  /*13a10*/  FFMA R6, R6, R3, R6 ;  /* 0x0000000306067223 */ /* 0x000fce0000000006 */
.L_x_61:
[----:B------:R-:W-:Y:S05]  /*13a20*/  BSYNC B1 ;  /* 0x0000000000017941 */ /* 0x000fea0003800000 */
.L_x_59:
[----:B------:R-:W-:Y:S01]  /*13a30*/  FSETP.GEU.AND P0, PT, |R5|, 1.175494350822287508e-38, PT ;  /* 0x008000000500780b */ /* 0x000fe20003f0e200 */
[----:B------:R-:W-:-:S12]  /*13a40*/  ULDC UR4, c[0x0][0x600] ;  /* 0x0001800000047ab9 */ /* 0x000fd80000000800 */
[----:B------:R-:W-:-:S04]  /*13a50*/  @!P0 FMUL R5, R5, 16777216 ;  /* 0x4b80000005058820 */ /* 0x000fc80000400000 */
[----:B------:R-:W3:Y:S02]  /*13a60*/  MUFU.LG2 R0, R5 ;  /* 0x0000000500007308 */ /* 0x000ee40000000c00 */
[----:B---3--:R-:W-:-:S04]  /*13a70*/  @!P0 FADD R0, R0, -24 ;  /* 0xc1c0000000008421 */ /* 0x008fc80000000000 */
[----:B------:R-:W-:-:S04]  /*13a80*/  FMUL R0, R0, 0.69314718246459960938 ;  /* 0x3f31721800007820 */ /* 0x000fc80000400000 */
[----:B------:R-:W-:-:S07]  /*13a90*/  FFMA R7, R9, UR4, R0 ;  /* 0x0000000409077c23 */ /* 0x000fce0008000000 */
.L_x_58:
[----:B------:R-:W-:Y:S05]  /*13aa0*/  BSYNC B0 ;  /* 0x0000000000007941 */ /* 0x000fea0003800000 */
.L_x_57:
[----:B------:R-:W3:Y:S01]  /*13ab0*/  S2R R19, SR_TID.X ;  /* 0x0000000000137919 */ /* 0x000ee20000002100 */
[----:B------:R-:W-:Y:S01]  /*13ac0*/  ULDC UR4, c[0x0][0x608] ;  /* 0x0001820000047ab9 */ /* 0x000fe20000000800 */
[----:B------:R-:W-:Y:S01]  /*13ad0*/  ULDC.64 UR6, c[0x0][0x208] ;  /* 0x0000820000067ab9 */ /* 0x000fe20000000a00 */
[----:B------:R-:W-:Y:S01]  /*13ae0*/  FMUL R6, R6, UR4 ;  /* 0x0000000406067c20 */ /* 0x000fe20008400000 */
[----:B------:R-:W-:Y:S01]  /*13af0*/  BSSY B0, `(.L_x_62) ;  /* 0x0000018000007945 */ /* 0x000fe20003800000 */
[C---:B---3--:R-:W-:Y:S02]  /*13b00*/  LOP3.LUT P0, RZ, R19.reuse, 0x3, RZ, 0xc0, !PT ;  /* 0x0000000313ff7812 */ /* 0x048fe4000780c0ff */
[----:B------:R-:W-:-:S04]  /*13b10*/  LOP3.LUT R16, R19, 0x7f, RZ, 0xc0, !PT ;  /* 0x0000007f13107812 */ /* 0x000fc800078ec0ff */
[----:B------:R-:W-:-:S07]  /*13b20*/  SHF.R.U32.HI R17, RZ, 0x5, R16 ;  /* 0x00000005ff117819 */ /* 0x000fce0000011610 */
[----:B------:R-:W-:Y:S05]  /*13b30*/  @P0 BRA `(.L_x_63) ;  /* 0x00000000004c0947 */ /* 0x000fea0003800000 */
[----:B------:R-:W-:Y:S01]  /*13b40*/  SHF.R.U32.HI R0, RZ, 0x2, R19 ;  /* 0x00000002ff007819 */ /* 0x000fe20000011613 */
[----:B------:R-:W-:Y:S01]  /*13b50*/  ULDC.64 UR4, c[0x0][0x688] ;  /* 0x0001a20000047ab9 */ /* 0x000fe20000000a00 */
[----:B------:R-:W-:Y:S01]  /*13b60*/  SHF.L.U32 R3, R17, 0x4, RZ ;  /* 0x0000000411037819 */ /* 0x000fe200000006ff */
[----:B------:R-:W-:Y:S01]  /*13b70*/  UIMAD UR4, UR36, UR4, UR43 ;  /* 0x00000004240472a4 */ /* 0x000fe2000f8e022b */
[----:B------:R-:W-:-:S03]  /*13b80*/  LOP3.LUT R0, R0, 0x7, RZ, 0xc0, !PT ;  /* 0x0000000700007812 */ /* 0x000fc600078ec0ff */
[----:B------:R-:W-:Y:S01]  /*13b90*/  UIMAD UR4, UR37, UR5, UR4 ;  /* 0x00000005250472a4 */ /* 0x000fe2000f8e0204 */
[----:B------:R-:W-:Y:S02]  /*13ba0*/  LOP3.LUT R0, R3, 0xfffffff0, R0, 0xe2, !PT ;  /* 0xfffffff003007812 */ /* 0x000fe400078ee200 */
[----:B------:R-:W-:Y:S02]  /*13bb0*/  ULDC UR5, c[0x0][0x288] ;  /* 0x0000a20000057ab9 */ /* 0x000fe40000000800 */
[C---:B------:R-:W-:Y:S02]  /*13bc0*/  LOP3.LUT R2, R0.reuse, UR43, RZ, 0xfc, !PT ;  /* 0x0000002b00027c12 */ /* 0x040fe4000f8efcff */
[----:B------:R-:W-:Y:S02]  /*13bd0*/  IADD3 R0, P2, R0, UR4, RZ ;  /* 0x0000000400007c10 */ /* 0x000fe4000ff5e0ff */
[C---:B------:R-:W-:Y:S01]  /*13be0*/  ISETP.GE.U32.AND P0, PT, R2.reuse, UR5, PT ;  /* 0x0000000502007c0c */ /* 0x040fe2000bf06070 */
[----:B------:R-:W-:-:S05]  /*13bf0*/  VIADD R3, R2, 0x8 ;  /* 0x0000000802037836 */ /* 0x000fca0000000000 */
[----:B------:R-:W-:Y:S01]  /*13c00*/  ISETP.GE.U32.AND P1, PT, R3, UR5, PT ;  /* 0x0000000503007c0c */ /* 0x000fe2000bf26070 */
[----:B------:R-:W-:Y:S01]  /*13c10*/  ULDC.64 UR4, c[0x0][0x680] ;  /* 0x0001a00000047ab9 */ /* 0x000fe20000000a00 */
[----:B------:R-:W-:Y:S02]  /*13c20*/  IADD3.X R3, RZ, RZ, RZ, P2, !PT ;  /* 0x000000ffff037210 */ /* 0x000fe400017fe4ff */
[----:B------:R-:W-:-:S04]  /*13c30*/  LEA R2, P2, R0, UR4, 0x2 ;  /* 0x0000000400027c11 */ /* 0x000fc8000f8410ff */
[----:B------:R-:W-:-:S05]  /*13c40*/  LEA.HI.X R3, R0, UR5, R3, 0x2, P2 ;  /* 0x0000000500037c11 */ /* 0x000fca00090f1403 */
[----:B------:R3:W-:Y:S04]  /*13c50*/  @!P0 STG.E desc[UR6][R2.64], R11 ;  /* 0x0000000b02008986 */ /* 0x0007e8000c101906 */
[----:B------:R3:W-:Y:S02]  /*13c60*/  @!P1 STG.E desc[UR6][R2.64+0x20], R7 ;  /* 0x0000200702009986 */ /* 0x0007e4000c101906 */
.L_x_63:
[----:B------:R-:W-:Y:S05]  /*13c70*/  BSYNC B0 ;  /* 0x0000000000007941 */ /* 0x000fea0003800000 */
.L_x_62:
[----:B------:R-:W-:Y:S01]  /*13c80*/  ULDC.64 UR4, c[0x0][0x730] ;  /* 0x0001cc0000047ab9 */ /* 0x000fe20000000a00 */
[-C--:B------:R-:W-:Y:S01]  /*13c90*/  FMUL R154, R154, R6.reuse ;  /* 0x000000069a9a7220 */ /* 0x080fe20000400000 */
[----:B------:R-:W-:Y:S01]  /*13ca0*/  ISETP.NE.U32.AND P0, PT, RZ, UR4, PT ;  /* 0x00000004ff007c0c */ /* 0x000fe2000bf05070 */
[-C--:B------:R-:W-:Y:S01]  /*13cb0*/  FMUL R42, R155, R6.reuse ;  /* 0x000000069b2a7220 */ /* 0x080fe20000400000 */
[-C--:B------:R-:W-:Y:S01]  /*13cc0*/  FMUL R158, R158, R6.reuse ;  /* 0x000000069e9e7220 */ /* 0x080fe20000400000 */
[-C--:B------:R-:W-:Y:S01]  /*13cd0*/  FMUL R46, R159, R6.reuse ;  /* 0x000000069f2e7220 */ /* 0x080fe20000400000 */
[----:B------:R-:W-:Y:S01]  /*13ce0*/  ISETP.NE.AND.EX P0, PT, RZ, UR5, PT, P0 ;  /* 0x00000005ff007c0c */ /* 0x000fe2000bf05300 */
        /* <DEDUP_REMOVED lines=28> */
[----:B------:R-:W-:Y:S06]  /*13eb0*/  @P0 BRA `(.L_x_64) ;  /* 0x0000000000200947 */ /* 0x000fec0003800000 */
[----:B------:R-:W-:Y:S02]  /*13ec0*/  ULDC.64 UR4, c[0x0][0x728] ;  /* 0x0001ca0000047ab9 */ /* 0x000fe40000000a00 */
[----:B------:R-:W-:-:S04]  /*13ed0*/  ISETP.NE.U32.AND P0, PT, RZ, UR4, PT ;  /* 0x00000004ff007c0c */ /* 0x000fc8000bf05070 */
[----:B------:R-:W-:-:S13]  /*13ee0*/  ISETP.NE.AND.EX P0, PT, RZ, UR5, PT, P0 ;  /* 0x00000005ff007c0c */ /* 0x000fda000bf05300 */
[----:B------:R-:W-:Y:S05]  /*13ef0*/  @!P0 BRA `(.L_x_65) ;  /* 0x00000000000c8947 */ /* 0x000fea0003800000 */
[----:B---3--:R-:W3:Y:S02]  /*13f00*/  LDC.64 R2, c[0x0][0x728] ;  /* 0x0001ca00ff027b82 */ /* 0x008ee40000000a00 */
[----:B---3--:R4:W5:Y:S01]  /*13f10*/  LDG.E R2, desc[UR6][R2.64] ;  /* 0x0000000602027981 */ /* 0x008962000c1e1900 */
[----:B------:R-:W-:Y:S05]  /*13f20*/  BRA `(.L_x_64) ;  /* 0x0000000000047947 */ /* 0x000fea0003800000 */
.L_x_65:
[----:B---3--:R-:W3:Y:S02]  /*13f30*/  LDC R2, c[0x0][0x720] ;  /* 0x0001c800ff027b82 */ /* 0x008ee40000000800 */
.L_x_64:
[----:B------:R-:W-:Y:S02]  /*13f40*/  MOV R0, RZ ;  /* 0x000000ff00007202 */ /* 0x000fe40000000f00 */
[----:B---3-5:R-:W-:Y:S02]  /*13f50*/  MOV R59, R2 ;  /* 0x00000002003b7202 */ /* 0x028fe40000000f00 */
[----:B------:R-:W-:-:S13]  /*13f60*/  LOP3.LUT P0, RZ, R0, 0x1bf, RZ, 0xc0, !PT ;  /* 0x000001bf00ff7812 */ /* 0x000fda000780c0ff */
[----:B------:R-:W-:Y:S05]  /*13f70*/  @!P0 BRA `(.L_x_66) ;  /* 0x0000000000408947 */ /* 0x000fea0003800000 */
[----:B------:R-:W-:Y:S01]  /*13f80*/  MOV R0, 0x0 ;  /* 0x0000000000007802 */ /* 0x000fe20000000f00 */
[----:B------:R-:W-:Y:S01]  /*13f90*/  ULDC.64 UR4, c[0x4][0x70] ;  /* 0x01001c0000047ab9 */ /* 0x000fe20000000a00 */
[----:B------:R-:W-:Y:S01]  /*13fa0*/  ULDC.64 UR6, c[0x4][0x8] ;  /* 0x0100020000067ab9 */ /* 0x000fe20000000a00 */
[----:B------:R-:W-:Y:S01]  /*13fb0*/  IMAD.U32 R4, RZ, RZ, UR4 ;  /* 0x00000004ff047e24 */ /* 0x000fe2000f8e00ff */
[----:B----4-:R3:W4:Y:S01]  /*13fc0*/  LDC.64 R2, c[0x4][R0] ;  /* 0x0100000000027b82 */ /* 0x0107220000000a00 */
[----:B------:R-:W-:Y:S01]  /*13fd0*/  MOV R5, UR5 ;  /* 0x0000000500057c02 */ /* 0x000fe20008000f00 */
[----:B------:R-:W-:Y:S01]  /*13fe0*/  ULDC.64 UR4, c[0x4][0x78] ;  /* 0x01001e0000047ab9 */ /* 0x000fe20000000a00 */
[----:B------:R-:W-:Y:S01]  /*13ff0*/  MOV R10, UR6 ;  /* 0x00000006000a7c02 */ /* 0x000fe20008000f00 */
[----:B------:R-:W-:Y:S01]  /*14000*/  IMAD.U32 R7, RZ, RZ, UR5 ;  /* 0x00000005ff077e24 */ /* 0x000fe2000f8e00ff */
[----:B------:R-:W-:Y:S01]  /*14010*/  MOV R6, UR4 ;  /* 0x0000000400067c02 */ /* 0x000fe20008000f00 */
[----:B------:R-:W-:Y:S01]  /*14020*/  IMAD.MOV.U32 R8, RZ, RZ, 0x70 ;  /* 0x00000070ff087424 */ /* 0x000fe200078e00ff */
[----:B------:R-:W-:-:S02]  /*14030*/  MOV R11, UR7 ;  /* 0x00000007000b7c02 */ /* 0x000fc40008000f00 */
[----:B--2---:R-:W-:Y:S02]  /*14040*/  MOV R12, 0x1 ;  /* 0x00000001000c7802 */ /* 0x004fe40000000f00 */
[----:B-1-3--:R-:W-:-:S07]  /*14050*/  MOV R13, RZ ;  /* 0x000000ff000d7202 */ /* 0x00afce0000000f00 */
[----:B------:R-:W-:-:S07]  /*14060*/  LEPC R20, `(.L_x_66) ;  /* 0x000000001014794e */ /* 0x000fce0000000000 */
[----:B----4-:R-:W-:Y:S05]  /*14070*/  CALL.ABS.NOINC R2 ;  /* 0x0000000002007343 */ /* 0x010fea0003c00000 */
.L_x_66:
        /* <DEDUP_REMOVED lines=18> */
.L_x_67:
[----:B------:R-:W-:Y:S01]  /*141a0*/  ULDC.64 UR4, c[0x0][0x730] ;  /* 0x0001cc0000047ab9 */ /* 0x000fe20000000a00 */
[----:B------:R-:W-:Y:S01]  /*141b0*/  IMAD.SHL.U32 R0, R19, 0x20, RZ ;  /* 0x0000002013007824 */ /* 0x000fe200078e00ff */
[----:B------:R-:W-:Y:S01]  /*141c0*/  ISETP.NE.U32.AND P0, PT, RZ, UR4, PT ;  /* 0x00000004ff007c0c */ /* 0x000fe2000bf05070 */
[----:B------:R-:W-:Y:S01]  /*141d0*/  VIADD R16, R16, 0x1f ;  /* 0x0000001f10107836 */ /* 0x000fe20000000000 */
[----:B----4-:R-:W-:Y:S02]  /*141e0*/  SHF.R.U32.HI R3, RZ, 0x1, R19 ;  /* 0x00000001ff037819 */ /* 0x010fe40000011613 */
[----:B------:R-:W-:Y:S02]  /*141f0*/  ISETP.NE.AND.EX P0, PT, RZ, UR5, PT, P0 ;  /* 0x00000005ff007c0c */ /* 0x000fe4000bf05300 */
[C---:B------:R-:W-:Y:S02]  /*14200*/  LOP3.LUT R2, R0.reuse, 0xc0, RZ, 0xc0, !PT ;  /* 0x000000c000027812 */ /* 0x040fe400078ec0ff */
[----:B------:R-:W-:-:S02]  /*14210*/  LOP3.LUT R4, R0, 0x20, RZ, 0xc0, !PT ;  /* 0x0000002000047812 */ /* 0x000fc400078ec0ff */
[----:B------:R-:W-:Y:S02]  /*14220*/  LOP3.LUT R2, R2, 0x8, R3, 0xf8, !PT ;  /* 0x0000000802027812 */ /* 0x000fe400078ef803 */
[----:B------:R-:W-:Y:S02]  /*14230*/  SHF.L.U32 R3, R19, 0x2, RZ ;  /* 0x0000000213037819 */ /* 0x000fe400000006ff */
[----:B------:R-:W-:Y:S02]  /*14240*/  LEA R4, R17, R4, 0x9 ;  /* 0x0000000411047211 */ /* 0x000fe400078e48ff */
[----:B------:R-:W-:Y:S01]  /*14250*/  LOP3.LUT R3, R2, 0x18, R3, 0x78, !PT ;  /* 0x0000001802037812 */ /* 0x000fe200078e7803 */
[----:B------:R-:W3:Y:S01]  /*14260*/  @P0 LDC R59, c[0x0][0x720] ;  /* 0x0001c800ff3b0b82 */ /* 0x000ee20000000800 */
[----:B------:R-:W-:Y:S02]  /*14270*/  LOP3.LUT R0, R0, 0x100, RZ, 0xc0, !PT ;  /* 0x0000010000007812 */ /* 0x000fe400078ec0ff */
[----:B------:R-:W-:-:S02]  /*14280*/  ISETP.GT.U32.AND P1, PT, R16, 0x3e, PT ;  /* 0x0000003e1000780c */ /* 0x000fc40003f24070 */
[----:B------:R-:W-:Y:S02]  /*14290*/  IADD3 R3, R3, R4, R0 ;  /* 0x0000000403037210 */ /* 0x000fe40007ffe000 */
[----:B------:R-:W-:Y:S02]  /*142a0*/  LOP3.LUT P0, RZ, R19, 0x4, RZ, 0xc0, !PT ;  /* 0x0000000413ff7812 */ /* 0x000fe4000780c0ff */
[----:B------:R-:W-:Y:S01]  /*142b0*/  LEA R3, R3, R252, 0x1 ;  /* 0x000000fc03037211 */ /* 0x000fe200078e08ff */
[-C--:B---3--:R-:W-:Y:S01]  /*142c0*/  FMUL R4, R152, R59.reuse ;  /* 0x0000003b98047220 */ /* 0x088fe20000400000 */
        /* <DEDUP_REMOVED lines=8> */
[-C--:B-1----:R-:W-:Y:S01]  /*14350*/  FMUL R13, R24, R59.reuse ;  /* 0x0000003b180d7220 */ /* 0x082fe20000400000 */
[-C--:B------:R-:W-:Y:S01]  /*14360*/  FMUL R10, R162, R59.reuse ;  /* 0x0000003ba20a7220 */ /* 0x080fe20000400000 */
[-C--:B------:R-:W-:Y:S01]  /*14370*/  FMUL R15, R48, R59.reuse ;  /* 0x0000003b300f7220 */ /* 0x080fe20000400000 */
[----:B------:R-:W-:Y:S01]  /*14380*/  F2FP.BF16.F32.PACK_AB R4, R5, R4 ;  /* 0x000000040504723e */ /* 0x000fe200000010ff */
[-C--:B--2---:R-:W-:Y:S01]  /*14390*/  FMUL R12, R164, R59.reuse ;  /* 0x0000003ba40c7220 */ /* 0x084fe20000400000 */
[-C--:B------:R-:W-:Y:S01]  /*143a0*/  FMUL R17, R26, R59.reuse ;  /* 0x0000003b1a117220 */ /* 0x080fe20000400000 */
[-C--:B------:R-:W-:Y:S01]  /*143b0*/  FMUL R14, R166, R59.reuse ;  /* 0x0000003ba60e7220 */ /* 0x080fe20000400000 */
[-C--:B------:R-:W-:Y:S01]  /*143c0*/  FMUL R19, R50, R59.reuse ;  /* 0x0000003b32137220 */ /* 0x080fe20000400000 */
[----:B------:R-:W-:Y:S01]  /*143d0*/  F2FP.BF16.F32.PACK_AB R5, R7, R0 ;  /* 0x000000000705723e */ /* 0x000fe200000010ff */
[-C--:B------:R-:W-:Y:S01]  /*143e0*/  FMUL R24, R32, R59.reuse ;  /* 0x0000003b20187220 */ /* 0x080fe20000400000 */
[----:B------:R-:W-:Y:S01]  /*143f0*/  MOV R0, 0x10 ;  /* 0x0000001000007802 */ /* 0x000fe20000000f00 */
[-C--:B------:R-:W-:Y:S01]  /*14400*/  FMUL R16, R28, R59.reuse ;  /* 0x0000003b1c107220 */ /* 0x080fe20000400000 */
[-C--:B------:R-:W-:Y:S01]  /*14410*/  FMUL R32, R36, R59.reuse ;  /* 0x0000003b24207220 */ /* 0x080fe20000400000 */
[-C--:B------:R-:W-:Y:S01]  /*14420*/  FMUL R18, R52, R59.reuse ;  /* 0x0000003b34127220 */ /* 0x080fe20000400000 */
[-C--:B------:R-:W-:Y:S01]  /*14430*/  FMUL R20, R30, R59.reuse ;  /* 0x0000003b1e147220 */ /* 0x080fe20000400000 */
[-C--:B------:R-:W-:Y:S01]  /*14440*/  FMUL R22, R54, R59.reuse ;  /* 0x0000003b36167220 */ /* 0x080fe20000400000 */
[-C--:B------:R-:W-:Y:S01]  /*14450*/  FMUL R28, R34, R59.reuse ;  /* 0x0000003b221c7220 */ /* 0x080fe20000400000 */
[-C--:B------:R-:W-:Y:S01]  /*14460*/  FMUL R36, R38, R59.reuse ;  /* 0x0000003b26247220 */ /* 0x080fe20000400000 */
[----:B------:R-:W-:Y:S01]  /*14470*/  F2FP.BF16.F32.PACK_AB R6, R9, R6 ;  /* 0x000000060906723e */ /* 0x000fe200000010ff */
        /* <DEDUP_REMOVED lines=40> */
[----:B------:R-:W-:Y:S01]  /*14700*/  FMUL R59, R214, R59 ;  /* 0x0000003bd63b7220 */ /* 0x000fe20000400000 */
[----:B------:R-:W-:Y:S01]  /*14710*/  F2FP.BF16.F32.PACK_AB R8, R13, R8 ;  /* 0x000000080d08723e */ /* 0x000fe200000010ff */
[----:B------:R-:W-:Y:S01]  /*14720*/  VIADD R13, R3, 0x1000 ;  /* 0x00001000030d7836 */ /* 0x000fe20000000000 */
[----:B------:R-:W-:-:S02]  /*14730*/  F2FP.BF16.F32.PACK_AB R9, R15, R10 ;  /* 0x0000000a0f09723e */ /* 0x000fc400000010ff */
[----:B------:R-:W-:Y:S02]  /*14740*/  F2FP.BF16.F32.PACK_AB R10, R17, R12 ;  /* 0x0000000c110a723e */ /* 0x000fe400000010ff */
[----:B------:R-:W-:Y:S02]  /*14750*/  F2FP.BF16.F32.PACK_AB R11, R19, R14 ;  /* 0x0000000e130b723e */ /* 0x000fe400000010ff */
[----:B------:R-:W-:Y:S01]  /*14760*/  SEL R0, R0, 0xfffffff0, !P0 ;  /* 0xfffffff000007807 */ /* 0x000fe20004000000 */
[----:B------:R-:W-:Y:S06]  /*14770*/  @P1 BRA `(.L_x_68) ;  /* 0x0000000000041947 */ /* 0x000fec0003800000 */
[----:B------:R-:W-:-:S04]  /*14780*/  DEPBAR.LE SB0, 0x1 ;  /* 0x000080400000791a */ /* 0x000fc80000000000 */
.L_x_68:
[----:B------:R-:W-:Y:S05]  /*14790*/  WARPSYNC.ALL ;  /* 0x0000000000007948 */ /* 0x000fea0003800000 */
[----:B------:R-:W-:Y:S01]  /*147a0*/  BAR.SYNC.DEFER_BLOCKING 0x1, 0x80 ;  /* 0x0042000000007b1d */ /* 0x000fe20000010000 */
[C---:B------:R-:W-:Y:S02]  /*147b0*/  LEA R13, R0.reuse, R13, 0x1 ;  /* 0x0000000d000d7211 */ /* 0x040fe400078e08ff */
[----:B------:R-:W-:Y:S02]  /*147c0*/  LEA R0, R0, R3, 0x1 ;  /* 0x0000000300007211 */ /* 0x000fe400078e08ff */
[----:B------:R-:W-:Y:S01]  /*147d0*/  F2FP.BF16.F32.PACK_AB R17, R18, R23 ;  /* 0x000000171211723e */ /* 0x000fe200000010ff */
[----:B------:R-:W-:Y:S01]  /*147e0*/  BSSY B0, `(.L_x_69) ;  /* 0x000001d000007945 */ /* 0x000fe20003800000 */
[----:B------:R-:W-:-:S02]  /*147f0*/  F2FP.BF16.F32.PACK_AB R18, R20, R25 ;  /* 0x000000191412723e */ /* 0x000fc400000010ff */
[----:B------:R-:W-:Y:S02]  /*14800*/  F2FP.BF16.F32.PACK_AB R19, R22, R27 ;  /* 0x0000001b1613723e */ /* 0x000fe400000010ff */
[----:B------:R-:W-:Y:S02]  /*14810*/  F2FP.BF16.F32.PACK_AB R25, R26, R31 ;  /* 0x0000001f1a19723e */ /* 0x000fe400000010ff */
[----:B------:R-:W-:Y:S02]  /*14820*/  F2FP.BF16.F32.PACK_AB R16, R16, R21 ;  /* 0x000000151010723e */ /* 0x000fe400000010ff */
[----:B------:R-:W-:Y:S02]  /*14830*/  F2FP.BF16.F32.PACK_AB R24, R24, R29 ;  /* 0x0000001d1818723e */ /* 0x000fe400000010ff */
[----:B------:R-:W-:Y:S02]  /*14840*/  F2FP.BF16.F32.PACK_AB R26, R28, R33 ;  /* 0x000000211c1a723e */ /* 0x000fe400000010ff */
[----:B------:R-:W-:Y:S01]  /*14850*/  F2FP.BF16.F32.PACK_AB R27, R30, R35 ;  /* 0x000000231e1b723e */ /* 0x000fe200000010ff */
[----:B------:R1:W-:Y:S04]  /*14860*/  STSM.16.M88.4 [R3], R4 ;  /* 0x0000000403007844 */ /* 0x0003e80000000200 */
[----:B------:R1:W-:Y:S01]  /*14870*/  STSM.16.M88.4 [R0], R8 ;  /* 0x0000000800007844 */ /* 0x0003e20000000200 */
[----:B------:R-:W-:Y:S01]  /*14880*/  @!PT LDS RZ, [RZ] ;  /* 0x00000000fffff984 */ /* 0x000fe20000000800 */
[----:B------:R-:W-:Y:S01]  /*14890*/  @!PT LDS RZ, [RZ] ;  /* 0x00000000fffff984 */ /* 0x000fe20000000800 */
[----:B------:R-:W-:Y:S01]  /*148a0*/  @!PT LDS RZ, [RZ] ;  /* 0x00000000fffff984 */ /* 0x000fe20000000800 */
[----:B------:R-:W-:Y:S01]  /*148b0*/  @!PT LDS RZ, [RZ] ;  /* 0x00000000fffff984 */ /* 0x000fe20000000800 */
[----:B------:R2:W-:Y:S06]  /*148c0*/  MEMBAR.ALL.CTA ;  /* 0x0000000000007992 */ /* 0x0005ec0000008000 */
[----:B--2---:R-:W2:Y:S02]  /*148d0*/  FENCE.VIEW.ASYNC.S ;  /* 0x00000000000073c6 */ /* 0x004ea40000000000 */
[----:B--2---:R-:W-:Y:S06]  /*148e0*/  BAR.SYNC.DEFER_BLOCKING 0x1, 0x80 ;  /* 0x0042000000007b1d */ /* 0x004fec0000010000 */
[----:B------:R-:W-:Y:S05]  /*148f0*/  @P1 BRA `(.L_x_70) ;  /* 0x00000000002c1947 */ /* 0x000fea0003800000 */
[----:B------:R-:W-:Y:S01]  /*14900*/  ULDC.64 UR4, c[0x0][0x198] ;  /* 0x0000660000047ab9 */ /* 0x000fe20000000a00 */
[----:B------:R-:W-:Y:S01]  /*14910*/  R2UR UR8, R252 ;  /* 0x00000000fc0872ca */ /* 0x000fe200000e0000 */
[----:B------:R-:W-:Y:S01]  /*14920*/  UIADD3 UR4, UP0, UR4, 0x670, URZ ;  /* 0x0000067004047890 */ /* 0x000fe2000ff1e03f */
[----:B------:R-:W-:Y:S01]  /*14930*/  UMOV UR9, URZ ;  /* 0x0000003f00097c82 */ /* 0x000fe20008000000 */
[----:B------:R-:W-:Y:S02]  /*14940*/  UMOV UR10, UR43 ;  /* 0x0000002b000a7c82 */ /* 0x000fe40008000000 */
[----:B------:R-:W-:Y:S01]  /*14950*/  UIADD3.X UR5, URZ, UR5, URZ, UP0, !UPT ;  /* 0x000000053f057290 */ /* 0x000fe200087fe43f */
[----:B------:R-:W-:Y:S01]  /*14960*/  UMOV UR11, UR36 ;  /* 0x00000024000b7c82 */ /* 0x000fe20008000000 */
[----:B------:R-:W-:-:S07]  /*14970*/  UMOV UR12, UR37 ;  /* 0x00000025000c7c82 */ /* 0x000fce0008000000 */
[----:B------:R2:W-:Y:S01]  /*14980*/  UTMASTG.4D [UR8], [UR4] ;  /* 0x00000008040073b5 */ /* 0x0005e20008018000 */
[----:B------:R0:W-:Y:S01]  /*14990*/  UTMACMDFLUSH ;  /* 0x00000000000079b7 */ /* 0x0001e20000000000 */
[----:B--2---:R-:W-:-:S04]  /*149a0*/  DEPBAR.LE SB0, 0x1 ;  /* 0x000080400000791a */ /* 0x004fc80000000000 */
.L_x_70:
[----:B------:R-:W-:Y:S05]  /*149b0*/  BSYNC B0 ;  /* 0x0000000000007941 */ /* 0x000fea0003800000 */
.L_x_69:
[----:B------:R-:W-:Y:S01]  /*149c0*/  BAR.SYNC.DEFER_BLOCKING 0x1, 0x80 ;  /* 0x0042000000007b1d */ /* 0x000fe20000010000 */
[----:B------:R-:W-:Y:S02]  /*149d0*/  F2FP.BF16.F32.PACK_AB R33, R34, R39 ;  /* 0x000000272221723e */ /* 0x000fe400000010ff */
[----:B------:R-:W-:Y:S02]  /*149e0*/  F2FP.BF16.F32.PACK_AB R34, R36, R41 ;  /* 0x000000292422723e */ /* 0x000fe400000010ff */
[----:B------:R-:W-:Y:S01]  /*149f0*/  F2FP.BF16.F32.PACK_AB R35, R38, R43 ;  /* 0x0000002b2623723e */ /* 0x000fe200000010ff */
[----:B------:R-:W-:Y:S01]  /*14a00*/  BSSY B0, `(.L_x_71) ;  /* 0x000001c000007945 */ /* 0x000fe20003800000 */
[----:B------:R-:W-:Y:S02]  /*14a10*/  F2FP.BF16.F32.PACK_AB R41, R42, R47 ;  /* 0x0000002f2a29723e */ /* 0x000fe400000010ff */
[----:B------:R-:W-:Y:S02]  /*14a20*/  F2FP.BF16.F32.PACK_AB R32, R32, R37 ;  /* 0x000000252020723e */ /* 0x000fe400000010ff */
[----:B------:R-:W-:-:S02]  /*14a30*/  F2FP.BF16.F32.PACK_AB R40, R40, R45 ;  /* 0x0000002d2828723e */ /* 0x000fc400000010ff */
[----:B------:R-:W-:Y:S02]  /*14a40*/  F2FP.BF16.F32.PACK_AB R42, R44, R49 ;  /* 0x000000312c2a723e */ /* 0x000fe400000010ff */
[----:B------:R-:W-:Y:S01]  /*14a50*/  F2FP.BF16.F32.PACK_AB R43, R46, R51 ;  /* 0x000000332e2b723e */ /* 0x000fe200000010ff */
[----:B------:R2:W-:Y:S04]  /*14a60*/  STSM.16.M88.4 [R3+0x1000], R16 ;  /* 0x0010001003007844 */ /* 0x0005e80000000200 */
[----:B------:R2:W-:Y:S01]  /*14a70*/  STSM.16.M88.4 [R0+0x1000], R24 ;  /* 0x0010001800007844 */ /* 0x0005e20000000200 */
[----:B------:R-:W-:Y:S01]  /*14a80*/  @!PT LDS RZ, [RZ] ;  /* 0x00000000fffff984 */ /* 0x000fe20000000800 */
[----:B------:R-:W-:Y:S01]  /*14a90*/  @!PT LDS RZ, [RZ] ;  /* 0x00000000fffff984 */ /* 0x000fe20000000800 */
[----:B------:R-:W-:Y:S01]  /*14aa0*/  @!PT LDS RZ, [RZ] ;  /* 0x00000000fffff984 */ /* 0x000fe20000000800 */
[----:B------:R-:W-:Y:S01]  /*14ab0*/  @!PT LDS RZ, [RZ] ;  /* 0x00000000fffff984 */ /* 0x000fe20000000800 */
[----:B------:R3:W-:Y:S06]  /*14ac0*/  MEMBAR.ALL.CTA ;  /* 0x0000000000007992 */ /* 0x0007ec0000008000 */
[----:B---3--:R-:W3:Y:S02]  /*14ad0*/  FENCE.VIEW.ASYNC.S ;  /* 0x00000000000073c6 */ /* 0x008ee40000000000 */
[----:B---3--:R-:W-:Y:S06]  /*14ae0*/  BAR.SYNC.DEFER_BLOCKING 0x1, 0x80 ;  /* 0x0042000000007b1d */ /* 0x008fec0000010000 */
[----:B------:R-:W-:Y:S05]  /*14af0*/  @P1 BRA `(.L_x_72) ;  /* 0x0000000000301947 */ /* 0x000fea0003800000 */
[----:B------:R-:W-:Y:S01]  /*14b00*/  R2UR UR8, R252 ;  /* 0x00000000fc0872ca */ /* 0x000fe200000e0000 */
[----:B------:R-:W-:Y:S01]  /*14b10*/  ULDC.64 UR4, c[0x0][0x198] ;  /* 0x0000660000047ab9 */ /* 0x000fe20000000a00 */
[----:B------:R-:W-:Y:S01]  /*14b20*/  UMOV UR9, 0x20 ;  /* 0x0000002000097882 */ /* 0x000fe20000000000 */
[----:B------:R-:W-:Y:S01]  /*14b30*/  UIADD3 UR4, UP0, UR4, 0x670, URZ ;  /* 0x0000067004047890 */ /* 0x000fe2000ff1e03f */
[----:B------:R-:W-:Y:S01]  /*14b40*/  UMOV UR10, UR43 ;  /* 0x0000002b000a7c82 */ /* 0x000fe20008000000 */
[----:B------:R-:W-:Y:S02]  /*14b50*/  UMOV UR11, UR36 ;  /* 0x00000024000b7c82 */ /* 0x000fe40008000000 */
[----:B------:R-:W-:Y:S01]  /*14b60*/  UIADD3.X UR5, URZ, UR5, URZ, UP0, !UPT ;  /* 0x000000053f057290 */ /* 0x000fe200087fe43f */
[----:B------:R-:W-:-:S05]  /*14b70*/  UMOV UR12, UR37 ;  /* 0x00000025000c7c82 */ /* 0x000fca0008000000 */
[----:B------:R-:W-:-:S09]  /*14b80*/  UIADD3 UR8, UR8, 0x1000, URZ ;  /* 0x0000100008087890 */ /* 0x000fd2000fffe03f */
[----:B------:R3:W-:Y:S01]  /*14b90*/  UTMASTG.4D [UR8], [UR4] ;  /* 0x00000008040073b5 */ /* 0x0007e20008018000 */
[----:B------:R0:W-:Y:S01]  /*14ba0*/  UTMACMDFLUSH ;  /* 0x00000000000079b7 */ /* 0x0001e20000000000 */
[----:B---3--:R-:W-:-:S04]  /*14bb0*/  DEPBAR.LE SB0, 0x1 ;  /* 0x000080400000791a */ /* 0x008fc80000000000 */
.L_x_72:
[----:B------:R-:W-:Y:S05]  /*14bc0*/  BSYNC B0 ;  /* 0x0000000000007941 */ /* 0x000fea0003800000 */
.L_x_71:
        /* <DEDUP_REMOVED lines=17> */
[----:B----4-:R-:W4:Y:S02]  /*14ce0*/  FENCE.VIEW.ASYNC.S ;  /* 0x00000000000073c6 */ /* 0x010f240000000000 */
[----:B----4-:R-:W-:Y:S06]  /*14cf0*/  BAR.SYNC.DEFER_BLOCKING 0x1, 0x80 ;  /* 0x0042000000007b1d */ /* 0x010fec0000010000 */
[----:B------:R-:W-:Y:S05]  /*14d00*/  @P1 BRA `(.L_x_74) ;  /* 0x00000000002c1947 */ /* 0x000fea0003800000 */
[----:B------:R-:W-:Y:S01]  /*14d10*/  ULDC.64 UR4, c[0x0][0x198] ;  /* 0x0000660000047ab9 */ /* 0x000fe20000000a00 */
[----:B------:R-:W-:Y:S01]  /*14d20*/  R2UR UR8, R252 ;  /* 0x00000000fc0872ca */ /* 0x000fe200000e0000 */
[----:B------:R-:W-:Y:S01]  /*14d30*/  UIADD3 UR4, UP0, UR4, 0x670, URZ ;  /* 0x0000067004047890 */ /* 0x000fe2000ff1e03f */
[----:B------:R-:W-:Y:S01]  /*14d40*/  UMOV UR9, 0x40 ;  /* 0x0000004000097882 */ /* 0x000fe20000000000 */
[----:B------:R-:W-:Y:S02]  /*14d50*/  UMOV UR10, UR43 ;  /* 0x0000002b000a7c82 */ /* 0x000fe40008000000 */
[----:B------:R-:W-:Y:S01]  /*14d60*/  UIADD3.X UR5, URZ, UR5, URZ, UP0, !UPT ;  /* 0x000000053f057290 */ /* 0x000fe200087fe43f */
[----:B------:R-:W-:Y:S01]  /*14d70*/  UMOV UR11, UR36 ;  /* 0x00000024000b7c82 */ /* 0x000fe20008000000 */
[----:B------:R-:W-:-:S07]  /*14d80*/  UMOV UR12, UR37 ;  /* 0x00000025000c7c82 */ /* 0x000fce0008000000 */
[----:B------:R4:W-:Y:S01]  /*14d90*/  UTMASTG.4D [UR8], [UR4] ;  /* 0x00000008040073b5 */ /* 0x0009e20008018000 */
[----:B------:R0:W-:Y:S01]  /*14da0*/  UTMACMDFLUSH ;  /* 0x00000000000079b7 */ /* 0x0001e20000000000 */
[----:B----4-:R-:W-:-:S04]  /*14db0*/  DEPBAR.LE SB0, 0x1 ;  /* 0x000080400000791a */ /* 0x010fc80000000000 */
.L_x_74:
[----:B------:R-:W-:Y:S05]  /*14dc0*/  BSYNC B0 ;  /* 0x0000000000007941 */ /* 0x000fea0003800000 */
.L_x_73:
[----:B------:R-:W-:Y:S06]  /*14dd0*/  BAR.SYNC.DEFER_BLOCKING 0x1, 0x80 ;  /* 0x0042000000007b1d */ /* 0x000fec0000010000 */
[----:B------:R-:W-:Y:S01]  /*14de0*/  BSSY B0, `(.L_x_75) ;  /* 0x0000016000007945 */ /* 0x000fe20003800000 */
[----:B------:R4:W-:Y:S04]  /*14df0*/  STSM.16.M88.4 [R3+0x1000], R200 ;  /* 0x001000c803007844 */ /* 0x0009e80000000200 */
[----:B------:R4:W-:Y:S01]  /*14e00*/  STSM.16.M88.4 [R13], R56 ;  /* 0x000000380d007844 */ /* 0x0009e20000000200 */
[----:B------:R-:W-:Y:S01]  /*14e10*/  @!PT LDS RZ, [RZ] ;  /* 0x00000000fffff984 */ /* 0x000fe20000000800 */
[----:B------:R-:W-:Y:S01]  /*14e20*/  @!PT LDS RZ, [RZ] ;  /* 0x00000000fffff984 */ /* 0x000fe20000000800 */
[----:B------:R-:W-:Y:S01]  /*14e30*/  @!PT LDS RZ, [RZ] ;  /* 0x00000000fffff984 */ /* 0x000fe20000000800 */
[----:B------:R-:W-:Y:S01]  /*14e40*/  @!PT LDS RZ, [RZ] ;  /* 0x00000000fffff984 */ /* 0x000fe20000000800 */
[----:B------:R5:W-:Y:S06]  /*14e50*/  MEMBAR.ALL.CTA ;  /* 0x0000000000007992 */ /* 0x000bec0000008000 */
[----:B-----5:R-:W5:Y:S02]  /*14e60*/  FENCE.VIEW.ASYNC.S ;  /* 0x00000000000073c6 */ /* 0x020f640000000000 */
[----:B-----5:R-:W-:Y:S06]  /*14e70*/  BAR.SYNC.DEFER_BLOCKING 0x1, 0x80 ;  /* 0x0042000000007b1d */ /* 0x020fec0000010000 */
        /* <DEDUP_REMOVED lines=10> */
[----:B------:R1:W-:Y:S02]  /*14f20*/  UTMASTG.4D [UR8], [UR4] ;  /* 0x00000008040073b5 */ /* 0x0003e40008018000 */
[----:B-1----:R0:W-:Y:S02]  /*14f30*/  UTMACMDFLUSH ;  /* 0x00000000000079b7 */ /* 0x0021e40000000000 */
.L_x_76:
[----:B------:R-:W-:Y:S05]  /*14f40*/  BSYNC B0 ;  /* 0x0000000000007941 */ /* 0x000fea0003800000 */
.L_x_75:
[----:B------:R-:W-:-:S04]  /*14f50*/  DEPBAR.LE SB0, 0x0 ;  /* 0x000080000000791a */ /* 0x000fc80000000000 */
[----:B------:R-:W-:Y:S05]  /*14f60*/  EXIT ;  /* 0x000000000000794d */ /* 0x000fea0003800000 */
        .weak           $__internal_0_$__cuda_sm20_rcp_rn_f32_slowpath
        .type           $__internal_0_$__cuda_sm20_rcp_rn_f32_slowpath,@function
        .size           $__internal_0_$__cuda_sm20_rcp_rn_f32_slowpath,(.L_x_82 - $__internal_0_$__cuda_sm20_rcp_rn_f32_slowpath)
$__internal_0_$__cuda_sm20_rcp_rn_f32_slowpath:
[----:B------:R-:W-:Y:S01]  /*14f70*/  IMAD.SHL.U32 R0, R2, 0x2, RZ ;  /* 0x0000000202007824 */ /* 0x000fe200078e00ff */
[----:B------:R-:W-:Y:S04]  /*14f80*/  BSSY B2, `(.L_x_77) ;  /* 0x0000030000027945 */ /* 0x000fe80003800000 */
[----:B------:R-:W-:-:S04]  /*14f90*/  SHF.R.U32.HI R19, RZ, 0x18, R0 ;  /* 0x00000018ff137819 */ /* 0x000fc80000011600 */
[----:B------:R-:W-:-:S13]  /*14fa0*/  ISETP.NE.U32.AND P0, PT, R19, RZ, PT ;  /* 0x000000ff1300720c */ /* 0x000fda0003f05070 */
[----:B------:R-:W-:Y:S05]  /*14fb0*/  @P0 BRA `(.L_x_78) ;  /* 0x0000000000280947 */ /* 0x000fea0003800000 */
[----:B------:R-:W-:-:S04]  /*14fc0*/  SHF.L.U32 R0, R2, 0x1, RZ ;  /* 0x0000000102007819 */ /* 0x000fc800000006ff */
[----:B------:R-:W-:-:S13]  /*14fd0*/  ISETP.NE.AND P0, PT, R0, RZ, PT ;  /* 0x000000ff0000720c */ /* 0x000fda0003f05270 */
[----:B------:R-:W-:Y:S01]  /*14fe0*/  @P0 FFMA R10, R2, 1.84467440737095516160e+19, RZ ;  /* 0x5f800000020a0823 */ /* 0x000fe200000000ff */
[----:B------:R-:W-:Y:S08]  /*14ff0*/  @!P0 MUFU.RCP R3, R2 ;  /* 0x0000000200038308 */ /* 0x000ff00000001000 */
[----:B------:R-:W1:Y:S02]  /*15000*/  @P0 MUFU.RCP R13, R10 ;  /* 0x0000000a000d0308 */ /* 0x000e640000001000 */
[----:B-1----:R-:W-:-:S04]  /*15010*/  @P0 FFMA R0, R10, R13, -1 ;  /* 0xbf8000000a000423 */ /* 0x002fc8000000000d */
[----:B------:R-:W-:-:S04]  /*15020*/  @P0 FADD.FTZ R0, -R0, -RZ ;  /* 0x800000ff00000221 */ /* 0x000fc80000010100 */
[----:B------:R-:W-:-:S04]  /*15030*/  @P0 FFMA R0, R13, R0, R13 ;  /* 0x000000000d000223 */ /* 0x000fc8000000000d */
[----:B------:R-:W-:Y:S01]  /*15040*/  @P0 FFMA R3, R0, 1.84467440737095516160e+19, RZ ;  /* 0x5f80000000030823 */ /* 0x000fe200000000ff */
[----:B------:R-:W-:Y:S06]  /*15050*/  BRA `(.L_x_79) ;  /* 0x0000000000887947 */ /* 0x000fec0003800000 */
.L_x_78:
[----:B------:R-:W-:-:S04]  /*15060*/  IADD3 R21, R19, -0xfd, RZ ;  /* 0xffffff0313157810 */ /* 0x000fc80007ffe0ff */
[----:B------:R-:W-:-:S13]  /*15070*/  ISETP.GT.U32.AND P0, PT, R21, 0x1, PT ;  /* 0x000000011500780c */ /* 0x000fda0003f04070 */
[----:B------:R-:W-:Y:S05]  /*15080*/  @P0 BRA `(.L_x_80) ;  /* 0x0000000000780947 */ /* 0x000fea0003800000 */
[----:B------:R-:W-:Y:S01]  /*15090*/  LOP3.LUT R0, R2, 0x7fffff, RZ, 0xc0, !PT ;  /* 0x007fffff02007812 */ /* 0x000fe200078ec0ff */
[----:B------:R-:W-:-:S03]  /*150a0*/  IMAD.MOV.U32 R14, RZ, RZ, 0x3 ;  /* 0x00000003ff0e7424 */ /* 0x000fc600078e00ff */
[----:B------:R-:W-:Y:S02]  /*150b0*/  LOP3.LUT R0, R0, 0x3f800000, RZ, 0xfc, !PT ;  /* 0x3f80000000007812 */ /* 0x000fe400078efcff */
[----:B------:R-:W-:Y:S02]  /*150c0*/  SHF.L.U32 R14, R14, R21, RZ ;  /* 0x000000150e0e7219 */ /* 0x000fe400000006ff */
[----:B------:R-:W1:Y:S02]  /*150d0*/  MUFU.RCP R3, R0 ;  /* 0x0000000000037308 */ /* 0x000e640000001000 */
[----:B-1----:R-:W-:-:S04]  /*150e0*/  FFMA R10, R0, R3, -1 ;  /* 0xbf800000000a7423 */ /* 0x002fc80000000003 */
[----:B------:R-:W-:-:S04]  /*150f0*/  FADD.FTZ R10, -R10, -RZ ;  /* 0x800000ff0a0a7221 */ /* 0x000fc80000010100 */
[CCC-:B------:R-:W-:Y:S01]  /*15100*/  FFMA.RM R12, R3.reuse, R10.reuse, R3.reuse ;  /* 0x0000000a030c7223 */ /* 0x1c0fe20000004003 */
[----:B------:R-:W-:-:S04]  /*15110*/  FFMA.RP R13, R3, R10, R3 ;  /* 0x0000000a030d7223 */ /* 0x000fc80000008003 */
[C---:B------:R-:W-:Y:S02]  /*15120*/  LOP3.LUT R3, R12.reuse, 0x7fffff, RZ, 0xc0, !PT ;  /* 0x007fffff0c037812 */ /* 0x040fe400078ec0ff */
[----:B------:R-:W-:Y:S02]  /*15130*/  FSETP.NEU.FTZ.AND P0, PT, R12, R13, PT ;  /* 0x0000000d0c00720b */ /* 0x000fe40003f1d000 */
[----:B------:R-:W-:Y:S02]  /*15140*/  LOP3.LUT R3, R3, 0x800000, RZ, 0xfc, !PT ;  /* 0x0080000003037812 */ /* 0x000fe400078efcff */
[----:B------:R-:W-:Y:S02]  /*15150*/  SEL R10, RZ, 0xffffffff, !P0 ;  /* 0xffffffffff0a7807 */ /* 0x000fe40004000000 */
[----:B------:R-:W-:Y:S02]  /*15160*/  LOP3.LUT R14, R14, R3, RZ, 0xc0, !PT ;  /* 0x000000030e0e7212 */ /* 0x000fe400078ec0ff */
[----:B------:R-:W-:-:S02]  /*15170*/  IADD3 R10, -R10, RZ, RZ ;  /* 0x000000ff0a0a7210 */ /* 0x000fc40007ffe1ff */
[-C--:B------:R-:W-:Y:S02]  /*15180*/  SHF.R.U32.HI R14, RZ, R21.reuse, R14 ;  /* 0x00000015ff0e7219 */ /* 0x080fe4000001160e */
[----:B------:R-:W-:Y:S02]  /*15190*/  LOP3.LUT P1, RZ, R10, R21, R3, 0xf8, !PT ;  /* 0x000000150aff7212 */ /* 0x000fe4000782f803 */
[C---:B------:R-:W-:Y:S02]  /*151a0*/  LOP3.LUT P0, RZ, R14.reuse, 0x1, RZ, 0xc0, !PT ;  /* 0x000000010eff7812 */ /* 0x040fe4000780c0ff */
[----:B------:R-:W-:-:S04]  /*151b0*/  LOP3.LUT P2, RZ, R14, 0x2, RZ, 0xc0, !PT ;  /* 0x000000020eff7812 */ /* 0x000fc8000784c0ff */
[----:B------:R-:W-:Y:S02]  /*151c0*/  PLOP3.LUT P0, PT, P0, P1, P2, 0xe0, 0x0 ;  /* 0x000000000000781c */ /* 0x000fe40000703c20 */
[----:B------:R-:W-:Y:S02]  /*151d0*/  LOP3.LUT P1, RZ, R2, 0x7fffff, RZ, 0xc0, !PT ;  /* 0x007fffff02ff7812 */ /* 0x000fe4000782c0ff */
[----:B------:R-:W-:-:S04]  /*151e0*/  SEL R0, RZ, 0x1, !P0 ;  /* 0x00000001ff007807 */ /* 0x000fc80004000000 */
[----:B------:R-:W-:-:S04]  /*151f0*/  IADD3 R0, -R0, RZ, RZ ;  /* 0x000000ff00007210 */ /* 0x000fc80007ffe1ff */
[----:B------:R-:W-:Y:S01]  /*15200*/  ISETP.GE.AND P0, PT, R0, RZ, PT ;  /* 0x000000ff0000720c */ /* 0x000fe20003f06270 */
[----:B------:R-:W-:-:S05]  /*15210*/  VIADD R0, R19, 0xffffff04 ;  /* 0xffffff0413007836 */ /* 0x000fca0000000000 */
[----:B------:R-:W-:-:S07]  /*15220*/  SHF.R.U32.HI R3, RZ, R0, R3 ;  /* 0x00000000ff037219 */ /* 0x000fce0000011603 */
[----:B------:R-:W-:-:S04]  /*15230*/  @!P0 IADD3 R3, R3, 0x1, RZ ;  /* 0x0000000103038810 */ /* 0x000fc80007ffe0ff */
[----:B------:R-:W-:-:S04]  /*15240*/  @!P1 SHF.L.U32 R3, R3, 0x1, RZ ;  /* 0x0000000103039819 */ /* 0x000fc800000006ff */
[----:B------:R-:W-:Y:S01]  /*15250*/  LOP3.LUT R3, R3, 0x80000000, R2, 0xf8, !PT ;  /* 0x8000000003037812 */ /* 0x000fe200078ef802 */
[----:B------:R-:W-:Y:S06]  /*15260*/  BRA `(.L_x_79) ;  /* 0x0000000000047947 */ /* 0x000fec0003800000 */
.L_x_80:
[----:B------:R1:W2:Y:S02]  /*15270*/  MUFU.RCP R3, R2 ;  /* 0x0000000200037308 */ /* 0x0002a40000001000 */
.L_x_79:
[----:B------:R-:W-:Y:S05]  /*15280*/  BSYNC B2 ;  /* 0x0000000000027941 */ /* 0x000fea0003800000 */
.L_x_77:
[----:B--2---:R-:W-:Y:S01]  /*15290*/  IMAD.MOV.U32 R0, RZ, RZ, R3 ;  /* 0x000000ffff007224 */ /* 0x004fe200078e0003 */
[----:B-1----:R-:W-:Y:S02]  /*152a0*/  MOV R2, R15 ;  /* 0x0000000f00027202 */ /* 0x002fe40000000f00 */
[----:B------:R-:W-:-:S04]  /*152b0*/  MOV R3, 0x0 ;  /* 0x0000000000037802 */ /* 0x000fc80000000f00 */
[----:B------:R-:W-:Y:S05]  /*152c0*/  RET.REL.NODEC R2 `(_ZN7cutlass13device_kernelINS_4fmha6kernel13FmhaKernelTmaINS1_10collective15FmhaMainloopTmaINS_10bfloat16_tEfN4cute5tupleIJNS7_1CILi64EEENS9_ILi256EEENS9_ILi128EEEEEENS4_12CausalFusionEJEEENS4_15FmhaFwdEpilogueIS6_fNS8_IJSA_SC_SB_EEEEEJEEEEEvNT_6ParamsE) ;  /* 0xfffffeac024c7950 */ /* 0x000fea0003c3ffff */
.L_x_81:
[----:B------:R-:W-:-:S00]  /*152d0*/  BRA `(.L_x_81) ;  /* 0xfffffffc00fc7947 */ /* 0x000fc0000383ffff */
[----:B------:R-:W-:-:S00]  /*152e0*/  NOP ;  /* 0x0000000000007918 */ /* 0x000fc00000000000 */
        /* <DEDUP_REMOVED lines=9> */
.L_x_82:


//--------------------- .nv.global.init           --------------------------
	.section	.nv.global.init,"aw",@progbits
.nv.global.init:
	.type		$str$23,@object
	.size		$str$23,($str$24 - $str$23)
$str$23:
        /*0000*/ 	.byte	0x28, 0x61, 0x64, 0x64, 0x72, 0x65, 0x73, 0x73, 0x20, 0x26, 0x20, 0x6d, 0x61, 0x73, 0x6b, 0x29
        /*0010*/ 	.byte	0x20, 0x3d, 0x3d, 0x20, 0x30, 0x00
	.type		$str$24,@object
	.size		$str$24,(__unnamed_1 - $str$24)
$str$24:
        /*0016*/ 	.byte	0x2f, 0x74, 0x6d, 0x70, 0x2f, 0x63, 0x75, 0x74, 0x6c, 0x61, 0x73, 0x73, 0x5f, 0x73, 0x77, 0x65
        /*0026*/ 	.byte	0x65, 0x70, 0x5f, 0x73, 0x72, 0x63, 0x2f, 0x69, 0x6e, 0x63, 0x6c, 0x75, 0x64, 0x65, 0x2f, 0x63
        /*0036*/ 	.byte	0x75, 0x74, 0x65, 0x2f, 0x70, 0x6f, 0x69, 0x6e, 0x74, 0x65, 0x72, 0x5f, 0x66, 0x6c, 0x61, 0x67
        /*0046*/ 	.byte	0x67, 0x65, 0x64, 0x2e, 0x68, 0x70, 0x70, 0x00
	.type		__unnamed_1,@object
	.size		__unnamed_1,(__unnamed_2 - __unnamed_1)
__unnamed_1:
        /*004e*/ 	.byte	0x61, 0x75, 0x74, 0x6f, 0x20, 0x63, 0x75, 0x74, 0x65, 0x3a, 0x3a, 0x61, 0x73, 0x5f, 0x70, 0x6f
        /* <DEDUP_REMOVED lines=27> */
        /*020e*/ 	.byte	0x32, 0x30, 0x34, 0x38, 0x3e, 0x3e, 0x3e, 0x3e, 0x3e, 0x5d, 0x00
	.type		__unnamed_2,@object
	.size		__unnamed_2,(.L_1 - __unnamed_2)
__unnamed_2:
        /* <DEDUP_REMOVED lines=29> */
.L_1:


//--------------------- .nv.shared._ZN7cutlass13device_kernelINS_4fmha6kernel13FmhaKernelTmaINS1_10collective15FmhaMainloopTmaINS_10bfloat16_tEfN4cute5tupleIJNS7_1CILi64EEENS9_ILi256EEENS9_ILi128EEEEEENS4_12CausalFusionEJEEENS4_15FmhaFwdEpilogueIS6_fNS8_IJSA_SC_SB_EEEEEJEEEEEvNT_6ParamsE --------------------------
	.section	.nv.shared._ZN7cutlass13device_kernelINS_4fmha6kernel13FmhaKernelTmaINS1_10collective15FmhaMainloopTmaINS_10bfloat16_tEfN4cute5tupleIJNS7_1CILi64EEENS9_ILi256EEENS9_ILi128EEEEEENS4_12CausalFusionEJEEENS4_15FmhaFwdEpilogueIS6_fNS8_IJSA_SC_SB_EEEEEJEEEEEvNT_6ParamsE,"aw",@nobits
	.sectionflags	@""
	.align	16
	.zero		1024


//--------------------- .nv.shared.reserved.0     --------------------------
	.section	.nv.shared.reserved.0,"aw",@nobits
	.weak		__nv_reservedSMEM_offset_0_alias
	.size		__nv_reservedSMEM_offset_0_alias, 0, 0
	.other		__nv_reservedSMEM_offset_0_alias,@"STO_CUDA_RESERVED_SHARED STV_DEFAULT"
__nv_reservedSMEM_offset_0_alias:
	.zero		0


//--------------------- .nv.global                --------------------------
	.section	.nv.global,"aw",@nobits
.nv.global:
	.type		_ZN39_INTERNAL_9d80ee74_4_k_cu_663d5b70_29644cute1_E,@object
	.size		_ZN39_INTERNAL_9d80ee74_4_k_cu_663d5b70_29644cute1_E,(_ZN39_INTERNAL_9d80ee74_4_k_cu_663d5b70_29644cuda3std3__45__cpo6cbeginE - _ZN39_INTERNAL_9d80ee74_4_k_cu_663d5b70_29644cute1_E)
_ZN39_INTERNAL_9d80ee74_4_k_cu_663d5b70_29644cute1_E:
	.zero		1
	.type		_ZN39_INTERNAL_9d80ee74_4_k_cu_663d5b70_29644cuda3std3__45__cpo6cbeginE,@object
	.size		_ZN39_INTERNAL_9d80ee74_4_k_cu_663d5b70_29644cuda3std3__45__cpo6cbeginE,(_ZN39_INTERNAL_9d80ee74_4_k_cu_663d5b70_29644cuda3std3__48in_placeE - _ZN39_INTERNAL_9d80ee74_4_k_cu_663d5b70_29644cuda3std3__45__cpo6cbeginE)
_ZN39_INTERNAL_9d80ee74_4_k_cu_663d5b70_29644cuda3std3__45__cpo6cbeginE:
	.zero		1
	.type		_ZN39_INTERNAL_9d80ee74_4_k_cu_663d5b70_29644cuda3std3__48in_placeE,@object
	.size		_ZN39_INTERNAL_9d80ee74_4_k_cu_663d5b70_29644cuda3std3__48in_placeE,(_ZN39_INTERNAL_9d80ee74_4_k_cu_663d5b70_29644cuda3std6ranges3__45__cpo9iter_moveE - _ZN39_INTERNAL_9d80ee74_4_k_cu_663d5b70_29644cuda3std3__48in_placeE)
_ZN39_INTERNAL_9d80ee74_4_k_cu_663d5b70_29644cuda3std3__48in_placeE:
	.zero		1
	.type		_ZN39_INTERNAL_9d80ee74_4_k_cu_663d5b70_29644cuda3std6ranges3__45__cpo9iter_moveE,@object
	.size		_ZN39_INTERNAL_9d80ee74_4_k_cu_663d5b70_29644cuda3std6ranges3__45__cpo9iter_moveE,(_ZN39_INTERNAL_9d80ee74_4_k_cu_663d5b70_29644cuda3std3__45__cpo5beginE - _ZN39_INTERNAL_9d80ee74_4_k_cu_663d5b70_29644cuda3std6ranges3__45__cpo9iter_moveE)
_ZN39_INTERNAL_9d80ee74_4_k_cu_663d5b70_29644cuda3std6ranges3__45__cpo9iter_moveE:
	.zero		1
	.type		_ZN39_INTERNAL_9d80ee74_4_k_cu_663d5b70_29644cuda3std3__45__cpo5beginE,@object
	.size		_ZN39_INTERNAL_9d80ee74_4_k_cu_663d5b70_29644cuda3std3__45__cpo5beginE,(_ZN39_INTERNAL_9d80ee74_4_k_cu_663d5b70_29644cuda3std3__441_GLOBAL__N__9d80ee74_4_k_cu_663d5b70_29646ignoreE - _ZN39_INTERNAL_9d80ee74_4_k_cu_663d5b70_29644cuda3std3__45__cpo5beginE)
_ZN39_INTERNAL_9d80ee74_4_k_cu_663d5b70_29644cuda3std3__45__cpo5beginE:
	.zero		1
	.type		_ZN39_INTERNAL_9d80ee74_4_k_cu_663d5b70_29644cuda3std3__441_GLOBAL__N__9d80ee74_4_k_cu_663d5b70_29646ignoreE,@object
	.size		_ZN39_INTERNAL_9d80ee74_4_k_cu_663d5b70_29644cuda3std3__441_GLOBAL__N__9d80ee74_4_k_cu_663d5b70_29646ignoreE,(_ZN39_INTERNAL_9d80ee74_4_k_cu_663d5b70_29644cute7productE - _ZN39_INTERNAL_9d80ee74_4_k_cu_663d5b70_29644cuda3std3__441_GLOBAL__N__9d80ee74_4_k_cu_663d5b70_29646ignoreE)
_ZN39_INTERNAL_9d80ee74_4_k_cu_663d5b70_29644cuda3std3__441_GLOBAL__N__9d80ee74_4_k_cu_663d5b70_29646ignoreE:
	.zero		1
	.type		_ZN39_INTERNAL_9d80ee74_4_k_cu_663d5b70_29644cute7productE,@object
	.size		_ZN39_INTERNAL_9d80ee74_4_k_cu_663d5b70_29644cute7productE,(_ZN39_INTERNAL_9d80ee74_4_k_cu_663d5b70_29644cuda3std3__45__cpo3endE - _ZN39_INTERNAL_9d80ee74_4_k_cu_663d5b70_29644cute7productE)
_ZN39_INTERNAL_9d80ee74_4_k_cu_663d5b70_29644cute7productE:
	.zero		1
	.type		_ZN39_INTERNAL_9d80ee74_4_k_cu_663d5b70_29644cuda3std3__45__cpo3endE,@object
	.size		_ZN39_INTERNAL_9d80ee74_4_k_cu_663d5b70_29644cuda3std3__45__cpo3endE,(_ZN39_INTERNAL_9d80ee74_4_k_cu_663d5b70_29644cuda3std3__419piecewise_constructE - _ZN39_INTERNAL_9d80ee74_4_k_cu_663d5b70_29644cuda3std3__45__cpo3endE)
_ZN39_INTERNAL_9d80ee74_4_k_cu_663d5b70_29644cuda3std3__45__cpo3endE:
	.zero		1
	.type		_ZN39_INTERNAL_9d80ee74_4_k_cu_663d5b70_29644cuda3std3__419piecewise_constructE,@object
	.size		_ZN39_INTERNAL_9d80ee74_4_k_cu_663d5b70_29644cuda3std3__419piecewise_constructE,(_ZN39_INTERNAL_9d80ee74_4_k_cu_663d5b70_29644cuda3std3__45__cpo4cendE - _ZN39_INTERNAL_9d80ee74_4_k_cu_663d5b70_29644cuda3std3__419piecewise_constructE)
_ZN39_INTERNAL_9d80ee74_4_k_cu_663d5b70_29644cuda3std3__419piecewise_constructE:
	.zero		1
	.type		_ZN39_INTERNAL_9d80ee74_4_k_cu_663d5b70_29644cuda3std3__45__cpo4cendE,@object
	.size		_ZN39_INTERNAL_9d80ee74_4_k_cu_663d5b70_29644cuda3std3__45__cpo4cendE,(_ZN39_INTERNAL_9d80ee74_4_k_cu_663d5b70_29644cuda3std6ranges3__45__cpo4swapE - _ZN39_INTERNAL_9d80ee74_4_k_cu_663d5b70_29644cuda3std3__45__cpo4cendE)
_ZN39_INTERNAL_9d80ee74_4_k_cu_663d5b70_29644cuda3std3__45__cpo4cendE:
	.zero		1
	.type		_ZN39_INTERNAL_9d80ee74_4_k_cu_663d5b70_29644cuda3std6ranges3__45__cpo4swapE,@object
	.size		_ZN39_INTERNAL_9d80ee74_4_k_cu_663d5b70_29644cuda3std6ranges3__45__cpo4swapE,(.L_9 - _ZN39_INTERNAL_9d80ee74_4_k_cu_663d5b70_29644cuda3std6ranges3__45__cpo4swapE)
_ZN39_INTERNAL_9d80ee74_4_k_cu_663d5b70_29644cuda3std6ranges3__45__cpo4swapE:
	.zero		1
.L_9:


//--------------------- .nv.constant0._ZN7cutlass13device_kernelINS_4fmha6kernel13FmhaKernelTmaINS1_10collective15FmhaMainloopTmaINS_10bfloat16_tEfN4cute5tupleIJNS7_1CILi64EEENS9_ILi256EEENS9_ILi128EEEEEENS4_12CausalFusionEJEEENS4_15FmhaFwdEpilogueIS6_fNS8_IJSA_SC_SB_EEEEEJEEEEEvNT_6ParamsE --------------------------
	.section	.nv.constant0._ZN7cutlass13device_kernelINS_4fmha6kernel13FmhaKernelTmaINS1_10collective15FmhaMainloopTmaINS_10bfloat16_tEfN4cute5tupleIJNS7_1CILi64EEENS9_ILi256EEENS9_ILi128EEEEEENS4_12CausalFusionEJEEENS4_15FmhaFwdEpilogueIS6_fNS8_IJSA_SC_SB_EEEEEJEEEEEvNT_6ParamsE,"a",@progbits
	.sectionflags	@""
	.align	4
.nv.constant0._ZN7cutlass13device_kernelINS_4fmha6kernel13FmhaKernelTmaINS1_10collective15FmhaMainloopTmaINS_10bfloat16_tEfN4cute5tupleIJNS7_1CILi64EEENS9_ILi256EEENS9_ILi128EEEEEENS4_12CausalFusionEJEEENS4_15FmhaFwdEpilogueIS6_fNS8_IJSA_SC_SB_EEEEEJEEEEEvNT_6ParamsE:
	.zero		2688


//--------------------- SYMBOLS --------------------------

	.type		.nv.reservedSmem.offset0,@object
	.size		.nv.reservedSmem.offset0,0x4
	.type		__assertfail,@function
